//
// Generated by NVIDIA NVVM Compiler
//
// Compiler Build ID: CL-36424714
// Cuda compilation tools, release 13.0, V13.0.88
// Based on NVVM 20.0.0
//

.version 9.0
.target sm_100
.address_size 64

	// .globl	_Z11countDigitsPjS_iii
// _ZZ11countDigitsPjS_iiiE10warpCounts has been demoted
// _ZZ18prefixSumAndOffsetPjiiE11digitTotals has been demoted
// _ZZ18prefixSumAndOffsetPjiiE12digitOffsets has been demoted
// _ZZ22computeRanksAndScatterPjS_S_iiiE9digitBase has been demoted
// _ZZ22computeRanksAndScatterPjS_S_iiiE15warpDigitCounts has been demoted
// _ZZN3cub18CUB_300001_SM_10006detail10radix_sort31DeviceRadixSortSingleTileKernelINS1_5radix10policy_hubIiNS0_8NullTypeEyE10Policy1000ELNS0_9SortOrderE0EiS6_yNS1_21identity_decomposer_tEEEvPKT1_PSB_PKT2_PSF_T3_iiT4_E12temp_storage has been demoted
// _ZZN3cub18CUB_300001_SM_10006detail10radix_sort30DeviceRadixSortHistogramKernelINS1_5radix10policy_hubIiNS0_8NullTypeEyE10Policy1000ELNS0_9SortOrderE0EiyNS1_21identity_decomposer_tEEEvPT2_PKT1_SB_iiT3_E12temp_storage has been demoted
// _ZZN3cub18CUB_300001_SM_10006detail10radix_sort33DeviceRadixSortExclusiveSumKernelINS1_5radix10policy_hubIiNS0_8NullTypeEyE10Policy1000EyEEvPT0_E12temp_storage has been demoted
// _ZZN3cub18CUB_300001_SM_10006detail10radix_sort29DeviceRadixSortOnesweepKernelINS1_5radix10policy_hubIiNS0_8NullTypeEyE10Policy1000ELNS0_9SortOrderE0EiS6_yiiNS1_21identity_decomposer_tEEEvPT5_SC_PT3_PKSD_PT1_PKSH_PT2_PKSL_T4_iiT6_E1s has been demoted
.global .align 1 .b8 _ZN34_INTERNAL_e381bd0b_4_k_cu_e7a977e64cuda3std3__45__cpo5beginE[1];
.global .align 1 .b8 _ZN34_INTERNAL_e381bd0b_4_k_cu_e7a977e64cuda3std3__45__cpo3endE[1];
.global .align 1 .b8 _ZN34_INTERNAL_e381bd0b_4_k_cu_e7a977e64cuda3std3__45__cpo6cbeginE[1];
.global .align 1 .b8 _ZN34_INTERNAL_e381bd0b_4_k_cu_e7a977e64cuda3std3__45__cpo4cendE[1];
.global .align 1 .b8 _ZN34_INTERNAL_e381bd0b_4_k_cu_e7a977e64cuda3std3__45__cpo6rbeginE[1];
.global .align 1 .b8 _ZN34_INTERNAL_e381bd0b_4_k_cu_e7a977e64cuda3std3__45__cpo4rendE[1];
.global .align 1 .b8 _ZN34_INTERNAL_e381bd0b_4_k_cu_e7a977e64cuda3std3__45__cpo7crbeginE[1];
.global .align 1 .b8 _ZN34_INTERNAL_e381bd0b_4_k_cu_e7a977e64cuda3std3__45__cpo5crendE[1];
.global .align 1 .b8 _ZN34_INTERNAL_e381bd0b_4_k_cu_e7a977e64cuda3std3__436_GLOBAL__N__e381bd0b_4_k_cu_e7a977e66ignoreE[1];
.global .align 1 .b8 _ZN34_INTERNAL_e381bd0b_4_k_cu_e7a977e64cuda3std3__419piecewise_constructE[1];
.global .align 1 .b8 _ZN34_INTERNAL_e381bd0b_4_k_cu_e7a977e64cuda3std3__48in_placeE[1];
.global .align 1 .b8 _ZN34_INTERNAL_e381bd0b_4_k_cu_e7a977e64cuda3std3__420unreachable_sentinelE[1];
.global .align 1 .b8 _ZN34_INTERNAL_e381bd0b_4_k_cu_e7a977e64cuda3std3__47nulloptE[1];
.global .align 1 .b8 _ZN34_INTERNAL_e381bd0b_4_k_cu_e7a977e64cuda3std3__48unexpectE[1];
.global .align 1 .b8 _ZN34_INTERNAL_e381bd0b_4_k_cu_e7a977e64cuda3std6ranges3__45__cpo4swapE[1];
.global .align 1 .b8 _ZN34_INTERNAL_e381bd0b_4_k_cu_e7a977e64cuda3std6ranges3__45__cpo9iter_moveE[1];
.global .align 1 .b8 _ZN34_INTERNAL_e381bd0b_4_k_cu_e7a977e64cuda3std6ranges3__45__cpo5beginE[1];
.global .align 1 .b8 _ZN34_INTERNAL_e381bd0b_4_k_cu_e7a977e64cuda3std6ranges3__45__cpo3endE[1];
.global .align 1 .b8 _ZN34_INTERNAL_e381bd0b_4_k_cu_e7a977e64cuda3std6ranges3__45__cpo6cbeginE[1];
.global .align 1 .b8 _ZN34_INTERNAL_e381bd0b_4_k_cu_e7a977e64cuda3std6ranges3__45__cpo4cendE[1];
.global .align 1 .b8 _ZN34_INTERNAL_e381bd0b_4_k_cu_e7a977e64cuda3std6ranges3__45__cpo7advanceE[1];
.global .align 1 .b8 _ZN34_INTERNAL_e381bd0b_4_k_cu_e7a977e64cuda3std6ranges3__45__cpo9iter_swapE[1];
.global .align 1 .b8 _ZN34_INTERNAL_e381bd0b_4_k_cu_e7a977e64cuda3std6ranges3__45__cpo4nextE[1];
.global .align 1 .b8 _ZN34_INTERNAL_e381bd0b_4_k_cu_e7a977e64cuda3std6ranges3__45__cpo4prevE[1];
.global .align 1 .b8 _ZN34_INTERNAL_e381bd0b_4_k_cu_e7a977e64cuda3std6ranges3__45__cpo4dataE[1];
.global .align 1 .b8 _ZN34_INTERNAL_e381bd0b_4_k_cu_e7a977e64cuda3std6ranges3__45__cpo5cdataE[1];
.global .align 1 .b8 _ZN34_INTERNAL_e381bd0b_4_k_cu_e7a977e64cuda3std6ranges3__45__cpo4sizeE[1];
.global .align 1 .b8 _ZN34_INTERNAL_e381bd0b_4_k_cu_e7a977e64cuda3std6ranges3__45__cpo5ssizeE[1];
.global .align 1 .b8 _ZN34_INTERNAL_e381bd0b_4_k_cu_e7a977e64cuda3std6ranges3__45__cpo8distanceE[1];
.global .align 1 .b8 _ZN34_INTERNAL_e381bd0b_4_k_cu_e7a977e66thrust24THRUST_300001_SM_1000_NS8cuda_cub3parE[1];
.global .align 1 .b8 _ZN34_INTERNAL_e381bd0b_4_k_cu_e7a977e66thrust24THRUST_300001_SM_1000_NS8cuda_cub10par_nosyncE[1];
.global .align 1 .b8 _ZN34_INTERNAL_e381bd0b_4_k_cu_e7a977e66thrust24THRUST_300001_SM_1000_NS6system6detail10sequential3seqE[1];
.global .align 1 .b8 _ZN34_INTERNAL_e381bd0b_4_k_cu_e7a977e66thrust24THRUST_300001_SM_1000_NS6system3cpp3parE[1];
.global .align 1 .b8 _ZN34_INTERNAL_e381bd0b_4_k_cu_e7a977e66thrust24THRUST_300001_SM_1000_NS12placeholders2_1E[1];
.global .align 1 .b8 _ZN34_INTERNAL_e381bd0b_4_k_cu_e7a977e66thrust24THRUST_300001_SM_1000_NS12placeholders2_2E[1];
.global .align 1 .b8 _ZN34_INTERNAL_e381bd0b_4_k_cu_e7a977e66thrust24THRUST_300001_SM_1000_NS12placeholders2_3E[1];
.global .align 1 .b8 _ZN34_INTERNAL_e381bd0b_4_k_cu_e7a977e66thrust24THRUST_300001_SM_1000_NS12placeholders2_4E[1];
.global .align 1 .b8 _ZN34_INTERNAL_e381bd0b_4_k_cu_e7a977e66thrust24THRUST_300001_SM_1000_NS12placeholders2_5E[1];
.global .align 1 .b8 _ZN34_INTERNAL_e381bd0b_4_k_cu_e7a977e66thrust24THRUST_300001_SM_1000_NS12placeholders2_6E[1];
.global .align 1 .b8 _ZN34_INTERNAL_e381bd0b_4_k_cu_e7a977e66thrust24THRUST_300001_SM_1000_NS12placeholders2_7E[1];
.global .align 1 .b8 _ZN34_INTERNAL_e381bd0b_4_k_cu_e7a977e66thrust24THRUST_300001_SM_1000_NS12placeholders2_8E[1];
.global .align 1 .b8 _ZN34_INTERNAL_e381bd0b_4_k_cu_e7a977e66thrust24THRUST_300001_SM_1000_NS12placeholders2_9E[1];
.global .align 1 .b8 _ZN34_INTERNAL_e381bd0b_4_k_cu_e7a977e66thrust24THRUST_300001_SM_1000_NS12placeholders3_10E[1];
.global .align 1 .b8 _ZN34_INTERNAL_e381bd0b_4_k_cu_e7a977e66thrust24THRUST_300001_SM_1000_NS3seqE[1];
.global .align 1 .b8 _ZN34_INTERNAL_e381bd0b_4_k_cu_e7a977e66thrust24THRUST_300001_SM_1000_NS6deviceE[1];

.visible .entry _Z11countDigitsPjS_iii(
	.param .u64 .ptr .align 1 _Z11countDigitsPjS_iii_param_0,
	.param .u64 .ptr .align 1 _Z11countDigitsPjS_iii_param_1,
	.param .u32 _Z11countDigitsPjS_iii_param_2,
	.param .u32 _Z11countDigitsPjS_iii_param_3,
	.param .u32 _Z11countDigitsPjS_iii_param_4
)
{
	.reg .pred 	%p<71>;
	.reg .b32 	%r<140>;
	.reg .b64 	%rd<9>;
	// demoted variable
	.shared .align 4 .b8 _ZZ11countDigitsPjS_iiiE10warpCounts[512];
	ld.param.u64 	%rd1, [_Z11countDigitsPjS_iii_param_0];
	ld.param.u64 	%rd2, [_Z11countDigitsPjS_iii_param_1];
	ld.param.u32 	%r8, [_Z11countDigitsPjS_iii_param_2];
	ld.param.u32 	%r9, [_Z11countDigitsPjS_iii_param_3];
	ld.param.u32 	%r10, [_Z11countDigitsPjS_iii_param_4];
	mov.u32 	%r1, %tid.x;
	mov.u32 	%r2, %ctaid.x;
	mov.u32 	%r11, %ntid.x;
	mad.lo.s32 	%r3, %r2, %r11, %r1;
	setp.gt.u32 	%p1, %r1, 127;
	shl.b32 	%r12, %r1, 2;
	mov.u32 	%r13, _ZZ11countDigitsPjS_iiiE10warpCounts;
	add.s32 	%r4, %r13, %r12;
	@%p1 bra 	$L__BB0_2;
	mov.b32 	%r14, 0;
	st.shared.u32 	[%r4], %r14;
$L__BB0_2:
	bar.sync 	0;
	setp.ge.s32 	%p2, %r3, %r8;
	mov.b32 	%r139, 16;
	@%p2 bra 	$L__BB0_4;
	cvta.to.global.u64 	%rd3, %rd1;
	mul.wide.s32 	%rd4, %r3, 4;
	add.s64 	%rd5, %rd3, %rd4;
	ld.global.u32 	%r16, [%rd5];
	shr.u32 	%r17, %r16, %r9;
	and.b32  	%r139, %r17, 15;
$L__BB0_4:
	shfl.sync.idx.b32	%r19|%p3, %r139, 0, 31, -1;
	setp.eq.s32 	%p4, %r19, %r139;
	selp.u32 	%r20, 1, 0, %p4;
	shfl.sync.idx.b32	%r21|%p5, %r139, 1, 31, -1;
	setp.eq.s32 	%p6, %r21, %r139;
	selp.b32 	%r22, 2, 0, %p6;
	or.b32  	%r23, %r22, %r20;
	shfl.sync.idx.b32	%r24|%p7, %r139, 2, 31, -1;
	setp.eq.s32 	%p8, %r24, %r139;
	selp.b32 	%r25, 4, 0, %p8;
	or.b32  	%r26, %r25, %r23;
	shfl.sync.idx.b32	%r27|%p9, %r139, 3, 31, -1;
	setp.eq.s32 	%p10, %r27, %r139;
	selp.b32 	%r28, 8, 0, %p10;
	or.b32  	%r29, %r28, %r26;
	shfl.sync.idx.b32	%r30|%p11, %r139, 4, 31, -1;
	setp.eq.s32 	%p12, %r30, %r139;
	selp.b32 	%r31, 16, 0, %p12;
	or.b32  	%r32, %r31, %r29;
	shfl.sync.idx.b32	%r33|%p13, %r139, 5, 31, -1;
	setp.eq.s32 	%p14, %r33, %r139;
	selp.b32 	%r34, 32, 0, %p14;
	or.b32  	%r35, %r34, %r32;
	shfl.sync.idx.b32	%r36|%p15, %r139, 6, 31, -1;
	setp.eq.s32 	%p16, %r36, %r139;
	selp.b32 	%r37, 64, 0, %p16;
	or.b32  	%r38, %r37, %r35;
	shfl.sync.idx.b32	%r39|%p17, %r139, 7, 31, -1;
	setp.eq.s32 	%p18, %r39, %r139;
	selp.b32 	%r40, 128, 0, %p18;
	or.b32  	%r41, %r40, %r38;
	shfl.sync.idx.b32	%r42|%p19, %r139, 8, 31, -1;
	setp.eq.s32 	%p20, %r42, %r139;
	selp.b32 	%r43, 256, 0, %p20;
	or.b32  	%r44, %r43, %r41;
	shfl.sync.idx.b32	%r45|%p21, %r139, 9, 31, -1;
	setp.eq.s32 	%p22, %r45, %r139;
	selp.b32 	%r46, 512, 0, %p22;
	or.b32  	%r47, %r46, %r44;
	shfl.sync.idx.b32	%r48|%p23, %r139, 10, 31, -1;
	setp.eq.s32 	%p24, %r48, %r139;
	selp.b32 	%r49, 1024, 0, %p24;
	or.b32  	%r50, %r49, %r47;
	shfl.sync.idx.b32	%r51|%p25, %r139, 11, 31, -1;
	setp.eq.s32 	%p26, %r51, %r139;
	selp.b32 	%r52, 2048, 0, %p26;
	or.b32  	%r53, %r52, %r50;
	shfl.sync.idx.b32	%r54|%p27, %r139, 12, 31, -1;
	setp.eq.s32 	%p28, %r54, %r139;
	selp.b32 	%r55, 4096, 0, %p28;
	or.b32  	%r56, %r55, %r53;
	shfl.sync.idx.b32	%r57|%p29, %r139, 13, 31, -1;
	setp.eq.s32 	%p30, %r57, %r139;
	selp.b32 	%r58, 8192, 0, %p30;
	or.b32  	%r59, %r58, %r56;
	shfl.sync.idx.b32	%r60|%p31, %r139, 14, 31, -1;
	setp.eq.s32 	%p32, %r60, %r139;
	selp.b32 	%r61, 16384, 0, %p32;
	or.b32  	%r62, %r61, %r59;
	shfl.sync.idx.b32	%r63|%p33, %r139, 15, 31, -1;
	setp.eq.s32 	%p34, %r63, %r139;
	selp.b32 	%r64, 32768, 0, %p34;
	or.b32  	%r65, %r64, %r62;
	shfl.sync.idx.b32	%r66|%p35, %r139, 16, 31, -1;
	setp.eq.s32 	%p36, %r66, %r139;
	selp.b32 	%r67, 65536, 0, %p36;
	or.b32  	%r68, %r67, %r65;
	shfl.sync.idx.b32	%r69|%p37, %r139, 17, 31, -1;
	setp.eq.s32 	%p38, %r69, %r139;
	selp.b32 	%r70, 131072, 0, %p38;
	or.b32  	%r71, %r70, %r68;
	shfl.sync.idx.b32	%r72|%p39, %r139, 18, 31, -1;
	setp.eq.s32 	%p40, %r72, %r139;
	selp.b32 	%r73, 262144, 0, %p40;
	or.b32  	%r74, %r73, %r71;
	shfl.sync.idx.b32	%r75|%p41, %r139, 19, 31, -1;
	setp.eq.s32 	%p42, %r75, %r139;
	selp.b32 	%r76, 524288, 0, %p42;
	or.b32  	%r77, %r76, %r74;
	shfl.sync.idx.b32	%r78|%p43, %r139, 20, 31, -1;
	setp.eq.s32 	%p44, %r78, %r139;
	selp.b32 	%r79, 1048576, 0, %p44;
	or.b32  	%r80, %r79, %r77;
	shfl.sync.idx.b32	%r81|%p45, %r139, 21, 31, -1;
	setp.eq.s32 	%p46, %r81, %r139;
	selp.b32 	%r82, 2097152, 0, %p46;
	or.b32  	%r83, %r82, %r80;
	shfl.sync.idx.b32	%r84|%p47, %r139, 22, 31, -1;
	setp.eq.s32 	%p48, %r84, %r139;
	selp.b32 	%r85, 4194304, 0, %p48;
	or.b32  	%r86, %r85, %r83;
	shfl.sync.idx.b32	%r87|%p49, %r139, 23, 31, -1;
	setp.eq.s32 	%p50, %r87, %r139;
	selp.b32 	%r88, 8388608, 0, %p50;
	or.b32  	%r89, %r88, %r86;
	shfl.sync.idx.b32	%r90|%p51, %r139, 24, 31, -1;
	setp.eq.s32 	%p52, %r90, %r139;
	selp.b32 	%r91, 16777216, 0, %p52;
	or.b32  	%r92, %r91, %r89;
	shfl.sync.idx.b32	%r93|%p53, %r139, 25, 31, -1;
	setp.eq.s32 	%p54, %r93, %r139;
	selp.b32 	%r94, 33554432, 0, %p54;
	or.b32  	%r95, %r94, %r92;
	shfl.sync.idx.b32	%r96|%p55, %r139, 26, 31, -1;
	setp.eq.s32 	%p56, %r96, %r139;
	selp.b32 	%r97, 67108864, 0, %p56;
	or.b32  	%r98, %r97, %r95;
	shfl.sync.idx.b32	%r99|%p57, %r139, 27, 31, -1;
	setp.eq.s32 	%p58, %r99, %r139;
	selp.b32 	%r100, 134217728, 0, %p58;
	or.b32  	%r101, %r100, %r98;
	shfl.sync.idx.b32	%r102|%p59, %r139, 28, 31, -1;
	setp.eq.s32 	%p60, %r102, %r139;
	selp.b32 	%r103, 268435456, 0, %p60;
	or.b32  	%r104, %r103, %r101;
	shfl.sync.idx.b32	%r105|%p61, %r139, 29, 31, -1;
	setp.eq.s32 	%p62, %r105, %r139;
	selp.b32 	%r106, 536870912, 0, %p62;
	or.b32  	%r107, %r106, %r104;
	shfl.sync.idx.b32	%r108|%p63, %r139, 30, 31, -1;
	setp.eq.s32 	%p64, %r108, %r139;
	selp.b32 	%r109, 1073741824, 0, %p64;
	or.b32  	%r110, %r109, %r107;
	shfl.sync.idx.b32	%r111|%p65, %r139, 31, 31, -1;
	setp.eq.s32 	%p66, %r111, %r139;
	selp.b32 	%r112, -2147483648, 0, %p66;
	or.b32  	%r7, %r112, %r110;
	brev.b32 	%r113, %r7;
	bfind.shiftamt.u32 	%r114, %r113;
	and.b32  	%r115, %r1, 31;
	setp.ne.s32 	%p67, %r115, %r114;
	setp.gt.u32 	%p68, %r139, 15;
	or.pred  	%p69, %p67, %p68;
	@%p69 bra 	$L__BB0_6;
	popc.b32 	%r116, %r7;
	shl.b32 	%r117, %r1, 1;
	and.b32  	%r118, %r117, 1984;
	mov.u32 	%r119, _ZZ11countDigitsPjS_iiiE10warpCounts;
	add.s32 	%r120, %r119, %r118;
	shl.b32 	%r121, %r139, 2;
	add.s32 	%r122, %r120, %r121;
	st.shared.u32 	[%r122], %r116;
$L__BB0_6:
	bar.sync 	0;
	setp.gt.u32 	%p70, %r1, 15;
	@%p70 bra 	$L__BB0_8;
	ld.shared.u32 	%r123, [%r4];
	ld.shared.u32 	%r124, [%r4+64];
	add.s32 	%r125, %r124, %r123;
	ld.shared.u32 	%r126, [%r4+128];
	add.s32 	%r127, %r126, %r125;
	ld.shared.u32 	%r128, [%r4+192];
	add.s32 	%r129, %r128, %r127;
	ld.shared.u32 	%r130, [%r4+256];
	add.s32 	%r131, %r130, %r129;
	ld.shared.u32 	%r132, [%r4+320];
	add.s32 	%r133, %r132, %r131;
	ld.shared.u32 	%r134, [%r4+384];
	add.s32 	%r135, %r134, %r133;
	ld.shared.u32 	%r136, [%r4+448];
	add.s32 	%r137, %r136, %r135;
	mad.lo.s32 	%r138, %r10, %r1, %r2;
	cvta.to.global.u64 	%rd6, %rd2;
	mul.wide.s32 	%rd7, %r138, 4;
	add.s64 	%rd8, %rd6, %rd7;
	st.global.u32 	[%rd8], %r137;
$L__BB0_8:
	ret;

}
	// .globl	_Z18prefixSumAndOffsetPjii
.visible .entry _Z18prefixSumAndOffsetPjii(
	.param .u64 .ptr .align 1 _Z18prefixSumAndOffsetPjii_param_0,
	.param .u32 _Z18prefixSumAndOffsetPjii_param_1,
	.param .u32 _Z18prefixSumAndOffsetPjii_param_2
)
{
	.reg .pred 	%p<22>;
	.reg .b32 	%r<229>;
	.reg .b64 	%rd<53>;
	// demoted variable
	.shared .align 4 .b8 _ZZ18prefixSumAndOffsetPjiiE11digitTotals[64];
	// demoted variable
	.shared .align 4 .b8 _ZZ18prefixSumAndOffsetPjiiE12digitOffsets[64];
	ld.param.u64 	%rd14, [_Z18prefixSumAndOffsetPjii_param_0];
	ld.param.u32 	%r48, [_Z18prefixSumAndOffsetPjii_param_1];
	cvta.to.global.u64 	%rd1, %rd14;
	mov.u32 	%r1, %tid.x;
	setp.gt.u32 	%p1, %r1, 15;
	@%p1 bra 	$L__BB1_15;
	setp.lt.s32 	%p2, %r48, 1;
	mov.b32 	%r223, 0;
	@%p2 bra 	$L__BB1_14;
	mul.lo.s32 	%r2, %r48, %r1;
	and.b32  	%r3, %r48, 15;
	setp.lt.u32 	%p3, %r48, 16;
	mov.b32 	%r216, 0;
	mov.u32 	%r223, %r216;
	@%p3 bra 	$L__BB1_5;
	and.b32  	%r216, %r48, 2147483632;
	neg.s32 	%r210, %r216;
	mul.wide.u32 	%rd15, %r2, 4;
	add.s64 	%rd16, %rd15, %rd1;
	add.s64 	%rd49, %rd16, 32;
	mov.b32 	%r223, 0;
$L__BB1_4:
	.pragma "nounroll";
	ld.global.u32 	%r53, [%rd49+-32];
	st.global.u32 	[%rd49+-32], %r223;
	add.s32 	%r54, %r53, %r223;
	ld.global.u32 	%r55, [%rd49+-28];
	st.global.u32 	[%rd49+-28], %r54;
	add.s32 	%r56, %r55, %r54;
	ld.global.u32 	%r57, [%rd49+-24];
	st.global.u32 	[%rd49+-24], %r56;
	add.s32 	%r58, %r57, %r56;
	ld.global.u32 	%r59, [%rd49+-20];
	st.global.u32 	[%rd49+-20], %r58;
	add.s32 	%r60, %r59, %r58;
	ld.global.u32 	%r61, [%rd49+-16];
	st.global.u32 	[%rd49+-16], %r60;
	add.s32 	%r62, %r61, %r60;
	ld.global.u32 	%r63, [%rd49+-12];
	st.global.u32 	[%rd49+-12], %r62;
	add.s32 	%r64, %r63, %r62;
	ld.global.u32 	%r65, [%rd49+-8];
	st.global.u32 	[%rd49+-8], %r64;
	add.s32 	%r66, %r65, %r64;
	ld.global.u32 	%r67, [%rd49+-4];
	st.global.u32 	[%rd49+-4], %r66;
	add.s32 	%r68, %r67, %r66;
	ld.global.u32 	%r69, [%rd49];
	st.global.u32 	[%rd49], %r68;
	add.s32 	%r70, %r69, %r68;
	ld.global.u32 	%r71, [%rd49+4];
	st.global.u32 	[%rd49+4], %r70;
	add.s32 	%r72, %r71, %r70;
	ld.global.u32 	%r73, [%rd49+8];
	st.global.u32 	[%rd49+8], %r72;
	add.s32 	%r74, %r73, %r72;
	ld.global.u32 	%r75, [%rd49+12];
	st.global.u32 	[%rd49+12], %r74;
	add.s32 	%r76, %r75, %r74;
	ld.global.u32 	%r77, [%rd49+16];
	st.global.u32 	[%rd49+16], %r76;
	add.s32 	%r78, %r77, %r76;
	ld.global.u32 	%r79, [%rd49+20];
	st.global.u32 	[%rd49+20], %r78;
	add.s32 	%r80, %r79, %r78;
	ld.global.u32 	%r81, [%rd49+24];
	st.global.u32 	[%rd49+24], %r80;
	add.s32 	%r82, %r81, %r80;
	ld.global.u32 	%r83, [%rd49+28];
	st.global.u32 	[%rd49+28], %r82;
	add.s32 	%r223, %r83, %r82;
	add.s32 	%r210, %r210, 16;
	add.s64 	%rd49, %rd49, 64;
	setp.ne.s32 	%p4, %r210, 0;
	@%p4 bra 	$L__BB1_4;
$L__BB1_5:
	setp.eq.s32 	%p5, %r3, 0;
	@%p5 bra 	$L__BB1_14;
	and.b32  	%r13, %r48, 7;
	setp.lt.u32 	%p6, %r3, 8;
	@%p6 bra 	$L__BB1_8;
	add.s32 	%r85, %r216, %r2;
	mul.wide.u32 	%rd17, %r85, 4;
	add.s64 	%rd18, %rd1, %rd17;
	ld.global.u32 	%r86, [%rd18];
	st.global.u32 	[%rd18], %r223;
	add.s32 	%r87, %r86, %r223;
	cvt.u64.u32 	%rd19, %r2;
	cvt.u64.u32 	%rd20, %r216;
	add.s64 	%rd21, %rd20, %rd19;
	shl.b64 	%rd22, %rd21, 2;
	add.s64 	%rd23, %rd1, %rd22;
	ld.global.u32 	%r88, [%rd23+4];
	st.global.u32 	[%rd23+4], %r87;
	add.s32 	%r89, %r88, %r87;
	ld.global.u32 	%r90, [%rd23+8];
	st.global.u32 	[%rd23+8], %r89;
	add.s32 	%r91, %r90, %r89;
	ld.global.u32 	%r92, [%rd23+12];
	st.global.u32 	[%rd23+12], %r91;
	add.s32 	%r93, %r92, %r91;
	ld.global.u32 	%r94, [%rd23+16];
	st.global.u32 	[%rd23+16], %r93;
	add.s32 	%r95, %r94, %r93;
	ld.global.u32 	%r96, [%rd23+20];
	st.global.u32 	[%rd23+20], %r95;
	add.s32 	%r97, %r96, %r95;
	ld.global.u32 	%r98, [%rd23+24];
	st.global.u32 	[%rd23+24], %r97;
	add.s32 	%r99, %r98, %r97;
	ld.global.u32 	%r100, [%rd23+28];
	st.global.u32 	[%rd23+28], %r99;
	add.s32 	%r223, %r100, %r99;
	add.s32 	%r216, %r216, 8;
$L__BB1_8:
	setp.eq.s32 	%p7, %r13, 0;
	@%p7 bra 	$L__BB1_14;
	and.b32  	%r19, %r48, 3;
	setp.lt.u32 	%p8, %r13, 4;
	@%p8 bra 	$L__BB1_11;
	add.s32 	%r102, %r216, %r2;
	mul.wide.u32 	%rd24, %r102, 4;
	add.s64 	%rd25, %rd1, %rd24;
	ld.global.u32 	%r103, [%rd25];
	st.global.u32 	[%rd25], %r223;
	add.s32 	%r104, %r103, %r223;
	cvt.u64.u32 	%rd26, %r2;
	cvt.u64.u32 	%rd27, %r216;
	add.s64 	%rd28, %rd27, %rd26;
	shl.b64 	%rd29, %rd28, 2;
	add.s64 	%rd30, %rd1, %rd29;
	ld.global.u32 	%r105, [%rd30+4];
	st.global.u32 	[%rd30+4], %r104;
	add.s32 	%r106, %r105, %r104;
	ld.global.u32 	%r107, [%rd30+8];
	st.global.u32 	[%rd30+8], %r106;
	add.s32 	%r108, %r107, %r106;
	ld.global.u32 	%r109, [%rd30+12];
	st.global.u32 	[%rd30+12], %r108;
	add.s32 	%r223, %r109, %r108;
	add.s32 	%r216, %r216, 4;
$L__BB1_11:
	setp.eq.s32 	%p9, %r19, 0;
	@%p9 bra 	$L__BB1_14;
	add.s32 	%r110, %r216, %r2;
	mul.wide.u32 	%rd31, %r110, 4;
	add.s64 	%rd50, %rd1, %rd31;
	neg.s32 	%r221, %r19;
$L__BB1_13:
	.pragma "nounroll";
	ld.global.u32 	%r111, [%rd50];
	st.global.u32 	[%rd50], %r223;
	add.s32 	%r223, %r111, %r223;
	add.s64 	%rd50, %rd50, 4;
	add.s32 	%r221, %r221, 1;
	setp.ne.s32 	%p10, %r221, 0;
	@%p10 bra 	$L__BB1_13;
$L__BB1_14:
	shl.b32 	%r112, %r1, 2;
	mov.u32 	%r113, _ZZ18prefixSumAndOffsetPjiiE11digitTotals;
	add.s32 	%r114, %r113, %r112;
	st.shared.u32 	[%r114], %r223;
$L__BB1_15:
	bar.sync 	0;
	setp.ne.s32 	%p11, %r1, 0;
	@%p11 bra 	$L__BB1_17;
	mov.b32 	%r115, 0;
	st.shared.u32 	[_ZZ18prefixSumAndOffsetPjiiE12digitOffsets], %r115;
	ld.shared.u32 	%r116, [_ZZ18prefixSumAndOffsetPjiiE11digitTotals];
	st.shared.u32 	[_ZZ18prefixSumAndOffsetPjiiE12digitOffsets+4], %r116;
	ld.shared.u32 	%r117, [_ZZ18prefixSumAndOffsetPjiiE11digitTotals+4];
	add.s32 	%r118, %r117, %r116;
	st.shared.u32 	[_ZZ18prefixSumAndOffsetPjiiE12digitOffsets+8], %r118;
	ld.shared.u32 	%r119, [_ZZ18prefixSumAndOffsetPjiiE11digitTotals+8];
	add.s32 	%r120, %r119, %r118;
	st.shared.u32 	[_ZZ18prefixSumAndOffsetPjiiE12digitOffsets+12], %r120;
	ld.shared.u32 	%r121, [_ZZ18prefixSumAndOffsetPjiiE11digitTotals+12];
	add.s32 	%r122, %r121, %r120;
	st.shared.u32 	[_ZZ18prefixSumAndOffsetPjiiE12digitOffsets+16], %r122;
	ld.shared.u32 	%r123, [_ZZ18prefixSumAndOffsetPjiiE11digitTotals+16];
	add.s32 	%r124, %r123, %r122;
	st.shared.u32 	[_ZZ18prefixSumAndOffsetPjiiE12digitOffsets+20], %r124;
	ld.shared.u32 	%r125, [_ZZ18prefixSumAndOffsetPjiiE11digitTotals+20];
	add.s32 	%r126, %r125, %r124;
	st.shared.u32 	[_ZZ18prefixSumAndOffsetPjiiE12digitOffsets+24], %r126;
	ld.shared.u32 	%r127, [_ZZ18prefixSumAndOffsetPjiiE11digitTotals+24];
	add.s32 	%r128, %r127, %r126;
	st.shared.u32 	[_ZZ18prefixSumAndOffsetPjiiE12digitOffsets+28], %r128;
	ld.shared.u32 	%r129, [_ZZ18prefixSumAndOffsetPjiiE11digitTotals+28];
	add.s32 	%r130, %r129, %r128;
	st.shared.u32 	[_ZZ18prefixSumAndOffsetPjiiE12digitOffsets+32], %r130;
	ld.shared.u32 	%r131, [_ZZ18prefixSumAndOffsetPjiiE11digitTotals+32];
	add.s32 	%r132, %r131, %r130;
	st.shared.u32 	[_ZZ18prefixSumAndOffsetPjiiE12digitOffsets+36], %r132;
	ld.shared.u32 	%r133, [_ZZ18prefixSumAndOffsetPjiiE11digitTotals+36];
	add.s32 	%r134, %r133, %r132;
	st.shared.u32 	[_ZZ18prefixSumAndOffsetPjiiE12digitOffsets+40], %r134;
	ld.shared.u32 	%r135, [_ZZ18prefixSumAndOffsetPjiiE11digitTotals+40];
	add.s32 	%r136, %r135, %r134;
	st.shared.u32 	[_ZZ18prefixSumAndOffsetPjiiE12digitOffsets+44], %r136;
	ld.shared.u32 	%r137, [_ZZ18prefixSumAndOffsetPjiiE11digitTotals+44];
	add.s32 	%r138, %r137, %r136;
	st.shared.u32 	[_ZZ18prefixSumAndOffsetPjiiE12digitOffsets+48], %r138;
	ld.shared.u32 	%r139, [_ZZ18prefixSumAndOffsetPjiiE11digitTotals+48];
	add.s32 	%r140, %r139, %r138;
	st.shared.u32 	[_ZZ18prefixSumAndOffsetPjiiE12digitOffsets+52], %r140;
	ld.shared.u32 	%r141, [_ZZ18prefixSumAndOffsetPjiiE11digitTotals+52];
	add.s32 	%r142, %r141, %r140;
	st.shared.u32 	[_ZZ18prefixSumAndOffsetPjiiE12digitOffsets+56], %r142;
	ld.shared.u32 	%r143, [_ZZ18prefixSumAndOffsetPjiiE11digitTotals+56];
	add.s32 	%r144, %r143, %r142;
	st.shared.u32 	[_ZZ18prefixSumAndOffsetPjiiE12digitOffsets+60], %r144;
$L__BB1_17:
	setp.gt.u32 	%p12, %r1, 15;
	bar.sync 	0;
	@%p12 bra 	$L__BB1_31;
	shl.b32 	%r145, %r1, 2;
	mov.u32 	%r146, _ZZ18prefixSumAndOffsetPjiiE12digitOffsets;
	add.s32 	%r147, %r146, %r145;
	ld.shared.u32 	%r31, [%r147];
	setp.lt.s32 	%p13, %r48, 1;
	@%p13 bra 	$L__BB1_31;
	mul.lo.s32 	%r32, %r48, %r1;
	and.b32  	%r33, %r48, 15;
	setp.lt.u32 	%p14, %r48, 16;
	mov.b32 	%r226, 0;
	@%p14 bra 	$L__BB1_22;
	and.b32  	%r226, %r48, 2147483632;
	neg.s32 	%r224, %r226;
	mul.wide.u32 	%rd32, %r32, 4;
	add.s64 	%rd33, %rd32, %rd1;
	add.s64 	%rd51, %rd33, 32;
$L__BB1_21:
	.pragma "nounroll";
	ld.global.u32 	%r149, [%rd51+-32];
	add.s32 	%r150, %r149, %r31;
	st.global.u32 	[%rd51+-32], %r150;
	ld.global.u32 	%r151, [%rd51+-28];
	add.s32 	%r152, %r151, %r31;
	st.global.u32 	[%rd51+-28], %r152;
	ld.global.u32 	%r153, [%rd51+-24];
	add.s32 	%r154, %r153, %r31;
	st.global.u32 	[%rd51+-24], %r154;
	ld.global.u32 	%r155, [%rd51+-20];
	add.s32 	%r156, %r155, %r31;
	st.global.u32 	[%rd51+-20], %r156;
	ld.global.u32 	%r157, [%rd51+-16];
	add.s32 	%r158, %r157, %r31;
	st.global.u32 	[%rd51+-16], %r158;
	ld.global.u32 	%r159, [%rd51+-12];
	add.s32 	%r160, %r159, %r31;
	st.global.u32 	[%rd51+-12], %r160;
	ld.global.u32 	%r161, [%rd51+-8];
	add.s32 	%r162, %r161, %r31;
	st.global.u32 	[%rd51+-8], %r162;
	ld.global.u32 	%r163, [%rd51+-4];
	add.s32 	%r164, %r163, %r31;
	st.global.u32 	[%rd51+-4], %r164;
	ld.global.u32 	%r165, [%rd51];
	add.s32 	%r166, %r165, %r31;
	st.global.u32 	[%rd51], %r166;
	ld.global.u32 	%r167, [%rd51+4];
	add.s32 	%r168, %r167, %r31;
	st.global.u32 	[%rd51+4], %r168;
	ld.global.u32 	%r169, [%rd51+8];
	add.s32 	%r170, %r169, %r31;
	st.global.u32 	[%rd51+8], %r170;
	ld.global.u32 	%r171, [%rd51+12];
	add.s32 	%r172, %r171, %r31;
	st.global.u32 	[%rd51+12], %r172;
	ld.global.u32 	%r173, [%rd51+16];
	add.s32 	%r174, %r173, %r31;
	st.global.u32 	[%rd51+16], %r174;
	ld.global.u32 	%r175, [%rd51+20];
	add.s32 	%r176, %r175, %r31;
	st.global.u32 	[%rd51+20], %r176;
	ld.global.u32 	%r177, [%rd51+24];
	add.s32 	%r178, %r177, %r31;
	st.global.u32 	[%rd51+24], %r178;
	ld.global.u32 	%r179, [%rd51+28];
	add.s32 	%r180, %r179, %r31;
	st.global.u32 	[%rd51+28], %r180;
	add.s32 	%r224, %r224, 16;
	add.s64 	%rd51, %rd51, 64;
	setp.ne.s32 	%p15, %r224, 0;
	@%p15 bra 	$L__BB1_21;
$L__BB1_22:
	setp.eq.s32 	%p16, %r33, 0;
	@%p16 bra 	$L__BB1_31;
	and.b32  	%r39, %r48, 7;
	setp.lt.u32 	%p17, %r33, 8;
	@%p17 bra 	$L__BB1_25;
	add.s32 	%r181, %r226, %r32;
	mul.wide.u32 	%rd34, %r181, 4;
	add.s64 	%rd35, %rd1, %rd34;
	ld.global.u32 	%r182, [%rd35];
	add.s32 	%r183, %r182, %r31;
	st.global.u32 	[%rd35], %r183;
	cvt.u64.u32 	%rd36, %r32;
	cvt.u64.u32 	%rd37, %r226;
	add.s64 	%rd38, %rd37, %rd36;
	shl.b64 	%rd39, %rd38, 2;
	add.s64 	%rd40, %rd1, %rd39;
	ld.global.u32 	%r184, [%rd40+4];
	add.s32 	%r185, %r184, %r31;
	st.global.u32 	[%rd40+4], %r185;
	ld.global.u32 	%r186, [%rd40+8];
	add.s32 	%r187, %r186, %r31;
	st.global.u32 	[%rd40+8], %r187;
	ld.global.u32 	%r188, [%rd40+12];
	add.s32 	%r189, %r188, %r31;
	st.global.u32 	[%rd40+12], %r189;
	ld.global.u32 	%r190, [%rd40+16];
	add.s32 	%r191, %r190, %r31;
	st.global.u32 	[%rd40+16], %r191;
	ld.global.u32 	%r192, [%rd40+20];
	add.s32 	%r193, %r192, %r31;
	st.global.u32 	[%rd40+20], %r193;
	ld.global.u32 	%r194, [%rd40+24];
	add.s32 	%r195, %r194, %r31;
	st.global.u32 	[%rd40+24], %r195;
	ld.global.u32 	%r196, [%rd40+28];
	add.s32 	%r197, %r196, %r31;
	st.global.u32 	[%rd40+28], %r197;
	add.s32 	%r226, %r226, 8;
$L__BB1_25:
	setp.eq.s32 	%p18, %r39, 0;
	@%p18 bra 	$L__BB1_31;
	and.b32  	%r42, %r48, 3;
	setp.lt.u32 	%p19, %r39, 4;
	@%p19 bra 	$L__BB1_28;
	add.s32 	%r198, %r226, %r32;
	mul.wide.u32 	%rd41, %r198, 4;
	add.s64 	%rd42, %rd1, %rd41;
	ld.global.u32 	%r199, [%rd42];
	add.s32 	%r200, %r199, %r31;
	st.global.u32 	[%rd42], %r200;
	cvt.u64.u32 	%rd43, %r32;
	cvt.u64.u32 	%rd44, %r226;
	add.s64 	%rd45, %rd44, %rd43;
	shl.b64 	%rd46, %rd45, 2;
	add.s64 	%rd47, %rd1, %rd46;
	ld.global.u32 	%r201, [%rd47+4];
	add.s32 	%r202, %r201, %r31;
	st.global.u32 	[%rd47+4], %r202;
	ld.global.u32 	%r203, [%rd47+8];
	add.s32 	%r204, %r203, %r31;
	st.global.u32 	[%rd47+8], %r204;
	ld.global.u32 	%r205, [%rd47+12];
	add.s32 	%r206, %r205, %r31;
	st.global.u32 	[%rd47+12], %r206;
	add.s32 	%r226, %r226, 4;
$L__BB1_28:
	setp.eq.s32 	%p20, %r42, 0;
	@%p20 bra 	$L__BB1_31;
	add.s32 	%r207, %r226, %r32;
	mul.wide.u32 	%rd48, %r207, 4;
	add.s64 	%rd52, %rd1, %rd48;
	neg.s32 	%r228, %r42;
$L__BB1_30:
	.pragma "nounroll";
	ld.global.u32 	%r208, [%rd52];
	add.s32 	%r209, %r208, %r31;
	st.global.u32 	[%rd52], %r209;
	add.s64 	%rd52, %rd52, 4;
	add.s32 	%r228, %r228, 1;
	setp.ne.s32 	%p21, %r228, 0;
	@%p21 bra 	$L__BB1_30;
$L__BB1_31:
	ret;

}
	// .globl	_Z22computeRanksAndScatterPjS_S_iii
.visible .entry _Z22computeRanksAndScatterPjS_S_iii(
	.param .u64 .ptr .align 1 _Z22computeRanksAndScatterPjS_S_iii_param_0,
	.param .u64 .ptr .align 1 _Z22computeRanksAndScatterPjS_S_iii_param_1,
	.param .u64 .ptr .align 1 _Z22computeRanksAndScatterPjS_S_iii_param_2,
	.param .u32 _Z22computeRanksAndScatterPjS_S_iii_param_3,
	.param .u32 _Z22computeRanksAndScatterPjS_S_iii_param_4,
	.param .u32 _Z22computeRanksAndScatterPjS_S_iii_param_5
)
{
	.reg .pred 	%p<81>;
	.reg .b32 	%r<269>;
	.reg .b64 	%rd<13>;
	// demoted variable
	.shared .align 4 .b8 _ZZ22computeRanksAndScatterPjS_S_iiiE9digitBase[64];
	// demoted variable
	.shared .align 4 .b8 _ZZ22computeRanksAndScatterPjS_S_iiiE15warpDigitCounts[512];
	ld.param.u64 	%rd1, [_Z22computeRanksAndScatterPjS_S_iii_param_0];
	ld.param.u64 	%rd2, [_Z22computeRanksAndScatterPjS_S_iii_param_1];
	ld.param.u64 	%rd3, [_Z22computeRanksAndScatterPjS_S_iii_param_2];
	ld.param.u32 	%r46, [_Z22computeRanksAndScatterPjS_S_iii_param_3];
	ld.param.u32 	%r47, [_Z22computeRanksAndScatterPjS_S_iii_param_4];
	ld.param.u32 	%r48, [_Z22computeRanksAndScatterPjS_S_iii_param_5];
	mov.u32 	%r1, %tid.x;
	mov.u32 	%r2, %ctaid.x;
	mov.u32 	%r49, %ntid.x;
	mad.lo.s32 	%r3, %r2, %r49, %r1;
	shr.u32 	%r4, %r1, 5;
	setp.gt.u32 	%p1, %r1, 127;
	@%p1 bra 	$L__BB2_2;
	shl.b32 	%r50, %r1, 2;
	mov.u32 	%r51, _ZZ22computeRanksAndScatterPjS_S_iiiE15warpDigitCounts;
	add.s32 	%r52, %r51, %r50;
	mov.b32 	%r53, 0;
	st.shared.u32 	[%r52], %r53;
$L__BB2_2:
	setp.gt.u32 	%p2, %r1, 15;
	@%p2 bra 	$L__BB2_4;
	mad.lo.s32 	%r54, %r48, %r1, %r2;
	cvta.to.global.u64 	%rd4, %rd3;
	mul.wide.s32 	%rd5, %r54, 4;
	add.s64 	%rd6, %rd4, %rd5;
	ld.global.u32 	%r55, [%rd6];
	shl.b32 	%r56, %r1, 2;
	mov.u32 	%r57, _ZZ22computeRanksAndScatterPjS_S_iiiE9digitBase;
	add.s32 	%r58, %r57, %r56;
	st.shared.u32 	[%r58], %r55;
$L__BB2_4:
	bar.sync 	0;
	setp.ge.s32 	%p3, %r3, %r46;
	mov.b32 	%r252, 16;
	mov.b32 	%r251, 0;
	@%p3 bra 	$L__BB2_6;
	cvta.to.global.u64 	%rd7, %rd1;
	mul.wide.s32 	%rd8, %r3, 4;
	add.s64 	%rd9, %rd7, %rd8;
	ld.global.u32 	%r251, [%rd9];
	shr.u32 	%r61, %r251, %r47;
	and.b32  	%r252, %r61, 15;
$L__BB2_6:
	shfl.sync.idx.b32	%r63|%p4, %r252, 0, 31, -1;
	setp.eq.s32 	%p5, %r63, %r252;
	selp.u32 	%r64, 1, 0, %p5;
	shfl.sync.idx.b32	%r65|%p6, %r252, 1, 31, -1;
	setp.eq.s32 	%p7, %r65, %r252;
	selp.b32 	%r66, 2, 0, %p7;
	or.b32  	%r67, %r66, %r64;
	shfl.sync.idx.b32	%r68|%p8, %r252, 2, 31, -1;
	setp.eq.s32 	%p9, %r68, %r252;
	selp.b32 	%r69, 4, 0, %p9;
	or.b32  	%r70, %r69, %r67;
	shfl.sync.idx.b32	%r71|%p10, %r252, 3, 31, -1;
	setp.eq.s32 	%p11, %r71, %r252;
	selp.b32 	%r72, 8, 0, %p11;
	or.b32  	%r73, %r72, %r70;
	shfl.sync.idx.b32	%r74|%p12, %r252, 4, 31, -1;
	setp.eq.s32 	%p13, %r74, %r252;
	selp.b32 	%r75, 16, 0, %p13;
	or.b32  	%r76, %r75, %r73;
	shfl.sync.idx.b32	%r77|%p14, %r252, 5, 31, -1;
	setp.eq.s32 	%p15, %r77, %r252;
	selp.b32 	%r78, 32, 0, %p15;
	or.b32  	%r79, %r78, %r76;
	shfl.sync.idx.b32	%r80|%p16, %r252, 6, 31, -1;
	setp.eq.s32 	%p17, %r80, %r252;
	selp.b32 	%r81, 64, 0, %p17;
	or.b32  	%r82, %r81, %r79;
	shfl.sync.idx.b32	%r83|%p18, %r252, 7, 31, -1;
	setp.eq.s32 	%p19, %r83, %r252;
	selp.b32 	%r84, 128, 0, %p19;
	or.b32  	%r85, %r84, %r82;
	shfl.sync.idx.b32	%r86|%p20, %r252, 8, 31, -1;
	setp.eq.s32 	%p21, %r86, %r252;
	selp.b32 	%r87, 256, 0, %p21;
	or.b32  	%r88, %r87, %r85;
	shfl.sync.idx.b32	%r89|%p22, %r252, 9, 31, -1;
	setp.eq.s32 	%p23, %r89, %r252;
	selp.b32 	%r90, 512, 0, %p23;
	or.b32  	%r91, %r90, %r88;
	shfl.sync.idx.b32	%r92|%p24, %r252, 10, 31, -1;
	setp.eq.s32 	%p25, %r92, %r252;
	selp.b32 	%r93, 1024, 0, %p25;
	or.b32  	%r94, %r93, %r91;
	shfl.sync.idx.b32	%r95|%p26, %r252, 11, 31, -1;
	setp.eq.s32 	%p27, %r95, %r252;
	selp.b32 	%r96, 2048, 0, %p27;
	or.b32  	%r97, %r96, %r94;
	shfl.sync.idx.b32	%r98|%p28, %r252, 12, 31, -1;
	setp.eq.s32 	%p29, %r98, %r252;
	selp.b32 	%r99, 4096, 0, %p29;
	or.b32  	%r100, %r99, %r97;
	shfl.sync.idx.b32	%r101|%p30, %r252, 13, 31, -1;
	setp.eq.s32 	%p31, %r101, %r252;
	selp.b32 	%r102, 8192, 0, %p31;
	or.b32  	%r103, %r102, %r100;
	shfl.sync.idx.b32	%r104|%p32, %r252, 14, 31, -1;
	setp.eq.s32 	%p33, %r104, %r252;
	selp.b32 	%r105, 16384, 0, %p33;
	or.b32  	%r106, %r105, %r103;
	shfl.sync.idx.b32	%r107|%p34, %r252, 15, 31, -1;
	setp.eq.s32 	%p35, %r107, %r252;
	selp.b32 	%r108, 32768, 0, %p35;
	or.b32  	%r109, %r108, %r106;
	shfl.sync.idx.b32	%r110|%p36, %r252, 16, 31, -1;
	setp.eq.s32 	%p37, %r110, %r252;
	selp.b32 	%r111, 65536, 0, %p37;
	or.b32  	%r112, %r111, %r109;
	shfl.sync.idx.b32	%r113|%p38, %r252, 17, 31, -1;
	setp.eq.s32 	%p39, %r113, %r252;
	selp.b32 	%r114, 131072, 0, %p39;
	or.b32  	%r115, %r114, %r112;
	shfl.sync.idx.b32	%r116|%p40, %r252, 18, 31, -1;
	setp.eq.s32 	%p41, %r116, %r252;
	selp.b32 	%r117, 262144, 0, %p41;
	or.b32  	%r118, %r117, %r115;
	shfl.sync.idx.b32	%r119|%p42, %r252, 19, 31, -1;
	setp.eq.s32 	%p43, %r119, %r252;
	selp.b32 	%r120, 524288, 0, %p43;
	or.b32  	%r121, %r120, %r118;
	shfl.sync.idx.b32	%r122|%p44, %r252, 20, 31, -1;
	setp.eq.s32 	%p45, %r122, %r252;
	selp.b32 	%r123, 1048576, 0, %p45;
	or.b32  	%r124, %r123, %r121;
	shfl.sync.idx.b32	%r125|%p46, %r252, 21, 31, -1;
	setp.eq.s32 	%p47, %r125, %r252;
	selp.b32 	%r126, 2097152, 0, %p47;
	or.b32  	%r127, %r126, %r124;
	shfl.sync.idx.b32	%r128|%p48, %r252, 22, 31, -1;
	setp.eq.s32 	%p49, %r128, %r252;
	selp.b32 	%r129, 4194304, 0, %p49;
	or.b32  	%r130, %r129, %r127;
	shfl.sync.idx.b32	%r131|%p50, %r252, 23, 31, -1;
	setp.eq.s32 	%p51, %r131, %r252;
	selp.b32 	%r132, 8388608, 0, %p51;
	or.b32  	%r133, %r132, %r130;
	shfl.sync.idx.b32	%r134|%p52, %r252, 24, 31, -1;
	setp.eq.s32 	%p53, %r134, %r252;
	selp.b32 	%r135, 16777216, 0, %p53;
	or.b32  	%r136, %r135, %r133;
	shfl.sync.idx.b32	%r137|%p54, %r252, 25, 31, -1;
	setp.eq.s32 	%p55, %r137, %r252;
	selp.b32 	%r138, 33554432, 0, %p55;
	or.b32  	%r139, %r138, %r136;
	shfl.sync.idx.b32	%r140|%p56, %r252, 26, 31, -1;
	setp.eq.s32 	%p57, %r140, %r252;
	selp.b32 	%r141, 67108864, 0, %p57;
	or.b32  	%r142, %r141, %r139;
	shfl.sync.idx.b32	%r143|%p58, %r252, 27, 31, -1;
	setp.eq.s32 	%p59, %r143, %r252;
	selp.b32 	%r144, 134217728, 0, %p59;
	or.b32  	%r145, %r144, %r142;
	shfl.sync.idx.b32	%r146|%p60, %r252, 28, 31, -1;
	setp.eq.s32 	%p61, %r146, %r252;
	selp.b32 	%r147, 268435456, 0, %p61;
	or.b32  	%r148, %r147, %r145;
	shfl.sync.idx.b32	%r149|%p62, %r252, 29, 31, -1;
	setp.eq.s32 	%p63, %r149, %r252;
	selp.b32 	%r150, 536870912, 0, %p63;
	or.b32  	%r151, %r150, %r148;
	shfl.sync.idx.b32	%r152|%p64, %r252, 30, 31, -1;
	setp.eq.s32 	%p65, %r152, %r252;
	selp.b32 	%r153, 1073741824, 0, %p65;
	or.b32  	%r154, %r153, %r151;
	shfl.sync.idx.b32	%r155|%p66, %r252, 31, 31, -1;
	setp.eq.s32 	%p67, %r155, %r252;
	selp.b32 	%r156, -2147483648, 0, %p67;
	or.b32  	%r157, %r156, %r154;
	and.b32  	%r158, %r1, 31;
	mov.b32 	%r159, -1;
	shl.b32 	%r160, %r159, %r158;
	not.b32 	%r161, %r160;
	and.b32  	%r162, %r154, %r161;
	popc.b32 	%r9, %r162;
	popc.b32 	%r10, %r157;
	add.s32 	%r163, %r10, -1;
	setp.ne.s32 	%p68, %r9, %r163;
	setp.gt.u32 	%p69, %r252, 15;
	or.pred  	%p70, %p68, %p69;
	@%p70 bra 	$L__BB2_8;
	shl.b32 	%r164, %r4, 6;
	mov.u32 	%r165, _ZZ22computeRanksAndScatterPjS_S_iiiE15warpDigitCounts;
	add.s32 	%r166, %r165, %r164;
	shl.b32 	%r167, %r252, 2;
	add.s32 	%r168, %r166, %r167;
	st.shared.u32 	[%r168], %r10;
$L__BB2_8:
	setp.ge.s32 	%p71, %r3, %r46;
	bar.sync 	0;
	@%p71 bra 	$L__BB2_23;
	setp.lt.u32 	%p72, %r1, 32;
	mov.b32 	%r268, 0;
	@%p72 bra 	$L__BB2_22;
	add.s32 	%r172, %r4, -1;
	and.b32  	%r11, %r4, 15;
	setp.lt.u32 	%p73, %r172, 15;
	mov.b32 	%r260, 0;
	mov.u32 	%r268, %r260;
	@%p73 bra 	$L__BB2_13;
	and.b32  	%r260, %r4, 16;
	shr.u32 	%r174, %r1, 5;
	and.b32  	%r175, %r174, 16;
	neg.s32 	%r254, %r175;
	shl.b32 	%r176, %r252, 2;
	mov.u32 	%r177, _ZZ22computeRanksAndScatterPjS_S_iiiE15warpDigitCounts;
	add.s32 	%r178, %r176, %r177;
	add.s32 	%r253, %r178, 512;
	mov.b32 	%r268, 0;
$L__BB2_12:
	.pragma "nounroll";
	ld.shared.u32 	%r179, [%r253+-512];
	add.s32 	%r180, %r179, %r268;
	ld.shared.u32 	%r181, [%r253+-448];
	add.s32 	%r182, %r181, %r180;
	ld.shared.u32 	%r183, [%r253+-384];
	add.s32 	%r184, %r183, %r182;
	ld.shared.u32 	%r185, [%r253+-320];
	add.s32 	%r186, %r185, %r184;
	ld.shared.u32 	%r187, [%r253+-256];
	add.s32 	%r188, %r187, %r186;
	ld.shared.u32 	%r189, [%r253+-192];
	add.s32 	%r190, %r189, %r188;
	ld.shared.u32 	%r191, [%r253+-128];
	add.s32 	%r192, %r191, %r190;
	ld.shared.u32 	%r193, [%r253+-64];
	add.s32 	%r194, %r193, %r192;
	ld.shared.u32 	%r195, [%r253];
	add.s32 	%r196, %r195, %r194;
	ld.shared.u32 	%r197, [%r253+64];
	add.s32 	%r198, %r197, %r196;
	ld.shared.u32 	%r199, [%r253+128];
	add.s32 	%r200, %r199, %r198;
	ld.shared.u32 	%r201, [%r253+192];
	add.s32 	%r202, %r201, %r200;
	ld.shared.u32 	%r203, [%r253+256];
	add.s32 	%r204, %r203, %r202;
	ld.shared.u32 	%r205, [%r253+320];
	add.s32 	%r206, %r205, %r204;
	ld.shared.u32 	%r207, [%r253+384];
	add.s32 	%r208, %r207, %r206;
	ld.shared.u32 	%r209, [%r253+448];
	add.s32 	%r268, %r209, %r208;
	add.s32 	%r254, %r254, 16;
	add.s32 	%r253, %r253, 1024;
	setp.ne.s32 	%p74, %r254, 0;
	@%p74 bra 	$L__BB2_12;
$L__BB2_13:
	setp.eq.s32 	%p75, %r11, 0;
	@%p75 bra 	$L__BB2_22;
	shl.b32 	%r211, %r252, 2;
	mov.u32 	%r212, _ZZ22computeRanksAndScatterPjS_S_iiiE15warpDigitCounts;
	add.s32 	%r24, %r212, %r211;
	and.b32  	%r25, %r4, 7;
	setp.lt.u32 	%p76, %r11, 8;
	@%p76 bra 	$L__BB2_16;
	shl.b32 	%r213, %r260, 6;
	add.s32 	%r214, %r24, %r213;
	ld.shared.u32 	%r215, [%r214];
	add.s32 	%r216, %r215, %r268;
	ld.shared.u32 	%r217, [%r214+64];
	add.s32 	%r218, %r217, %r216;
	ld.shared.u32 	%r219, [%r214+128];
	add.s32 	%r220, %r219, %r218;
	ld.shared.u32 	%r221, [%r214+192];
	add.s32 	%r222, %r221, %r220;
	ld.shared.u32 	%r223, [%r214+256];
	add.s32 	%r224, %r223, %r222;
	ld.shared.u32 	%r225, [%r214+320];
	add.s32 	%r226, %r225, %r224;
	ld.shared.u32 	%r227, [%r214+384];
	add.s32 	%r228, %r227, %r226;
	ld.shared.u32 	%r229, [%r214+448];
	add.s32 	%r268, %r229, %r228;
	add.s32 	%r260, %r260, 8;
$L__BB2_16:
	setp.eq.s32 	%p77, %r25, 0;
	@%p77 bra 	$L__BB2_22;
	and.b32  	%r31, %r4, 3;
	setp.lt.u32 	%p78, %r25, 4;
	@%p78 bra 	$L__BB2_19;
	shl.b32 	%r231, %r260, 6;
	add.s32 	%r232, %r24, %r231;
	ld.shared.u32 	%r233, [%r232];
	add.s32 	%r234, %r233, %r268;
	ld.shared.u32 	%r235, [%r232+64];
	add.s32 	%r236, %r235, %r234;
	ld.shared.u32 	%r237, [%r232+128];
	add.s32 	%r238, %r237, %r236;
	ld.shared.u32 	%r239, [%r232+192];
	add.s32 	%r268, %r239, %r238;
	add.s32 	%r260, %r260, 4;
$L__BB2_19:
	setp.eq.s32 	%p79, %r31, 0;
	@%p79 bra 	$L__BB2_22;
	shl.b32 	%r240, %r260, 6;
	add.s32 	%r242, %r240, %r211;
	add.s32 	%r266, %r212, %r242;
	neg.s32 	%r265, %r31;
$L__BB2_21:
	.pragma "nounroll";
	ld.shared.u32 	%r244, [%r266];
	add.s32 	%r268, %r244, %r268;
	add.s32 	%r266, %r266, 64;
	add.s32 	%r265, %r265, 1;
	setp.ne.s32 	%p80, %r265, 0;
	@%p80 bra 	$L__BB2_21;
$L__BB2_22:
	shl.b32 	%r245, %r252, 2;
	mov.u32 	%r246, _ZZ22computeRanksAndScatterPjS_S_iiiE9digitBase;
	add.s32 	%r247, %r246, %r245;
	ld.shared.u32 	%r248, [%r247];
	add.s32 	%r249, %r268, %r9;
	add.s32 	%r250, %r249, %r248;
	cvta.to.global.u64 	%rd10, %rd2;
	mul.wide.u32 	%rd11, %r250, 4;
	add.s64 	%rd12, %rd10, %rd11;
	st.global.u32 	[%rd12], %r251;
$L__BB2_23:
	ret;

}
	// .globl	_Z10toUnsignedPiPji
.visible .entry _Z10toUnsignedPiPji(
	.param .u64 .ptr .align 1 _Z10toUnsignedPiPji_param_0,
	.param .u64 .ptr .align 1 _Z10toUnsignedPiPji_param_1,
	.param .u32 _Z10toUnsignedPiPji_param_2
)
{
	.reg .pred 	%p<2>;
	.reg .b32 	%r<8>;
	.reg .b64 	%rd<8>;

	ld.param.u64 	%rd1, [_Z10toUnsignedPiPji_param_0];
	ld.param.u64 	%rd2, [_Z10toUnsignedPiPji_param_1];
	ld.param.u32 	%r2, [_Z10toUnsignedPiPji_param_2];
	mov.u32 	%r3, %ctaid.x;
	mov.u32 	%r4, %ntid.x;
	mov.u32 	%r5, %tid.x;
	mad.lo.s32 	%r1, %r3, %r4, %r5;
	setp.ge.s32 	%p1, %r1, %r2;
	@%p1 bra 	$L__BB3_2;
	cvta.to.global.u64 	%rd3, %rd1;
	cvta.to.global.u64 	%rd4, %rd2;
	mul.wide.s32 	%rd5, %r1, 4;
	add.s64 	%rd6, %rd3, %rd5;
	ld.global.u32 	%r6, [%rd6];
	xor.b32  	%r7, %r6, -2147483648;
	add.s64 	%rd7, %rd4, %rd5;
	st.global.u32 	[%rd7], %r7;
$L__BB3_2:
	ret;

}
	// .globl	_Z8toSignedPjPii
.visible .entry _Z8toSignedPjPii(
	.param .u64 .ptr .align 1 _Z8toSignedPjPii_param_0,
	.param .u64 .ptr .align 1 _Z8toSignedPjPii_param_1,
	.param .u32 _Z8toSignedPjPii_param_2
)
{
	.reg .pred 	%p<2>;
	.reg .b32 	%r<8>;
	.reg .b64 	%rd<8>;

	ld.param.u64 	%rd1, [_Z8toSignedPjPii_param_0];
	ld.param.u64 	%rd2, [_Z8toSignedPjPii_param_1];
	ld.param.u32 	%r2, [_Z8toSignedPjPii_param_2];
	mov.u32 	%r3, %ctaid.x;
	mov.u32 	%r4, %ntid.x;
	mov.u32 	%r5, %tid.x;
	mad.lo.s32 	%r1, %r3, %r4, %r5;
	setp.ge.s32 	%p1, %r1, %r2;
	@%p1 bra 	$L__BB4_2;
	cvta.to.global.u64 	%rd3, %rd1;
	cvta.to.global.u64 	%rd4, %rd2;
	mul.wide.s32 	%rd5, %r1, 4;
	add.s64 	%rd6, %rd3, %rd5;
	ld.global.u32 	%r6, [%rd6];
	xor.b32  	%r7, %r6, -2147483648;
	add.s64 	%rd7, %rd4, %rd5;
	st.global.u32 	[%rd7], %r7;
$L__BB4_2:
	ret;

}
	// .globl	_ZN3cub18CUB_300001_SM_10006detail11EmptyKernelIvEEvv
.visible .entry _ZN3cub18CUB_300001_SM_10006detail11EmptyKernelIvEEvv()
{


	ret;

}
	// .globl	_ZN3cub18CUB_300001_SM_10006detail10radix_sort31DeviceRadixSortSingleTileKernelINS1_5radix10policy_hubIiNS0_8NullTypeEyE10Policy1000ELNS0_9SortOrderE0EiS6_yNS1_21identity_decomposer_tEEEvPKT1_PSB_PKT2_PSF_T3_iiT4_
.visible .entry _ZN3cub18CUB_300001_SM_10006detail10radix_sort31DeviceRadixSortSingleTileKernelINS1_5radix10policy_hubIiNS0_8NullTypeEyE10Policy1000ELNS0_9SortOrderE0EiS6_yNS1_21identity_decomposer_tEEEvPKT1_PSB_PKT2_PSF_T3_iiT4_(
	.param .u64 .ptr .align 1 _ZN3cub18CUB_300001_SM_10006detail10radix_sort31DeviceRadixSortSingleTileKernelINS1_5radix10policy_hubIiNS0_8NullTypeEyE10Policy1000ELNS0_9SortOrderE0EiS6_yNS1_21identity_decomposer_tEEEvPKT1_PSB_PKT2_PSF_T3_iiT4__param_0,
	.param .u64 .ptr .align 1 _ZN3cub18CUB_300001_SM_10006detail10radix_sort31DeviceRadixSortSingleTileKernelINS1_5radix10policy_hubIiNS0_8NullTypeEyE10Policy1000ELNS0_9SortOrderE0EiS6_yNS1_21identity_decomposer_tEEEvPKT1_PSB_PKT2_PSF_T3_iiT4__param_1,
	.param .u64 .ptr .align 1 _ZN3cub18CUB_300001_SM_10006detail10radix_sort31DeviceRadixSortSingleTileKernelINS1_5radix10policy_hubIiNS0_8NullTypeEyE10Policy1000ELNS0_9SortOrderE0EiS6_yNS1_21identity_decomposer_tEEEvPKT1_PSB_PKT2_PSF_T3_iiT4__param_2,
	.param .u64 .ptr .align 1 _ZN3cub18CUB_300001_SM_10006detail10radix_sort31DeviceRadixSortSingleTileKernelINS1_5radix10policy_hubIiNS0_8NullTypeEyE10Policy1000ELNS0_9SortOrderE0EiS6_yNS1_21identity_decomposer_tEEEvPKT1_PSB_PKT2_PSF_T3_iiT4__param_3,
	.param .u64 _ZN3cub18CUB_300001_SM_10006detail10radix_sort31DeviceRadixSortSingleTileKernelINS1_5radix10policy_hubIiNS0_8NullTypeEyE10Policy1000ELNS0_9SortOrderE0EiS6_yNS1_21identity_decomposer_tEEEvPKT1_PSB_PKT2_PSF_T3_iiT4__param_4,
	.param .u32 _ZN3cub18CUB_300001_SM_10006detail10radix_sort31DeviceRadixSortSingleTileKernelINS1_5radix10policy_hubIiNS0_8NullTypeEyE10Policy1000ELNS0_9SortOrderE0EiS6_yNS1_21identity_decomposer_tEEEvPKT1_PSB_PKT2_PSF_T3_iiT4__param_5,
	.param .u32 _ZN3cub18CUB_300001_SM_10006detail10radix_sort31DeviceRadixSortSingleTileKernelINS1_5radix10policy_hubIiNS0_8NullTypeEyE10Policy1000ELNS0_9SortOrderE0EiS6_yNS1_21identity_decomposer_tEEEvPKT1_PSB_PKT2_PSF_T3_iiT4__param_6,
	.param .align 1 .b8 _ZN3cub18CUB_300001_SM_10006detail10radix_sort31DeviceRadixSortSingleTileKernelINS1_5radix10policy_hubIiNS0_8NullTypeEyE10Policy1000ELNS0_9SortOrderE0EiS6_yNS1_21identity_decomposer_tEEEvPKT1_PSB_PKT2_PSF_T3_iiT4__param_7[1]
)
.maxntid 256
.minnctapersm 1
{
	.reg .pred 	%p<52>;
	.reg .b16 	%rs<39>;
	.reg .b32 	%r<744>;
	.reg .b64 	%rd<29>;
	// demoted variable
	.shared .align 16 .b8 _ZZN3cub18CUB_300001_SM_10006detail10radix_sort31DeviceRadixSortSingleTileKernelINS1_5radix10policy_hubIiNS0_8NullTypeEyE10Policy1000ELNS0_9SortOrderE0EiS6_yNS1_21identity_decomposer_tEEEvPKT1_PSB_PKT2_PSF_T3_iiT4_E12temp_storage[33856];
	ld.param.u64 	%rd5, [_ZN3cub18CUB_300001_SM_10006detail10radix_sort31DeviceRadixSortSingleTileKernelINS1_5radix10policy_hubIiNS0_8NullTypeEyE10Policy1000ELNS0_9SortOrderE0EiS6_yNS1_21identity_decomposer_tEEEvPKT1_PSB_PKT2_PSF_T3_iiT4__param_0];
	ld.param.u64 	%rd3, [_ZN3cub18CUB_300001_SM_10006detail10radix_sort31DeviceRadixSortSingleTileKernelINS1_5radix10policy_hubIiNS0_8NullTypeEyE10Policy1000ELNS0_9SortOrderE0EiS6_yNS1_21identity_decomposer_tEEEvPKT1_PSB_PKT2_PSF_T3_iiT4__param_1];
	ld.param.u64 	%rd4, [_ZN3cub18CUB_300001_SM_10006detail10radix_sort31DeviceRadixSortSingleTileKernelINS1_5radix10policy_hubIiNS0_8NullTypeEyE10Policy1000ELNS0_9SortOrderE0EiS6_yNS1_21identity_decomposer_tEEEvPKT1_PSB_PKT2_PSF_T3_iiT4__param_4];
	ld.param.u32 	%r189, [_ZN3cub18CUB_300001_SM_10006detail10radix_sort31DeviceRadixSortSingleTileKernelINS1_5radix10policy_hubIiNS0_8NullTypeEyE10Policy1000ELNS0_9SortOrderE0EiS6_yNS1_21identity_decomposer_tEEEvPKT1_PSB_PKT2_PSF_T3_iiT4__param_5];
	ld.param.u32 	%r190, [_ZN3cub18CUB_300001_SM_10006detail10radix_sort31DeviceRadixSortSingleTileKernelINS1_5radix10policy_hubIiNS0_8NullTypeEyE10Policy1000ELNS0_9SortOrderE0EiS6_yNS1_21identity_decomposer_tEEEvPKT1_PSB_PKT2_PSF_T3_iiT4__param_6];
	cvta.to.global.u64 	%rd6, %rd5;
	cvt.u32.u64 	%r1, %rd4;
	mov.u32 	%r2, %tid.x;
	mul.lo.s32 	%r3, %r2, 19;
	setp.ge.s32 	%p1, %r3, %r1;
	mul.wide.u32 	%rd7, %r3, 4;
	add.s64 	%rd1, %rd6, %rd7;
	mov.b32 	%r741, -1;
	@%p1 bra 	$L__BB6_2;
	ld.global.u32 	%r192, [%rd1];
	xor.b32  	%r741, %r192, -2147483648;
$L__BB6_2:
	add.s32 	%r194, %r3, 1;
	setp.ge.s32 	%p2, %r194, %r1;
	mov.b32 	%r740, -1;
	@%p2 bra 	$L__BB6_4;
	ld.global.u32 	%r195, [%rd1+4];
	xor.b32  	%r740, %r195, -2147483648;
$L__BB6_4:
	add.s32 	%r197, %r3, 2;
	setp.ge.s32 	%p3, %r197, %r1;
	mov.b32 	%r739, -1;
	@%p3 bra 	$L__BB6_6;
	ld.global.u32 	%r198, [%rd1+8];
	xor.b32  	%r739, %r198, -2147483648;
$L__BB6_6:
	add.s32 	%r200, %r3, 3;
	setp.ge.s32 	%p4, %r200, %r1;
	mov.b32 	%r738, -1;
	@%p4 bra 	$L__BB6_8;
	ld.global.u32 	%r201, [%rd1+12];
	xor.b32  	%r738, %r201, -2147483648;
$L__BB6_8:
	add.s32 	%r203, %r3, 4;
	setp.ge.s32 	%p5, %r203, %r1;
	mov.b32 	%r737, -1;
	@%p5 bra 	$L__BB6_10;
	ld.global.u32 	%r204, [%rd1+16];
	xor.b32  	%r737, %r204, -2147483648;
$L__BB6_10:
	add.s32 	%r206, %r3, 5;
	setp.ge.s32 	%p6, %r206, %r1;
	mov.b32 	%r736, -1;
	@%p6 bra 	$L__BB6_12;
	ld.global.u32 	%r207, [%rd1+20];
	xor.b32  	%r736, %r207, -2147483648;
$L__BB6_12:
	add.s32 	%r209, %r3, 6;
	setp.ge.s32 	%p7, %r209, %r1;
	mov.b32 	%r735, -1;
	@%p7 bra 	$L__BB6_14;
	ld.global.u32 	%r210, [%rd1+24];
	xor.b32  	%r735, %r210, -2147483648;
$L__BB6_14:
	add.s32 	%r212, %r3, 7;
	setp.ge.s32 	%p8, %r212, %r1;
	mov.b32 	%r734, -1;
	@%p8 bra 	$L__BB6_16;
	ld.global.u32 	%r213, [%rd1+28];
	xor.b32  	%r734, %r213, -2147483648;
$L__BB6_16:
	add.s32 	%r215, %r3, 8;
	setp.ge.s32 	%p9, %r215, %r1;
	mov.b32 	%r733, -1;
	@%p9 bra 	$L__BB6_18;
	ld.global.u32 	%r216, [%rd1+32];
	xor.b32  	%r733, %r216, -2147483648;
$L__BB6_18:
	add.s32 	%r218, %r3, 9;
	setp.ge.s32 	%p10, %r218, %r1;
	mov.b32 	%r732, -1;
	@%p10 bra 	$L__BB6_20;
	ld.global.u32 	%r219, [%rd1+36];
	xor.b32  	%r732, %r219, -2147483648;
$L__BB6_20:
	add.s32 	%r221, %r3, 10;
	setp.ge.s32 	%p11, %r221, %r1;
	mov.b32 	%r731, -1;
	@%p11 bra 	$L__BB6_22;
	ld.global.u32 	%r222, [%rd1+40];
	xor.b32  	%r731, %r222, -2147483648;
$L__BB6_22:
	add.s32 	%r224, %r3, 11;
	setp.ge.s32 	%p12, %r224, %r1;
	mov.b32 	%r730, -1;
	@%p12 bra 	$L__BB6_24;
	ld.global.u32 	%r225, [%rd1+44];
	xor.b32  	%r730, %r225, -2147483648;
$L__BB6_24:
	add.s32 	%r227, %r3, 12;
	setp.ge.s32 	%p13, %r227, %r1;
	mov.b32 	%r729, -1;
	@%p13 bra 	$L__BB6_26;
	ld.global.u32 	%r228, [%rd1+48];
	xor.b32  	%r729, %r228, -2147483648;
$L__BB6_26:
	add.s32 	%r230, %r3, 13;
	setp.ge.s32 	%p14, %r230, %r1;
	mov.b32 	%r728, -1;
	@%p14 bra 	$L__BB6_28;
	ld.global.u32 	%r231, [%rd1+52];
	xor.b32  	%r728, %r231, -2147483648;
$L__BB6_28:
	add.s32 	%r233, %r3, 14;
	setp.ge.s32 	%p15, %r233, %r1;
	mov.b32 	%r727, -1;
	@%p15 bra 	$L__BB6_30;
	ld.global.u32 	%r234, [%rd1+56];
	xor.b32  	%r727, %r234, -2147483648;
$L__BB6_30:
	add.s32 	%r236, %r3, 15;
	setp.ge.s32 	%p16, %r236, %r1;
	mov.b32 	%r726, -1;
	@%p16 bra 	$L__BB6_32;
	ld.global.u32 	%r237, [%rd1+60];
	xor.b32  	%r726, %r237, -2147483648;
$L__BB6_32:
	add.s32 	%r239, %r3, 16;
	setp.ge.s32 	%p17, %r239, %r1;
	mov.b32 	%r725, -1;
	@%p17 bra 	$L__BB6_34;
	ld.global.u32 	%r240, [%rd1+64];
	xor.b32  	%r725, %r240, -2147483648;
$L__BB6_34:
	add.s32 	%r242, %r3, 17;
	setp.ge.s32 	%p18, %r242, %r1;
	mov.b32 	%r724, -1;
	@%p18 bra 	$L__BB6_36;
	ld.global.u32 	%r243, [%rd1+68];
	xor.b32  	%r724, %r243, -2147483648;
$L__BB6_36:
	add.s32 	%r245, %r3, 18;
	setp.ge.s32 	%p19, %r245, %r1;
	mov.b32 	%r723, -1;
	@%p19 bra 	$L__BB6_38;
	ld.global.u32 	%r246, [%rd1+72];
	xor.b32  	%r723, %r246, -2147483648;
$L__BB6_38:
	bar.sync 	0;
	shr.u32 	%r42, %r2, 5;
	shl.b32 	%r248, %r2, 2;
	mov.u32 	%r249, _ZZN3cub18CUB_300001_SM_10006detail10radix_sort31DeviceRadixSortSingleTileKernelINS1_5radix10policy_hubIiNS0_8NullTypeEyE10Policy1000ELNS0_9SortOrderE0EiS6_yNS1_21identity_decomposer_tEEEvPKT1_PSB_PKT2_PSF_T3_iiT4_E12temp_storage;
	add.s32 	%r43, %r249, %r248;
	shl.b32 	%r250, %r2, 7;
	add.s32 	%r44, %r43, %r250;
	shl.b32 	%r251, %r42, 2;
	add.s32 	%r252, %r249, %r251;
	add.s32 	%r45, %r252, 33792;
	mad.lo.s32 	%r46, %r2, -56, %r44;
	add.s32 	%r722, %r189, 6;
	sub.s32 	%r721, %r190, %r189;
$L__BB6_39:
	add.s32 	%r312, %r722, -6;
	min.s32 	%r255, %r721, 6;
	mov.b32 	%r341, 0;
	st.shared.u32 	[%r43], %r341;
	st.shared.u32 	[%r43+1024], %r341;
	st.shared.u32 	[%r43+2048], %r341;
	st.shared.u32 	[%r43+3072], %r341;
	st.shared.u32 	[%r43+4096], %r341;
	st.shared.u32 	[%r43+5120], %r341;
	st.shared.u32 	[%r43+6144], %r341;
	st.shared.u32 	[%r43+7168], %r341;
	st.shared.u32 	[%r43+8192], %r341;
	st.shared.u32 	[%r43+9216], %r341;
	st.shared.u32 	[%r43+10240], %r341;
	st.shared.u32 	[%r43+11264], %r341;
	st.shared.u32 	[%r43+12288], %r341;
	st.shared.u32 	[%r43+13312], %r341;
	st.shared.u32 	[%r43+14336], %r341;
	st.shared.u32 	[%r43+15360], %r341;
	st.shared.u32 	[%r43+16384], %r341;
	st.shared.u32 	[%r43+17408], %r341;
	st.shared.u32 	[%r43+18432], %r341;
	st.shared.u32 	[%r43+19456], %r341;
	st.shared.u32 	[%r43+20480], %r341;
	st.shared.u32 	[%r43+21504], %r341;
	st.shared.u32 	[%r43+22528], %r341;
	st.shared.u32 	[%r43+23552], %r341;
	st.shared.u32 	[%r43+24576], %r341;
	st.shared.u32 	[%r43+25600], %r341;
	st.shared.u32 	[%r43+26624], %r341;
	st.shared.u32 	[%r43+27648], %r341;
	st.shared.u32 	[%r43+28672], %r341;
	st.shared.u32 	[%r43+29696], %r341;
	st.shared.u32 	[%r43+30720], %r341;
	st.shared.u32 	[%r43+31744], %r341;
	st.shared.u32 	[%r43+32768], %r341;
	// begin inline asm
	bmsk.clamp.b32 %r253, %r341, %r255;
	// end inline asm
	// begin inline asm
	shr.b32 %r256, %r741, %r312;
	// end inline asm
	and.b32  	%r344, %r253, %r256;
	shl.b32 	%r345, %r344, 10;
	and.b32  	%r346, %r345, 31744;
	add.s32 	%r347, %r43, %r346;
	shr.u32 	%r348, %r344, 4;
	and.b32  	%r349, %r348, 268435454;
	add.s32 	%r71, %r347, %r349;
	ld.shared.u16 	%rs1, [%r71];
	add.s16 	%rs20, %rs1, 1;
	st.shared.u16 	[%r71], %rs20;
	// begin inline asm
	shr.b32 %r259, %r740, %r312;
	// end inline asm
	and.b32  	%r350, %r253, %r259;
	shl.b32 	%r351, %r350, 10;
	and.b32  	%r352, %r351, 31744;
	add.s32 	%r353, %r43, %r352;
	shr.u32 	%r354, %r350, 4;
	and.b32  	%r355, %r354, 268435454;
	add.s32 	%r72, %r353, %r355;
	ld.shared.u16 	%rs2, [%r72];
	add.s16 	%rs21, %rs2, 1;
	st.shared.u16 	[%r72], %rs21;
	// begin inline asm
	shr.b32 %r262, %r739, %r312;
	// end inline asm
	and.b32  	%r356, %r253, %r262;
	shl.b32 	%r357, %r356, 10;
	and.b32  	%r358, %r357, 31744;
	add.s32 	%r359, %r43, %r358;
	shr.u32 	%r360, %r356, 4;
	and.b32  	%r361, %r360, 268435454;
	add.s32 	%r73, %r359, %r361;
	ld.shared.u16 	%rs3, [%r73];
	add.s16 	%rs22, %rs3, 1;
	st.shared.u16 	[%r73], %rs22;
	// begin inline asm
	shr.b32 %r265, %r738, %r312;
	// end inline asm
	and.b32  	%r362, %r253, %r265;
	shl.b32 	%r363, %r362, 10;
	and.b32  	%r364, %r363, 31744;
	add.s32 	%r365, %r43, %r364;
	shr.u32 	%r366, %r362, 4;
	and.b32  	%r367, %r366, 268435454;
	add.s32 	%r74, %r365, %r367;
	ld.shared.u16 	%rs4, [%r74];
	add.s16 	%rs23, %rs4, 1;
	st.shared.u16 	[%r74], %rs23;
	// begin inline asm
	shr.b32 %r268, %r737, %r312;
	// end inline asm
	and.b32  	%r368, %r253, %r268;
	shl.b32 	%r369, %r368, 10;
	and.b32  	%r370, %r369, 31744;
	add.s32 	%r371, %r43, %r370;
	shr.u32 	%r372, %r368, 4;
	and.b32  	%r373, %r372, 268435454;
	add.s32 	%r75, %r371, %r373;
	ld.shared.u16 	%rs5, [%r75];
	add.s16 	%rs24, %rs5, 1;
	st.shared.u16 	[%r75], %rs24;
	// begin inline asm
	shr.b32 %r271, %r736, %r312;
	// end inline asm
	and.b32  	%r374, %r253, %r271;
	shl.b32 	%r375, %r374, 10;
	and.b32  	%r376, %r375, 31744;
	add.s32 	%r377, %r43, %r376;
	shr.u32 	%r378, %r374, 4;
	and.b32  	%r379, %r378, 268435454;
	add.s32 	%r76, %r377, %r379;
	ld.shared.u16 	%rs6, [%r76];
	add.s16 	%rs25, %rs6, 1;
	st.shared.u16 	[%r76], %rs25;
	// begin inline asm
	shr.b32 %r274, %r735, %r312;
	// end inline asm
	and.b32  	%r380, %r253, %r274;
	shl.b32 	%r381, %r380, 10;
	and.b32  	%r382, %r381, 31744;
	add.s32 	%r383, %r43, %r382;
	shr.u32 	%r384, %r380, 4;
	and.b32  	%r385, %r384, 268435454;
	add.s32 	%r77, %r383, %r385;
	ld.shared.u16 	%rs7, [%r77];
	add.s16 	%rs26, %rs7, 1;
	st.shared.u16 	[%r77], %rs26;
	// begin inline asm
	shr.b32 %r277, %r734, %r312;
	// end inline asm
	and.b32  	%r386, %r253, %r277;
	shl.b32 	%r387, %r386, 10;
	and.b32  	%r388, %r387, 31744;
	add.s32 	%r389, %r43, %r388;
	shr.u32 	%r390, %r386, 4;
	and.b32  	%r391, %r390, 268435454;
	add.s32 	%r78, %r389, %r391;
	ld.shared.u16 	%rs8, [%r78];
	add.s16 	%rs27, %rs8, 1;
	st.shared.u16 	[%r78], %rs27;
	// begin inline asm
	shr.b32 %r280, %r733, %r312;
	// end inline asm
	and.b32  	%r392, %r253, %r280;
	shl.b32 	%r393, %r392, 10;
	and.b32  	%r394, %r393, 31744;
	add.s32 	%r395, %r43, %r394;
	shr.u32 	%r396, %r392, 4;
	and.b32  	%r397, %r396, 268435454;
	add.s32 	%r79, %r395, %r397;
	ld.shared.u16 	%rs9, [%r79];
	add.s16 	%rs28, %rs9, 1;
	st.shared.u16 	[%r79], %rs28;
	// begin inline asm
	shr.b32 %r283, %r732, %r312;
	// end inline asm
	and.b32  	%r398, %r253, %r283;
	shl.b32 	%r399, %r398, 10;
	and.b32  	%r400, %r399, 31744;
	add.s32 	%r401, %r43, %r400;
	shr.u32 	%r402, %r398, 4;
	and.b32  	%r403, %r402, 268435454;
	add.s32 	%r80, %r401, %r403;
	ld.shared.u16 	%rs10, [%r80];
	add.s16 	%rs29, %rs10, 1;
	st.shared.u16 	[%r80], %rs29;
	// begin inline asm
	shr.b32 %r286, %r731, %r312;
	// end inline asm
	and.b32  	%r404, %r253, %r286;
	shl.b32 	%r405, %r404, 10;
	and.b32  	%r406, %r405, 31744;
	add.s32 	%r407, %r43, %r406;
	shr.u32 	%r408, %r404, 4;
	and.b32  	%r409, %r408, 268435454;
	add.s32 	%r81, %r407, %r409;
	ld.shared.u16 	%rs11, [%r81];
	add.s16 	%rs30, %rs11, 1;
	st.shared.u16 	[%r81], %rs30;
	// begin inline asm
	shr.b32 %r289, %r730, %r312;
	// end inline asm
	and.b32  	%r410, %r253, %r289;
	shl.b32 	%r411, %r410, 10;
	and.b32  	%r412, %r411, 31744;
	add.s32 	%r413, %r43, %r412;
	shr.u32 	%r414, %r410, 4;
	and.b32  	%r415, %r414, 268435454;
	add.s32 	%r82, %r413, %r415;
	ld.shared.u16 	%rs12, [%r82];
	add.s16 	%rs31, %rs12, 1;
	st.shared.u16 	[%r82], %rs31;
	// begin inline asm
	shr.b32 %r292, %r729, %r312;
	// end inline asm
	and.b32  	%r416, %r253, %r292;
	shl.b32 	%r417, %r416, 10;
	and.b32  	%r418, %r417, 31744;
	add.s32 	%r419, %r43, %r418;
	shr.u32 	%r420, %r416, 4;
	and.b32  	%r421, %r420, 268435454;
	add.s32 	%r83, %r419, %r421;
	ld.shared.u16 	%rs13, [%r83];
	add.s16 	%rs32, %rs13, 1;
	st.shared.u16 	[%r83], %rs32;
	// begin inline asm
	shr.b32 %r295, %r728, %r312;
	// end inline asm
	and.b32  	%r422, %r253, %r295;
	shl.b32 	%r423, %r422, 10;
	and.b32  	%r424, %r423, 31744;
	add.s32 	%r425, %r43, %r424;
	shr.u32 	%r426, %r422, 4;
	and.b32  	%r427, %r426, 268435454;
	add.s32 	%r84, %r425, %r427;
	ld.shared.u16 	%rs14, [%r84];
	add.s16 	%rs33, %rs14, 1;
	st.shared.u16 	[%r84], %rs33;
	// begin inline asm
	shr.b32 %r298, %r727, %r312;
	// end inline asm
	and.b32  	%r428, %r253, %r298;
	shl.b32 	%r429, %r428, 10;
	and.b32  	%r430, %r429, 31744;
	add.s32 	%r431, %r43, %r430;
	shr.u32 	%r432, %r428, 4;
	and.b32  	%r433, %r432, 268435454;
	add.s32 	%r85, %r431, %r433;
	ld.shared.u16 	%rs15, [%r85];
	add.s16 	%rs34, %rs15, 1;
	st.shared.u16 	[%r85], %rs34;
	// begin inline asm
	shr.b32 %r301, %r726, %r312;
	// end inline asm
	and.b32  	%r434, %r253, %r301;
	shl.b32 	%r435, %r434, 10;
	and.b32  	%r436, %r435, 31744;
	add.s32 	%r437, %r43, %r436;
	shr.u32 	%r438, %r434, 4;
	and.b32  	%r439, %r438, 268435454;
	add.s32 	%r86, %r437, %r439;
	ld.shared.u16 	%rs16, [%r86];
	add.s16 	%rs35, %rs16, 1;
	st.shared.u16 	[%r86], %rs35;
	// begin inline asm
	shr.b32 %r304, %r725, %r312;
	// end inline asm
	and.b32  	%r440, %r253, %r304;
	shl.b32 	%r441, %r440, 10;
	and.b32  	%r442, %r441, 31744;
	add.s32 	%r443, %r43, %r442;
	shr.u32 	%r444, %r440, 4;
	and.b32  	%r445, %r444, 268435454;
	add.s32 	%r87, %r443, %r445;
	ld.shared.u16 	%rs17, [%r87];
	add.s16 	%rs36, %rs17, 1;
	st.shared.u16 	[%r87], %rs36;
	// begin inline asm
	shr.b32 %r307, %r724, %r312;
	// end inline asm
	and.b32  	%r446, %r253, %r307;
	shl.b32 	%r447, %r446, 10;
	and.b32  	%r448, %r447, 31744;
	add.s32 	%r449, %r43, %r448;
	shr.u32 	%r450, %r446, 4;
	and.b32  	%r451, %r450, 268435454;
	add.s32 	%r88, %r449, %r451;
	ld.shared.u16 	%rs18, [%r88];
	add.s16 	%rs37, %rs18, 1;
	st.shared.u16 	[%r88], %rs37;
	// begin inline asm
	shr.b32 %r310, %r723, %r312;
	// end inline asm
	and.b32  	%r452, %r253, %r310;
	shl.b32 	%r453, %r452, 10;
	and.b32  	%r454, %r453, 31744;
	add.s32 	%r455, %r43, %r454;
	shr.u32 	%r456, %r452, 4;
	and.b32  	%r457, %r456, 268435454;
	add.s32 	%r89, %r455, %r457;
	ld.shared.u16 	%rs19, [%r89];
	add.s16 	%rs38, %rs19, 1;
	st.shared.u16 	[%r89], %rs38;
	bar.sync 	0;
	ld.shared.u32 	%r90, [%r44];
	ld.shared.u32 	%r458, [%r44+4];
	ld.shared.u32 	%r459, [%r44+8];
	ld.shared.u32 	%r460, [%r44+12];
	ld.shared.u32 	%r461, [%r44+16];
	ld.shared.u32 	%r462, [%r44+20];
	ld.shared.u32 	%r463, [%r44+24];
	ld.shared.u32 	%r464, [%r44+28];
	ld.shared.u32 	%r465, [%r44+32];
	ld.shared.u32 	%r466, [%r44+36];
	ld.shared.u32 	%r467, [%r44+40];
	ld.shared.u32 	%r468, [%r44+44];
	ld.shared.u32 	%r469, [%r44+48];
	ld.shared.u32 	%r470, [%r44+52];
	ld.shared.u32 	%r471, [%r44+56];
	ld.shared.u32 	%r472, [%r44+60];
	ld.shared.u32 	%r473, [%r44+64];
	ld.shared.u32 	%r474, [%r44+68];
	ld.shared.u32 	%r475, [%r44+72];
	ld.shared.u32 	%r476, [%r44+76];
	ld.shared.u32 	%r477, [%r44+80];
	ld.shared.u32 	%r478, [%r44+84];
	ld.shared.u32 	%r479, [%r44+88];
	ld.shared.u32 	%r480, [%r44+92];
	ld.shared.u32 	%r481, [%r44+96];
	ld.shared.u32 	%r482, [%r44+100];
	ld.shared.u32 	%r483, [%r44+104];
	ld.shared.u32 	%r484, [%r44+108];
	ld.shared.u32 	%r485, [%r44+112];
	ld.shared.u32 	%r486, [%r44+116];
	ld.shared.u32 	%r487, [%r44+120];
	ld.shared.u32 	%r488, [%r44+124];
	ld.shared.u32 	%r489, [%r44+128];
	add.s32 	%r91, %r458, %r90;
	add.s32 	%r92, %r459, %r91;
	add.s32 	%r93, %r460, %r92;
	add.s32 	%r94, %r461, %r93;
	add.s32 	%r95, %r462, %r94;
	add.s32 	%r96, %r463, %r95;
	add.s32 	%r97, %r464, %r96;
	add.s32 	%r98, %r465, %r97;
	add.s32 	%r99, %r466, %r98;
	add.s32 	%r100, %r467, %r99;
	add.s32 	%r101, %r468, %r100;
	add.s32 	%r102, %r469, %r101;
	add.s32 	%r103, %r470, %r102;
	add.s32 	%r104, %r471, %r103;
	add.s32 	%r105, %r472, %r104;
	add.s32 	%r106, %r473, %r105;
	add.s32 	%r107, %r474, %r106;
	add.s32 	%r108, %r475, %r107;
	add.s32 	%r109, %r476, %r108;
	add.s32 	%r110, %r477, %r109;
	add.s32 	%r111, %r478, %r110;
	add.s32 	%r112, %r479, %r111;
	add.s32 	%r113, %r480, %r112;
	add.s32 	%r114, %r481, %r113;
	add.s32 	%r115, %r482, %r114;
	add.s32 	%r116, %r483, %r115;
	add.s32 	%r117, %r484, %r116;
	add.s32 	%r118, %r485, %r117;
	add.s32 	%r119, %r486, %r118;
	add.s32 	%r120, %r487, %r119;
	add.s32 	%r121, %r488, %r120;
	add.s32 	%r318, %r489, %r121;
	// begin inline asm
	mov.u32 %r313, %laneid;
	// end inline asm
	mov.b32 	%r316, 1;
	mov.b32 	%r343, -1;
	// begin inline asm
	{  .reg .u32 r0;  .reg .pred p;  shfl.sync.up.b32 r0|p, %r318, %r316, %r341, %r343;  @p add.u32 r0, r0, %r318;  mov.u32 %r314, r0;}
	// end inline asm
	mov.b32 	%r322, 2;
	// begin inline asm
	{  .reg .u32 r0;  .reg .pred p;  shfl.sync.up.b32 r0|p, %r314, %r322, %r341, %r343;  @p add.u32 r0, r0, %r314;  mov.u32 %r320, r0;}
	// end inline asm
	mov.b32 	%r328, 4;
	// begin inline asm
	{  .reg .u32 r0;  .reg .pred p;  shfl.sync.up.b32 r0|p, %r320, %r328, %r341, %r343;  @p add.u32 r0, r0, %r320;  mov.u32 %r326, r0;}
	// end inline asm
	mov.b32 	%r334, 8;
	// begin inline asm
	{  .reg .u32 r0;  .reg .pred p;  shfl.sync.up.b32 r0|p, %r326, %r334, %r341, %r343;  @p add.u32 r0, r0, %r326;  mov.u32 %r332, r0;}
	// end inline asm
	mov.b32 	%r340, 16;
	// begin inline asm
	{  .reg .u32 r0;  .reg .pred p;  shfl.sync.up.b32 r0|p, %r332, %r340, %r341, %r343;  @p add.u32 r0, r0, %r332;  mov.u32 %r338, r0;}
	// end inline asm
	setp.ne.s32 	%p20, %r313, 31;
	@%p20 bra 	$L__BB6_41;
	st.shared.u32 	[%r45], %r338;
$L__BB6_41:
	sub.s32 	%r490, %r338, %r318;
	setp.gt.u32 	%p21, %r2, 31;
	setp.eq.s32 	%p22, %r42, 7;
	setp.eq.s32 	%p23, %r42, 6;
	setp.eq.s32 	%p24, %r42, 5;
	setp.eq.s32 	%p25, %r42, 4;
	setp.eq.s32 	%p26, %r42, 3;
	setp.eq.s32 	%p27, %r42, 2;
	setp.eq.s32 	%p28, %r42, 1;
	bar.sync 	0;
	ld.shared.v4.u32 	{%r491, %r492, %r493, %r494}, [_ZZN3cub18CUB_300001_SM_10006detail10radix_sort31DeviceRadixSortSingleTileKernelINS1_5radix10policy_hubIiNS0_8NullTypeEyE10Policy1000ELNS0_9SortOrderE0EiS6_yNS1_21identity_decomposer_tEEEvPKT1_PSB_PKT2_PSF_T3_iiT4_E12temp_storage+33792];
	selp.b32 	%r495, %r491, %r742, %p28;
	add.s32 	%r496, %r492, %r491;
	selp.b32 	%r497, %r496, %r495, %p27;
	add.s32 	%r498, %r496, %r493;
	selp.b32 	%r499, %r498, %r497, %p26;
	add.s32 	%r500, %r498, %r494;
	selp.b32 	%r501, %r500, %r499, %p25;
	ld.shared.v4.u32 	{%r502, %r503, %r504, %r505}, [_ZZN3cub18CUB_300001_SM_10006detail10radix_sort31DeviceRadixSortSingleTileKernelINS1_5radix10policy_hubIiNS0_8NullTypeEyE10Policy1000ELNS0_9SortOrderE0EiS6_yNS1_21identity_decomposer_tEEEvPKT1_PSB_PKT2_PSF_T3_iiT4_E12temp_storage+33808];
	add.s32 	%r506, %r500, %r502;
	selp.b32 	%r507, %r506, %r501, %p24;
	add.s32 	%r508, %r506, %r503;
	selp.b32 	%r509, %r508, %r507, %p23;
	add.s32 	%r510, %r508, %r504;
	selp.b32 	%r742, %r510, %r509, %p22;
	add.s32 	%r126, %r510, %r505;
	setp.ne.s32 	%p29, %r313, 0;
	selp.b32 	%r511, %r490, 0, %p29;
	add.s32 	%r512, %r742, %r511;
	or.pred  	%p30, %p21, %p29;
	selp.b32 	%r743, %r512, %r490, %p21;
	@%p30 bra 	$L__BB6_43;
	shl.b32 	%r743, %r126, 16;
	st.shared.u32 	[_ZZN3cub18CUB_300001_SM_10006detail10radix_sort31DeviceRadixSortSingleTileKernelINS1_5radix10policy_hubIiNS0_8NullTypeEyE10Policy1000ELNS0_9SortOrderE0EiS6_yNS1_21identity_decomposer_tEEEvPKT1_PSB_PKT2_PSF_T3_iiT4_E12temp_storage+33832], %r743;
$L__BB6_43:
	setp.eq.s32 	%p31, %r2, 0;
	bar.sync 	0;
	ld.shared.u32 	%r513, [_ZZN3cub18CUB_300001_SM_10006detail10radix_sort31DeviceRadixSortSingleTileKernelINS1_5radix10policy_hubIiNS0_8NullTypeEyE10Policy1000ELNS0_9SortOrderE0EiS6_yNS1_21identity_decomposer_tEEEvPKT1_PSB_PKT2_PSF_T3_iiT4_E12temp_storage+33832];
	selp.b32 	%r514, 0, %r513, %p31;
	add.s32 	%r515, %r743, %r514;
	add.s32 	%r516, %r90, %r515;
	add.s32 	%r517, %r91, %r515;
	add.s32 	%r518, %r92, %r515;
	add.s32 	%r519, %r93, %r515;
	add.s32 	%r520, %r94, %r515;
	add.s32 	%r521, %r95, %r515;
	add.s32 	%r522, %r96, %r515;
	add.s32 	%r523, %r97, %r515;
	add.s32 	%r524, %r98, %r515;
	add.s32 	%r525, %r99, %r515;
	add.s32 	%r526, %r100, %r515;
	add.s32 	%r527, %r101, %r515;
	add.s32 	%r528, %r102, %r515;
	add.s32 	%r529, %r103, %r515;
	add.s32 	%r530, %r104, %r515;
	add.s32 	%r531, %r105, %r515;
	add.s32 	%r532, %r106, %r515;
	add.s32 	%r533, %r107, %r515;
	add.s32 	%r534, %r108, %r515;
	add.s32 	%r535, %r109, %r515;
	add.s32 	%r536, %r110, %r515;
	add.s32 	%r537, %r111, %r515;
	add.s32 	%r538, %r112, %r515;
	add.s32 	%r539, %r113, %r515;
	add.s32 	%r540, %r114, %r515;
	add.s32 	%r541, %r115, %r515;
	add.s32 	%r542, %r116, %r515;
	add.s32 	%r543, %r117, %r515;
	add.s32 	%r544, %r118, %r515;
	add.s32 	%r545, %r119, %r515;
	add.s32 	%r546, %r120, %r515;
	add.s32 	%r547, %r121, %r515;
	st.shared.u32 	[%r44], %r515;
	st.shared.u32 	[%r44+4], %r516;
	st.shared.u32 	[%r44+8], %r517;
	st.shared.u32 	[%r44+12], %r518;
	st.shared.u32 	[%r44+16], %r519;
	st.shared.u32 	[%r44+20], %r520;
	st.shared.u32 	[%r44+24], %r521;
	st.shared.u32 	[%r44+28], %r522;
	st.shared.u32 	[%r44+32], %r523;
	st.shared.u32 	[%r44+36], %r524;
	st.shared.u32 	[%r44+40], %r525;
	st.shared.u32 	[%r44+44], %r526;
	st.shared.u32 	[%r44+48], %r527;
	st.shared.u32 	[%r44+52], %r528;
	st.shared.u32 	[%r44+56], %r529;
	st.shared.u32 	[%r44+60], %r530;
	st.shared.u32 	[%r44+64], %r531;
	st.shared.u32 	[%r44+68], %r532;
	st.shared.u32 	[%r44+72], %r533;
	st.shared.u32 	[%r44+76], %r534;
	st.shared.u32 	[%r44+80], %r535;
	st.shared.u32 	[%r44+84], %r536;
	st.shared.u32 	[%r44+88], %r537;
	st.shared.u32 	[%r44+92], %r538;
	st.shared.u32 	[%r44+96], %r539;
	st.shared.u32 	[%r44+100], %r540;
	st.shared.u32 	[%r44+104], %r541;
	st.shared.u32 	[%r44+108], %r542;
	st.shared.u32 	[%r44+112], %r543;
	st.shared.u32 	[%r44+116], %r544;
	st.shared.u32 	[%r44+120], %r545;
	st.shared.u32 	[%r44+124], %r546;
	st.shared.u32 	[%r44+128], %r547;
	bar.sync 	0;
	cvt.u32.u16 	%r548, %rs1;
	ld.shared.u16 	%r549, [%r71];
	add.s32 	%r130, %r549, %r548;
	cvt.u32.u16 	%r550, %rs2;
	ld.shared.u16 	%r551, [%r72];
	add.s32 	%r131, %r551, %r550;
	cvt.u32.u16 	%r552, %rs3;
	ld.shared.u16 	%r553, [%r73];
	add.s32 	%r132, %r553, %r552;
	cvt.u32.u16 	%r554, %rs4;
	ld.shared.u16 	%r555, [%r74];
	add.s32 	%r133, %r555, %r554;
	cvt.u32.u16 	%r556, %rs5;
	ld.shared.u16 	%r557, [%r75];
	add.s32 	%r134, %r557, %r556;
	cvt.u32.u16 	%r558, %rs6;
	ld.shared.u16 	%r559, [%r76];
	add.s32 	%r135, %r559, %r558;
	cvt.u32.u16 	%r560, %rs7;
	ld.shared.u16 	%r561, [%r77];
	add.s32 	%r136, %r561, %r560;
	cvt.u32.u16 	%r562, %rs8;
	ld.shared.u16 	%r563, [%r78];
	add.s32 	%r137, %r563, %r562;
	cvt.u32.u16 	%r564, %rs9;
	ld.shared.u16 	%r565, [%r79];
	add.s32 	%r138, %r565, %r564;
	cvt.u32.u16 	%r566, %rs10;
	ld.shared.u16 	%r567, [%r80];
	add.s32 	%r139, %r567, %r566;
	cvt.u32.u16 	%r568, %rs11;
	ld.shared.u16 	%r569, [%r81];
	add.s32 	%r140, %r569, %r568;
	cvt.u32.u16 	%r570, %rs12;
	ld.shared.u16 	%r571, [%r82];
	add.s32 	%r141, %r571, %r570;
	cvt.u32.u16 	%r572, %rs13;
	ld.shared.u16 	%r573, [%r83];
	add.s32 	%r142, %r573, %r572;
	cvt.u32.u16 	%r574, %rs14;
	ld.shared.u16 	%r575, [%r84];
	add.s32 	%r143, %r575, %r574;
	cvt.u32.u16 	%r576, %rs15;
	ld.shared.u16 	%r577, [%r85];
	add.s32 	%r144, %r577, %r576;
	cvt.u32.u16 	%r578, %rs16;
	ld.shared.u16 	%r579, [%r86];
	add.s32 	%r145, %r579, %r578;
	cvt.u32.u16 	%r580, %rs17;
	ld.shared.u16 	%r581, [%r87];
	add.s32 	%r146, %r581, %r580;
	cvt.u32.u16 	%r582, %rs18;
	ld.shared.u16 	%r583, [%r88];
	add.s32 	%r147, %r583, %r582;
	cvt.u32.u16 	%r584, %rs19;
	ld.shared.u16 	%r585, [%r89];
	add.s32 	%r148, %r585, %r584;
	bar.sync 	0;
	setp.lt.s32 	%p32, %r722, %r190;
	@%p32 bra 	$L__BB6_83;
	cvt.u64.u32 	%rd8, %r2;
	shl.b32 	%r586, %r130, 2;
	mov.u32 	%r587, _ZZN3cub18CUB_300001_SM_10006detail10radix_sort31DeviceRadixSortSingleTileKernelINS1_5radix10policy_hubIiNS0_8NullTypeEyE10Policy1000ELNS0_9SortOrderE0EiS6_yNS1_21identity_decomposer_tEEEvPKT1_PSB_PKT2_PSF_T3_iiT4_E12temp_storage;
	add.s32 	%r588, %r587, %r586;
	st.shared.u32 	[%r588], %r741;
	shl.b32 	%r589, %r131, 2;
	add.s32 	%r590, %r587, %r589;
	st.shared.u32 	[%r590], %r740;
	shl.b32 	%r591, %r132, 2;
	add.s32 	%r592, %r587, %r591;
	st.shared.u32 	[%r592], %r739;
	shl.b32 	%r593, %r133, 2;
	add.s32 	%r594, %r587, %r593;
	st.shared.u32 	[%r594], %r738;
	shl.b32 	%r595, %r134, 2;
	add.s32 	%r596, %r587, %r595;
	st.shared.u32 	[%r596], %r737;
	shl.b32 	%r597, %r135, 2;
	add.s32 	%r598, %r587, %r597;
	st.shared.u32 	[%r598], %r736;
	shl.b32 	%r599, %r136, 2;
	add.s32 	%r600, %r587, %r599;
	st.shared.u32 	[%r600], %r735;
	shl.b32 	%r601, %r137, 2;
	add.s32 	%r602, %r587, %r601;
	st.shared.u32 	[%r602], %r734;
	shl.b32 	%r603, %r138, 2;
	add.s32 	%r604, %r587, %r603;
	st.shared.u32 	[%r604], %r733;
	shl.b32 	%r605, %r139, 2;
	add.s32 	%r606, %r587, %r605;
	st.shared.u32 	[%r606], %r732;
	shl.b32 	%r607, %r140, 2;
	add.s32 	%r608, %r587, %r607;
	st.shared.u32 	[%r608], %r731;
	shl.b32 	%r609, %r141, 2;
	add.s32 	%r610, %r587, %r609;
	st.shared.u32 	[%r610], %r730;
	shl.b32 	%r611, %r142, 2;
	add.s32 	%r612, %r587, %r611;
	st.shared.u32 	[%r612], %r729;
	shl.b32 	%r613, %r143, 2;
	add.s32 	%r614, %r587, %r613;
	st.shared.u32 	[%r614], %r728;
	shl.b32 	%r615, %r144, 2;
	add.s32 	%r616, %r587, %r615;
	st.shared.u32 	[%r616], %r727;
	shl.b32 	%r617, %r145, 2;
	add.s32 	%r618, %r587, %r617;
	st.shared.u32 	[%r618], %r726;
	shl.b32 	%r619, %r146, 2;
	add.s32 	%r620, %r587, %r619;
	st.shared.u32 	[%r620], %r725;
	shl.b32 	%r621, %r147, 2;
	add.s32 	%r622, %r587, %r621;
	st.shared.u32 	[%r622], %r724;
	shl.b32 	%r623, %r148, 2;
	add.s32 	%r624, %r587, %r623;
	st.shared.u32 	[%r624], %r723;
	bar.sync 	0;
	mad.lo.s32 	%r149, %r2, -72, %r46;
	ld.shared.u32 	%r150, [%r149+1024];
	ld.shared.u32 	%r151, [%r149+2048];
	ld.shared.u32 	%r152, [%r149+3072];
	ld.shared.u32 	%r153, [%r149+4096];
	ld.shared.u32 	%r154, [%r149+5120];
	ld.shared.u32 	%r155, [%r149+6144];
	ld.shared.u32 	%r156, [%r149+7168];
	ld.shared.u32 	%r157, [%r149+8192];
	ld.shared.u32 	%r158, [%r149+9216];
	ld.shared.u32 	%r159, [%r149+10240];
	ld.shared.u32 	%r160, [%r149+11264];
	ld.shared.u32 	%r161, [%r149+12288];
	ld.shared.u32 	%r162, [%r149+13312];
	ld.shared.u32 	%r163, [%r149+14336];
	ld.shared.u32 	%r164, [%r149+15360];
	ld.shared.u32 	%r165, [%r149+16384];
	ld.shared.u32 	%r166, [%r149+17408];
	ld.shared.u32 	%r167, [%r149+18432];
	setp.gt.u64 	%p33, %rd4, %rd8;
	cvta.to.global.u64 	%rd9, %rd3;
	mul.wide.u32 	%rd10, %r2, 4;
	add.s64 	%rd2, %rd9, %rd10;
	@%p33 bra 	$L__BB6_45;
	bra.uni 	$L__BB6_46;
$L__BB6_45:
	ld.shared.u32 	%r625, [%r149];
	xor.b32  	%r626, %r625, -2147483648;
	st.global.u32 	[%rd2], %r626;
$L__BB6_46:
	add.s32 	%r627, %r2, 256;
	cvt.u64.u32 	%rd11, %r627;
	setp.le.u64 	%p34, %rd4, %rd11;
	@%p34 bra 	$L__BB6_48;
	xor.b32  	%r628, %r150, -2147483648;
	st.global.u32 	[%rd2+1024], %r628;
$L__BB6_48:
	add.s32 	%r629, %r2, 512;
	cvt.u64.u32 	%rd12, %r629;
	setp.le.u64 	%p35, %rd4, %rd12;
	@%p35 bra 	$L__BB6_50;
	xor.b32  	%r630, %r151, -2147483648;
	st.global.u32 	[%rd2+2048], %r630;
$L__BB6_50:
	add.s32 	%r631, %r2, 768;
	cvt.u64.u32 	%rd13, %r631;
	setp.le.u64 	%p36, %rd4, %rd13;
	@%p36 bra 	$L__BB6_52;
	xor.b32  	%r632, %r152, -2147483648;
	st.global.u32 	[%rd2+3072], %r632;
$L__BB6_52:
	or.b32  	%r633, %r2, 1024;
	cvt.u64.u32 	%rd14, %r633;
	setp.le.u64 	%p37, %rd4, %rd14;
	@%p37 bra 	$L__BB6_54;
	xor.b32  	%r634, %r153, -2147483648;
	st.global.u32 	[%rd2+4096], %r634;
$L__BB6_54:
	add.s32 	%r635, %r2, 1280;
	cvt.u64.u32 	%rd15, %r635;
	setp.le.u64 	%p38, %rd4, %rd15;
	@%p38 bra 	$L__BB6_56;
	xor.b32  	%r636, %r154, -2147483648;
	st.global.u32 	[%rd2+5120], %r636;
$L__BB6_56:
	add.s32 	%r637, %r2, 1536;
	cvt.u64.u32 	%rd16, %r637;
	setp.le.u64 	%p39, %rd4, %rd16;
	@%p39 bra 	$L__BB6_58;
	xor.b32  	%r638, %r155, -2147483648;
	st.global.u32 	[%rd2+6144], %r638;
$L__BB6_58:
	add.s32 	%r639, %r2, 1792;
	cvt.u64.u32 	%rd17, %r639;
	setp.le.u64 	%p40, %rd4, %rd17;
	@%p40 bra 	$L__BB6_60;
	xor.b32  	%r640, %r156, -2147483648;
	st.global.u32 	[%rd2+7168], %r640;
$L__BB6_60:
	or.b32  	%r641, %r2, 2048;
	cvt.u64.u32 	%rd18, %r641;
	setp.le.u64 	%p41, %rd4, %rd18;
	@%p41 bra 	$L__BB6_62;
	xor.b32  	%r642, %r157, -2147483648;
	st.global.u32 	[%rd2+8192], %r642;
$L__BB6_62:
	add.s32 	%r643, %r2, 2304;
	cvt.u64.u32 	%rd19, %r643;
	setp.le.u64 	%p42, %rd4, %rd19;
	@%p42 bra 	$L__BB6_64;
	xor.b32  	%r644, %r158, -2147483648;
	st.global.u32 	[%rd2+9216], %r644;
$L__BB6_64:
	add.s32 	%r645, %r2, 2560;
	cvt.u64.u32 	%rd20, %r645;
	setp.le.u64 	%p43, %rd4, %rd20;
	@%p43 bra 	$L__BB6_66;
	xor.b32  	%r646, %r159, -2147483648;
	st.global.u32 	[%rd2+10240], %r646;
$L__BB6_66:
	add.s32 	%r647, %r2, 2816;
	cvt.u64.u32 	%rd21, %r647;
	setp.le.u64 	%p44, %rd4, %rd21;
	@%p44 bra 	$L__BB6_68;
	xor.b32  	%r648, %r160, -2147483648;
	st.global.u32 	[%rd2+11264], %r648;
$L__BB6_68:
	or.b32  	%r649, %r2, 3072;
	cvt.u64.u32 	%rd22, %r649;
	setp.le.u64 	%p45, %rd4, %rd22;
	@%p45 bra 	$L__BB6_70;
	xor.b32  	%r650, %r161, -2147483648;
	st.global.u32 	[%rd2+12288], %r650;
$L__BB6_70:
	add.s32 	%r651, %r2, 3328;
	cvt.u64.u32 	%rd23, %r651;
	setp.le.u64 	%p46, %rd4, %rd23;
	@%p46 bra 	$L__BB6_72;
	xor.b32  	%r652, %r162, -2147483648;
	st.global.u32 	[%rd2+13312], %r652;
$L__BB6_72:
	add.s32 	%r653, %r2, 3584;
	cvt.u64.u32 	%rd24, %r653;
	setp.le.u64 	%p47, %rd4, %rd24;
	@%p47 bra 	$L__BB6_74;
	xor.b32  	%r654, %r163, -2147483648;
	st.global.u32 	[%rd2+14336], %r654;
$L__BB6_74:
	add.s32 	%r655, %r2, 3840;
	cvt.u64.u32 	%rd25, %r655;
	setp.le.u64 	%p48, %rd4, %rd25;
	@%p48 bra 	$L__BB6_76;
	xor.b32  	%r656, %r164, -2147483648;
	st.global.u32 	[%rd2+15360], %r656;
$L__BB6_76:
	or.b32  	%r657, %r2, 4096;
	cvt.u64.u32 	%rd26, %r657;
	setp.le.u64 	%p49, %rd4, %rd26;
	@%p49 bra 	$L__BB6_78;
	xor.b32  	%r658, %r165, -2147483648;
	st.global.u32 	[%rd2+16384], %r658;
$L__BB6_78:
	add.s32 	%r659, %r2, 4352;
	cvt.u64.u32 	%rd27, %r659;
	setp.le.u64 	%p50, %rd4, %rd27;
	@%p50 bra 	$L__BB6_80;
	xor.b32  	%r660, %r166, -2147483648;
	st.global.u32 	[%rd2+17408], %r660;
$L__BB6_80:
	add.s32 	%r661, %r2, 4608;
	cvt.u64.u32 	%rd28, %r661;
	setp.le.u64 	%p51, %rd4, %rd28;
	@%p51 bra 	$L__BB6_82;
	xor.b32  	%r662, %r167, -2147483648;
	st.global.u32 	[%rd2+18432], %r662;
$L__BB6_82:
	ret;
$L__BB6_83:
	shl.b32 	%r663, %r130, 2;
	mov.u32 	%r664, _ZZN3cub18CUB_300001_SM_10006detail10radix_sort31DeviceRadixSortSingleTileKernelINS1_5radix10policy_hubIiNS0_8NullTypeEyE10Policy1000ELNS0_9SortOrderE0EiS6_yNS1_21identity_decomposer_tEEEvPKT1_PSB_PKT2_PSF_T3_iiT4_E12temp_storage;
	add.s32 	%r665, %r664, %r663;
	st.shared.u32 	[%r665], %r741;
	shl.b32 	%r666, %r131, 2;
	add.s32 	%r667, %r664, %r666;
	st.shared.u32 	[%r667], %r740;
	shl.b32 	%r668, %r132, 2;
	add.s32 	%r669, %r664, %r668;
	st.shared.u32 	[%r669], %r739;
	shl.b32 	%r670, %r133, 2;
	add.s32 	%r671, %r664, %r670;
	st.shared.u32 	[%r671], %r738;
	shl.b32 	%r672, %r134, 2;
	add.s32 	%r673, %r664, %r672;
	st.shared.u32 	[%r673], %r737;
	shl.b32 	%r674, %r135, 2;
	add.s32 	%r675, %r664, %r674;
	st.shared.u32 	[%r675], %r736;
	shl.b32 	%r676, %r136, 2;
	add.s32 	%r677, %r664, %r676;
	st.shared.u32 	[%r677], %r735;
	shl.b32 	%r678, %r137, 2;
	add.s32 	%r679, %r664, %r678;
	st.shared.u32 	[%r679], %r734;
	shl.b32 	%r680, %r138, 2;
	add.s32 	%r681, %r664, %r680;
	st.shared.u32 	[%r681], %r733;
	shl.b32 	%r682, %r139, 2;
	add.s32 	%r683, %r664, %r682;
	st.shared.u32 	[%r683], %r732;
	shl.b32 	%r684, %r140, 2;
	add.s32 	%r685, %r664, %r684;
	st.shared.u32 	[%r685], %r731;
	shl.b32 	%r686, %r141, 2;
	add.s32 	%r687, %r664, %r686;
	st.shared.u32 	[%r687], %r730;
	shl.b32 	%r688, %r142, 2;
	add.s32 	%r689, %r664, %r688;
	st.shared.u32 	[%r689], %r729;
	shl.b32 	%r690, %r143, 2;
	add.s32 	%r691, %r664, %r690;
	st.shared.u32 	[%r691], %r728;
	shl.b32 	%r692, %r144, 2;
	add.s32 	%r693, %r664, %r692;
	st.shared.u32 	[%r693], %r727;
	shl.b32 	%r694, %r145, 2;
	add.s32 	%r695, %r664, %r694;
	st.shared.u32 	[%r695], %r726;
	shl.b32 	%r696, %r146, 2;
	add.s32 	%r697, %r664, %r696;
	st.shared.u32 	[%r697], %r725;
	shl.b32 	%r698, %r147, 2;
	add.s32 	%r699, %r664, %r698;
	st.shared.u32 	[%r699], %r724;
	shl.b32 	%r700, %r148, 2;
	add.s32 	%r701, %r664, %r700;
	st.shared.u32 	[%r701], %r723;
	bar.sync 	0;
	ld.shared.u32 	%r741, [%r46];
	ld.shared.u32 	%r740, [%r46+4];
	ld.shared.u32 	%r739, [%r46+8];
	ld.shared.u32 	%r738, [%r46+12];
	ld.shared.u32 	%r737, [%r46+16];
	ld.shared.u32 	%r736, [%r46+20];
	ld.shared.u32 	%r735, [%r46+24];
	ld.shared.u32 	%r734, [%r46+28];
	ld.shared.u32 	%r733, [%r46+32];
	ld.shared.u32 	%r732, [%r46+36];
	ld.shared.u32 	%r731, [%r46+40];
	ld.shared.u32 	%r730, [%r46+44];
	ld.shared.u32 	%r729, [%r46+48];
	ld.shared.u32 	%r728, [%r46+52];
	ld.shared.u32 	%r727, [%r46+56];
	ld.shared.u32 	%r726, [%r46+60];
	ld.shared.u32 	%r725, [%r46+64];
	ld.shared.u32 	%r724, [%r46+68];
	ld.shared.u32 	%r723, [%r46+72];
	bar.sync 	0;
	add.s32 	%r722, %r722, 6;
	add.s32 	%r721, %r721, -6;
	bra.uni 	$L__BB6_39;

}
	// .globl	_ZN3cub18CUB_300001_SM_10006detail10radix_sort30DeviceRadixSortHistogramKernelINS1_5radix10policy_hubIiNS0_8NullTypeEyE10Policy1000ELNS0_9SortOrderE0EiyNS1_21identity_decomposer_tEEEvPT2_PKT1_SB_iiT3_
.visible .entry _ZN3cub18CUB_300001_SM_10006detail10radix_sort30DeviceRadixSortHistogramKernelINS1_5radix10policy_hubIiNS0_8NullTypeEyE10Policy1000ELNS0_9SortOrderE0EiyNS1_21identity_decomposer_tEEEvPT2_PKT1_SB_iiT3_(
	.param .u64 .ptr .align 1 _ZN3cub18CUB_300001_SM_10006detail10radix_sort30DeviceRadixSortHistogramKernelINS1_5radix10policy_hubIiNS0_8NullTypeEyE10Policy1000ELNS0_9SortOrderE0EiyNS1_21identity_decomposer_tEEEvPT2_PKT1_SB_iiT3__param_0,
	.param .u64 .ptr .align 1 _ZN3cub18CUB_300001_SM_10006detail10radix_sort30DeviceRadixSortHistogramKernelINS1_5radix10policy_hubIiNS0_8NullTypeEyE10Policy1000ELNS0_9SortOrderE0EiyNS1_21identity_decomposer_tEEEvPT2_PKT1_SB_iiT3__param_1,
	.param .u64 _ZN3cub18CUB_300001_SM_10006detail10radix_sort30DeviceRadixSortHistogramKernelINS1_5radix10policy_hubIiNS0_8NullTypeEyE10Policy1000ELNS0_9SortOrderE0EiyNS1_21identity_decomposer_tEEEvPT2_PKT1_SB_iiT3__param_2,
	.param .u32 _ZN3cub18CUB_300001_SM_10006detail10radix_sort30DeviceRadixSortHistogramKernelINS1_5radix10policy_hubIiNS0_8NullTypeEyE10Policy1000ELNS0_9SortOrderE0EiyNS1_21identity_decomposer_tEEEvPT2_PKT1_SB_iiT3__param_3,
	.param .u32 _ZN3cub18CUB_300001_SM_10006detail10radix_sort30DeviceRadixSortHistogramKernelINS1_5radix10policy_hubIiNS0_8NullTypeEyE10Policy1000ELNS0_9SortOrderE0EiyNS1_21identity_decomposer_tEEEvPT2_PKT1_SB_iiT3__param_4,
	.param .align 1 .b8 _ZN3cub18CUB_300001_SM_10006detail10radix_sort30DeviceRadixSortHistogramKernelINS1_5radix10policy_hubIiNS0_8NullTypeEyE10Policy1000ELNS0_9SortOrderE0EiyNS1_21identity_decomposer_tEEEvPT2_PKT1_SB_iiT3__param_5[1]
)
.maxntid 128
{
	.reg .pred 	%p<91>;
	.reg .b32 	%r<486>;
	.reg .b64 	%rd<137>;
	// demoted variable
	.shared .align 4 .b8 _ZZN3cub18CUB_300001_SM_10006detail10radix_sort30DeviceRadixSortHistogramKernelINS1_5radix10policy_hubIiNS0_8NullTypeEyE10Policy1000ELNS0_9SortOrderE0EiyNS1_21identity_decomposer_tEEEvPT2_PKT1_SB_iiT3_E12temp_storage[4096];
	ld.param.u64 	%rd18, [_ZN3cub18CUB_300001_SM_10006detail10radix_sort30DeviceRadixSortHistogramKernelINS1_5radix10policy_hubIiNS0_8NullTypeEyE10Policy1000ELNS0_9SortOrderE0EiyNS1_21identity_decomposer_tEEEvPT2_PKT1_SB_iiT3__param_0];
	ld.param.u64 	%rd19, [_ZN3cub18CUB_300001_SM_10006detail10radix_sort30DeviceRadixSortHistogramKernelINS1_5radix10policy_hubIiNS0_8NullTypeEyE10Policy1000ELNS0_9SortOrderE0EiyNS1_21identity_decomposer_tEEEvPT2_PKT1_SB_iiT3__param_1];
	ld.param.u64 	%rd17, [_ZN3cub18CUB_300001_SM_10006detail10radix_sort30DeviceRadixSortHistogramKernelINS1_5radix10policy_hubIiNS0_8NullTypeEyE10Policy1000ELNS0_9SortOrderE0EiyNS1_21identity_decomposer_tEEEvPT2_PKT1_SB_iiT3__param_2];
	ld.param.u32 	%r174, [_ZN3cub18CUB_300001_SM_10006detail10radix_sort30DeviceRadixSortHistogramKernelINS1_5radix10policy_hubIiNS0_8NullTypeEyE10Policy1000ELNS0_9SortOrderE0EiyNS1_21identity_decomposer_tEEEvPT2_PKT1_SB_iiT3__param_3];
	ld.param.u32 	%r175, [_ZN3cub18CUB_300001_SM_10006detail10radix_sort30DeviceRadixSortHistogramKernelINS1_5radix10policy_hubIiNS0_8NullTypeEyE10Policy1000ELNS0_9SortOrderE0EiyNS1_21identity_decomposer_tEEEvPT2_PKT1_SB_iiT3__param_4];
	cvta.to.global.u64 	%rd1, %rd19;
	cvta.to.global.u64 	%rd2, %rd18;
	setp.eq.s64 	%p2, %rd17, 0;
	@%p2 bra 	$L__BB7_153;
	sub.s32 	%r176, %r175, %r174;
	add.s32 	%r177, %r176, 7;
	shr.s32 	%r178, %r177, 31;
	shr.u32 	%r179, %r178, 29;
	add.s32 	%r180, %r177, %r179;
	shr.s32 	%r181, %r180, 3;
	mov.u32 	%r182, %tid.x;
	setp.gt.u32 	%p3, %r182, 255;
	setp.lt.s32 	%p4, %r177, 8;
	mov.u32 	%r183, %ctaid.x;
	shl.b32 	%r184, %r183, 11;
	cvt.u64.u32 	%rd3, %r184;
	mov.u32 	%r185, %nctaid.x;
	shl.b32 	%r186, %r185, 11;
	cvt.u64.u32 	%rd4, %r186;
	add.s32 	%r1, %r181, -1;
	and.b32  	%r2, %r181, 15;
	and.b32  	%r3, %r181, 7;
	add.s32 	%r4, %r3, -1;
	and.b32  	%r5, %r181, 3;
	or.pred  	%p1, %p3, %p4;
	shl.b32 	%r187, %r182, 2;
	mov.u32 	%r188, _ZZN3cub18CUB_300001_SM_10006detail10radix_sort30DeviceRadixSortHistogramKernelINS1_5radix10policy_hubIiNS0_8NullTypeEyE10Policy1000ELNS0_9SortOrderE0EiyNS1_21identity_decomposer_tEEEvPT2_PKT1_SB_iiT3_E12temp_storage;
	add.s32 	%r6, %r188, %r187;
	and.b32  	%r7, %r181, 268435440;
	cvt.u64.u32 	%rd5, %r182;
	add.s32 	%r8, %r182, 128;
	add.s32 	%r9, %r182, 256;
	add.s32 	%r10, %r182, 384;
	add.s32 	%r11, %r182, 512;
	add.s32 	%r12, %r182, 640;
	add.s32 	%r13, %r182, 768;
	or.b32  	%r14, %r182, 1024;
	add.s32 	%r15, %r182, 1920;
	and.b32  	%r16, %r181, 268435448;
	and.b32  	%r17, %r181, 1;
	neg.s32 	%r18, %r7;
	add.s32 	%r19, %r6, 8192;
	add.s64 	%rd21, %rd17, -1;
	shr.u64 	%rd22, %rd21, 30;
	add.s64 	%rd23, %rd22, 1;
	min.u64 	%rd6, %rd23, %rd17;
	mov.b64 	%rd135, 0;
$L__BB7_2:
	@%p1 bra 	$L__BB7_30;
	setp.lt.u32 	%p5, %r1, 15;
	mov.b32 	%r439, 0;
	@%p5 bra 	$L__BB7_6;
	mov.u32 	%r436, %r19;
	mov.u32 	%r437, %r18;
$L__BB7_5:
	.pragma "nounroll";
	mov.b32 	%r190, 0;
	st.shared.u32 	[%r436+-8192], %r190;
	st.shared.u32 	[%r436+-7168], %r190;
	st.shared.u32 	[%r436+-6144], %r190;
	st.shared.u32 	[%r436+-5120], %r190;
	st.shared.u32 	[%r436+-4096], %r190;
	st.shared.u32 	[%r436+-3072], %r190;
	st.shared.u32 	[%r436+-2048], %r190;
	st.shared.u32 	[%r436+-1024], %r190;
	st.shared.u32 	[%r436], %r190;
	st.shared.u32 	[%r436+1024], %r190;
	st.shared.u32 	[%r436+2048], %r190;
	st.shared.u32 	[%r436+3072], %r190;
	st.shared.u32 	[%r436+4096], %r190;
	st.shared.u32 	[%r436+5120], %r190;
	st.shared.u32 	[%r436+6144], %r190;
	st.shared.u32 	[%r436+7168], %r190;
	add.s32 	%r437, %r437, 16;
	add.s32 	%r436, %r436, 16384;
	setp.ne.s32 	%p6, %r437, 0;
	mov.u32 	%r439, %r7;
	@%p6 bra 	$L__BB7_5;
$L__BB7_6:
	add.s32 	%r25, %r2, -1;
	setp.eq.s32 	%p7, %r2, 0;
	@%p7 bra 	$L__BB7_16;
	setp.lt.u32 	%p8, %r25, 7;
	@%p8 bra 	$L__BB7_9;
	shl.b32 	%r191, %r439, 10;
	add.s32 	%r192, %r6, %r191;
	mov.b32 	%r193, 0;
	st.shared.u32 	[%r192], %r193;
	st.shared.u32 	[%r192+1024], %r193;
	st.shared.u32 	[%r192+2048], %r193;
	st.shared.u32 	[%r192+3072], %r193;
	st.shared.u32 	[%r192+4096], %r193;
	st.shared.u32 	[%r192+5120], %r193;
	st.shared.u32 	[%r192+6144], %r193;
	st.shared.u32 	[%r192+7168], %r193;
	add.s32 	%r439, %r439, 8;
$L__BB7_9:
	setp.eq.s32 	%p9, %r3, 0;
	@%p9 bra 	$L__BB7_16;
	setp.lt.u32 	%p10, %r4, 3;
	@%p10 bra 	$L__BB7_12;
	shl.b32 	%r194, %r439, 10;
	add.s32 	%r195, %r6, %r194;
	mov.b32 	%r196, 0;
	st.shared.u32 	[%r195], %r196;
	st.shared.u32 	[%r195+1024], %r196;
	st.shared.u32 	[%r195+2048], %r196;
	st.shared.u32 	[%r195+3072], %r196;
	add.s32 	%r439, %r439, 4;
$L__BB7_12:
	setp.eq.s32 	%p11, %r5, 0;
	@%p11 bra 	$L__BB7_16;
	setp.eq.s32 	%p12, %r5, 1;
	shl.b32 	%r197, %r439, 10;
	add.s32 	%r30, %r6, %r197;
	mov.b32 	%r198, 0;
	st.shared.u32 	[%r30], %r198;
	@%p12 bra 	$L__BB7_16;
	setp.eq.s32 	%p13, %r5, 2;
	mov.b32 	%r199, 0;
	st.shared.u32 	[%r30+1024], %r199;
	@%p13 bra 	$L__BB7_16;
	mov.b32 	%r200, 0;
	st.shared.u32 	[%r30+2048], %r200;
$L__BB7_16:
	cvt.u32.u64 	%r201, %rd5;
	setp.gt.u32 	%p14, %r201, 127;
	@%p14 bra 	$L__BB7_30;
	setp.lt.u32 	%p15, %r1, 15;
	mov.b32 	%r443, 0;
	@%p15 bra 	$L__BB7_20;
	mov.b32 	%r441, 0;
$L__BB7_19:
	.pragma "nounroll";
	shl.b32 	%r204, %r441, 10;
	add.s32 	%r205, %r6, %r204;
	mov.b32 	%r206, 0;
	st.shared.u32 	[%r205+512], %r206;
	st.shared.u32 	[%r205+1536], %r206;
	st.shared.u32 	[%r205+2560], %r206;
	st.shared.u32 	[%r205+3584], %r206;
	st.shared.u32 	[%r205+4608], %r206;
	st.shared.u32 	[%r205+5632], %r206;
	st.shared.u32 	[%r205+6656], %r206;
	st.shared.u32 	[%r205+7680], %r206;
	st.shared.u32 	[%r205+8704], %r206;
	st.shared.u32 	[%r205+9728], %r206;
	st.shared.u32 	[%r205+10752], %r206;
	st.shared.u32 	[%r205+11776], %r206;
	st.shared.u32 	[%r205+12800], %r206;
	st.shared.u32 	[%r205+13824], %r206;
	st.shared.u32 	[%r205+14848], %r206;
	st.shared.u32 	[%r205+15872], %r206;
	add.s32 	%r441, %r441, 16;
	setp.ne.s32 	%p16, %r441, %r7;
	mov.u32 	%r443, %r7;
	@%p16 bra 	$L__BB7_19;
$L__BB7_20:
	setp.eq.s32 	%p17, %r2, 0;
	@%p17 bra 	$L__BB7_30;
	setp.lt.u32 	%p18, %r25, 7;
	@%p18 bra 	$L__BB7_23;
	shl.b32 	%r207, %r443, 10;
	add.s32 	%r208, %r6, %r207;
	mov.b32 	%r209, 0;
	st.shared.u32 	[%r208+512], %r209;
	st.shared.u32 	[%r208+1536], %r209;
	st.shared.u32 	[%r208+2560], %r209;
	st.shared.u32 	[%r208+3584], %r209;
	st.shared.u32 	[%r208+4608], %r209;
	st.shared.u32 	[%r208+5632], %r209;
	st.shared.u32 	[%r208+6656], %r209;
	st.shared.u32 	[%r208+7680], %r209;
	add.s32 	%r443, %r443, 8;
$L__BB7_23:
	setp.eq.s32 	%p19, %r3, 0;
	@%p19 bra 	$L__BB7_30;
	setp.lt.u32 	%p20, %r4, 3;
	@%p20 bra 	$L__BB7_26;
	shl.b32 	%r210, %r443, 10;
	add.s32 	%r211, %r6, %r210;
	mov.b32 	%r212, 0;
	st.shared.u32 	[%r211+512], %r212;
	st.shared.u32 	[%r211+1536], %r212;
	st.shared.u32 	[%r211+2560], %r212;
	st.shared.u32 	[%r211+3584], %r212;
	add.s32 	%r443, %r443, 4;
$L__BB7_26:
	setp.eq.s32 	%p21, %r5, 0;
	@%p21 bra 	$L__BB7_30;
	setp.eq.s32 	%p22, %r5, 1;
	shl.b32 	%r213, %r443, 10;
	add.s32 	%r38, %r6, %r213;
	mov.b32 	%r214, 0;
	st.shared.u32 	[%r38+512], %r214;
	@%p22 bra 	$L__BB7_30;
	setp.eq.s32 	%p23, %r5, 2;
	mov.b32 	%r215, 0;
	st.shared.u32 	[%r38+1536], %r215;
	@%p23 bra 	$L__BB7_30;
	mov.b32 	%r216, 0;
	st.shared.u32 	[%r38+2560], %r216;
$L__BB7_30:
	bar.sync 	0;
	bar.sync 	0;
	shl.b64 	%rd8, %rd135, 30;
	sub.s64 	%rd24, %rd17, %rd8;
	min.u64 	%rd9, %rd24, 1073741824;
	setp.le.u64 	%p24, %rd9, %rd3;
	@%p24 bra 	$L__BB7_70;
	mov.u64 	%rd136, %rd3;
$L__BB7_32:
	add.s64 	%rd11, %rd136, %rd8;
	sub.s64 	%rd12, %rd17, %rd11;
	setp.lt.u64 	%p25, %rd12, 2048;
	@%p25 bra 	$L__BB7_34;
	add.s64 	%rd27, %rd11, %rd5;
	shl.b64 	%rd28, %rd27, 2;
	add.s64 	%rd29, %rd1, %rd28;
	ld.global.u32 	%r475, [%rd29];
	ld.global.u32 	%r474, [%rd29+512];
	ld.global.u32 	%r473, [%rd29+1024];
	ld.global.u32 	%r472, [%rd29+1536];
	ld.global.u32 	%r471, [%rd29+2048];
	ld.global.u32 	%r470, [%rd29+2560];
	ld.global.u32 	%r469, [%rd29+3072];
	ld.global.u32 	%r468, [%rd29+3584];
	ld.global.u32 	%r467, [%rd29+4096];
	ld.global.u32 	%r466, [%rd29+4608];
	ld.global.u32 	%r465, [%rd29+5120];
	ld.global.u32 	%r464, [%rd29+5632];
	ld.global.u32 	%r463, [%rd29+6144];
	ld.global.u32 	%r462, [%rd29+6656];
	ld.global.u32 	%r461, [%rd29+7168];
	ld.global.u32 	%r460, [%rd29+7680];
	bra.uni 	$L__BB7_66;
$L__BB7_34:
	cvt.u32.u64 	%r218, %rd5;
	cvt.u32.u64 	%r55, %rd12;
	setp.ge.s32 	%p26, %r218, %r55;
	add.s64 	%rd25, %rd11, %rd5;
	shl.b64 	%rd26, %rd25, 2;
	add.s64 	%rd13, %rd1, %rd26;
	mov.b32 	%r475, 2147483647;
	@%p26 bra 	$L__BB7_36;
	ld.global.u32 	%r475, [%rd13];
$L__BB7_36:
	setp.ge.s32 	%p27, %r8, %r55;
	mov.b32 	%r474, 2147483647;
	@%p27 bra 	$L__BB7_38;
	ld.global.u32 	%r474, [%rd13+512];
$L__BB7_38:
	setp.ge.s32 	%p28, %r9, %r55;
	mov.b32 	%r473, 2147483647;
	@%p28 bra 	$L__BB7_40;
	ld.global.u32 	%r473, [%rd13+1024];
$L__BB7_40:
	setp.ge.s32 	%p29, %r10, %r55;
	mov.b32 	%r472, 2147483647;
	@%p29 bra 	$L__BB7_42;
	ld.global.u32 	%r472, [%rd13+1536];
$L__BB7_42:
	setp.ge.s32 	%p30, %r11, %r55;
	mov.b32 	%r471, 2147483647;
	@%p30 bra 	$L__BB7_44;
	ld.global.u32 	%r471, [%rd13+2048];
$L__BB7_44:
	setp.ge.s32 	%p31, %r12, %r55;
	mov.b32 	%r470, 2147483647;
	@%p31 bra 	$L__BB7_46;
	ld.global.u32 	%r470, [%rd13+2560];
$L__BB7_46:
	setp.ge.s32 	%p32, %r13, %r55;
	mov.b32 	%r469, 2147483647;
	@%p32 bra 	$L__BB7_48;
	ld.global.u32 	%r469, [%rd13+3072];
$L__BB7_48:
	mov.u32 	%r226, %tid.x;
	add.s32 	%r227, %r226, 896;
	setp.ge.s32 	%p33, %r227, %r55;
	mov.b32 	%r468, 2147483647;
	@%p33 bra 	$L__BB7_50;
	ld.global.u32 	%r468, [%rd13+3584];
$L__BB7_50:
	setp.ge.s32 	%p34, %r14, %r55;
	mov.b32 	%r467, 2147483647;
	@%p34 bra 	$L__BB7_52;
	ld.global.u32 	%r467, [%rd13+4096];
$L__BB7_52:
	add.s32 	%r231, %r226, 1152;
	setp.ge.s32 	%p35, %r231, %r55;
	mov.b32 	%r466, 2147483647;
	@%p35 bra 	$L__BB7_54;
	ld.global.u32 	%r466, [%rd13+4608];
$L__BB7_54:
	add.s32 	%r234, %r226, 1280;
	setp.ge.s32 	%p36, %r234, %r55;
	mov.b32 	%r465, 2147483647;
	@%p36 bra 	$L__BB7_56;
	ld.global.u32 	%r465, [%rd13+5120];
$L__BB7_56:
	add.s32 	%r237, %r226, 1408;
	setp.ge.s32 	%p37, %r237, %r55;
	mov.b32 	%r464, 2147483647;
	@%p37 bra 	$L__BB7_58;
	ld.global.u32 	%r464, [%rd13+5632];
$L__BB7_58:
	add.s32 	%r240, %r226, 1536;
	setp.ge.s32 	%p38, %r240, %r55;
	mov.b32 	%r463, 2147483647;
	@%p38 bra 	$L__BB7_60;
	ld.global.u32 	%r463, [%rd13+6144];
$L__BB7_60:
	add.s32 	%r243, %r226, 1664;
	setp.ge.s32 	%p39, %r243, %r55;
	mov.b32 	%r462, 2147483647;
	@%p39 bra 	$L__BB7_62;
	ld.global.u32 	%r462, [%rd13+6656];
$L__BB7_62:
	add.s32 	%r246, %r226, 1792;
	setp.ge.s32 	%p40, %r246, %r55;
	mov.b32 	%r461, 2147483647;
	@%p40 bra 	$L__BB7_64;
	ld.global.u32 	%r461, [%rd13+7168];
$L__BB7_64:
	setp.ge.s32 	%p41, %r15, %r55;
	mov.b32 	%r460, 2147483647;
	@%p41 bra 	$L__BB7_66;
	ld.global.u32 	%r460, [%rd13+7680];
$L__BB7_66:
	setp.le.s32 	%p42, %r175, %r174;
	@%p42 bra 	$L__BB7_69;
	xor.b32  	%r103, %r460, -2147483648;
	xor.b32  	%r104, %r461, -2147483648;
	xor.b32  	%r105, %r462, -2147483648;
	xor.b32  	%r106, %r463, -2147483648;
	xor.b32  	%r107, %r464, -2147483648;
	xor.b32  	%r108, %r465, -2147483648;
	xor.b32  	%r109, %r466, -2147483648;
	xor.b32  	%r110, %r467, -2147483648;
	xor.b32  	%r111, %r468, -2147483648;
	xor.b32  	%r112, %r469, -2147483648;
	xor.b32  	%r113, %r470, -2147483648;
	xor.b32  	%r114, %r471, -2147483648;
	xor.b32  	%r115, %r472, -2147483648;
	xor.b32  	%r116, %r473, -2147483648;
	xor.b32  	%r117, %r474, -2147483648;
	xor.b32  	%r118, %r475, -2147483648;
	mov.b32 	%r476, 0;
	mov.u32 	%r477, %r174;
$L__BB7_68:
	sub.s32 	%r249, %r175, %r477;
	shl.b32 	%r250, %r476, 10;
	mov.u32 	%r251, _ZZN3cub18CUB_300001_SM_10006detail10radix_sort30DeviceRadixSortHistogramKernelINS1_5radix10policy_hubIiNS0_8NullTypeEyE10Policy1000ELNS0_9SortOrderE0EiyNS1_21identity_decomposer_tEEEvPT2_PKT1_SB_iiT3_E12temp_storage;
	add.s32 	%r252, %r251, %r250;
	min.s32 	%r253, %r249, 8;
	mov.b32 	%r254, -1;
	shl.b32 	%r255, %r254, %r253;
	not.b32 	%r256, %r255;
	shr.u32 	%r257, %r118, %r477;
	and.b32  	%r258, %r257, %r256;
	shl.b32 	%r259, %r258, 2;
	add.s32 	%r260, %r252, %r259;
	atom.shared.add.u32 	%r261, [%r260], 1;
	shr.u32 	%r262, %r117, %r477;
	and.b32  	%r263, %r262, %r256;
	shl.b32 	%r264, %r263, 2;
	add.s32 	%r265, %r252, %r264;
	atom.shared.add.u32 	%r266, [%r265], 1;
	shr.u32 	%r267, %r116, %r477;
	and.b32  	%r268, %r267, %r256;
	shl.b32 	%r269, %r268, 2;
	add.s32 	%r270, %r252, %r269;
	atom.shared.add.u32 	%r271, [%r270], 1;
	shr.u32 	%r272, %r115, %r477;
	and.b32  	%r273, %r272, %r256;
	shl.b32 	%r274, %r273, 2;
	add.s32 	%r275, %r252, %r274;
	atom.shared.add.u32 	%r276, [%r275], 1;
	shr.u32 	%r277, %r114, %r477;
	and.b32  	%r278, %r277, %r256;
	shl.b32 	%r279, %r278, 2;
	add.s32 	%r280, %r252, %r279;
	atom.shared.add.u32 	%r281, [%r280], 1;
	shr.u32 	%r282, %r113, %r477;
	and.b32  	%r283, %r282, %r256;
	shl.b32 	%r284, %r283, 2;
	add.s32 	%r285, %r252, %r284;
	atom.shared.add.u32 	%r286, [%r285], 1;
	shr.u32 	%r287, %r112, %r477;
	and.b32  	%r288, %r287, %r256;
	shl.b32 	%r289, %r288, 2;
	add.s32 	%r290, %r252, %r289;
	atom.shared.add.u32 	%r291, [%r290], 1;
	shr.u32 	%r292, %r111, %r477;
	and.b32  	%r293, %r292, %r256;
	shl.b32 	%r294, %r293, 2;
	add.s32 	%r295, %r252, %r294;
	atom.shared.add.u32 	%r296, [%r295], 1;
	shr.u32 	%r297, %r110, %r477;
	and.b32  	%r298, %r297, %r256;
	shl.b32 	%r299, %r298, 2;
	add.s32 	%r300, %r252, %r299;
	atom.shared.add.u32 	%r301, [%r300], 1;
	shr.u32 	%r302, %r109, %r477;
	and.b32  	%r303, %r302, %r256;
	shl.b32 	%r304, %r303, 2;
	add.s32 	%r305, %r252, %r304;
	atom.shared.add.u32 	%r306, [%r305], 1;
	shr.u32 	%r307, %r108, %r477;
	and.b32  	%r308, %r307, %r256;
	shl.b32 	%r309, %r308, 2;
	add.s32 	%r310, %r252, %r309;
	atom.shared.add.u32 	%r311, [%r310], 1;
	shr.u32 	%r312, %r107, %r477;
	and.b32  	%r313, %r312, %r256;
	shl.b32 	%r314, %r313, 2;
	add.s32 	%r315, %r252, %r314;
	atom.shared.add.u32 	%r316, [%r315], 1;
	shr.u32 	%r317, %r106, %r477;
	and.b32  	%r318, %r317, %r256;
	shl.b32 	%r319, %r318, 2;
	add.s32 	%r320, %r252, %r319;
	atom.shared.add.u32 	%r321, [%r320], 1;
	shr.u32 	%r322, %r105, %r477;
	and.b32  	%r323, %r322, %r256;
	shl.b32 	%r324, %r323, 2;
	add.s32 	%r325, %r252, %r324;
	atom.shared.add.u32 	%r326, [%r325], 1;
	shr.u32 	%r327, %r104, %r477;
	and.b32  	%r328, %r327, %r256;
	shl.b32 	%r329, %r328, 2;
	add.s32 	%r330, %r252, %r329;
	atom.shared.add.u32 	%r331, [%r330], 1;
	shr.u32 	%r332, %r103, %r477;
	and.b32  	%r333, %r332, %r256;
	shl.b32 	%r334, %r333, 2;
	add.s32 	%r335, %r252, %r334;
	atom.shared.add.u32 	%r336, [%r335], 1;
	add.s32 	%r477, %r477, 8;
	add.s32 	%r476, %r476, 1;
	setp.lt.s32 	%p43, %r477, %r175;
	@%p43 bra 	$L__BB7_68;
$L__BB7_69:
	add.s64 	%rd136, %rd136, %rd4;
	setp.lt.u64 	%p44, %rd136, %rd9;
	@%p44 bra 	$L__BB7_32;
$L__BB7_70:
	bar.sync 	0;
	@%p1 bra 	$L__BB7_152;
	setp.lt.u32 	%p45, %r1, 7;
	mov.b32 	%r480, 0;
	@%p45 bra 	$L__BB7_90;
	mov.b32 	%r478, 0;
$L__BB7_73:
	.pragma "nounroll";
	shl.b32 	%r339, %r478, 10;
	add.s32 	%r124, %r6, %r339;
	ld.shared.u32 	%r125, [%r124];
	setp.eq.s32 	%p46, %r125, 0;
	@%p46 bra 	$L__BB7_75;
	cvt.u32.u64 	%r340, %rd5;
	shl.b32 	%r341, %r478, 8;
	add.s32 	%r342, %r341, %r340;
	mul.wide.u32 	%rd30, %r342, 8;
	add.s64 	%rd31, %rd2, %rd30;
	cvt.u64.u32 	%rd32, %r125;
	atom.global.add.u64 	%rd33, [%rd31], %rd32;
$L__BB7_75:
	ld.shared.u32 	%r126, [%r124+1024];
	setp.eq.s32 	%p47, %r126, 0;
	@%p47 bra 	$L__BB7_77;
	cvt.u32.u64 	%r343, %rd5;
	shl.b32 	%r344, %r478, 8;
	add.s32 	%r345, %r344, %r343;
	add.s32 	%r346, %r345, 256;
	mul.wide.u32 	%rd34, %r346, 8;
	add.s64 	%rd35, %rd2, %rd34;
	cvt.u64.u32 	%rd36, %r126;
	atom.global.add.u64 	%rd37, [%rd35], %rd36;
$L__BB7_77:
	ld.shared.u32 	%r127, [%r124+2048];
	setp.eq.s32 	%p48, %r127, 0;
	@%p48 bra 	$L__BB7_79;
	cvt.u32.u64 	%r347, %rd5;
	shl.b32 	%r348, %r478, 8;
	add.s32 	%r349, %r348, %r347;
	add.s32 	%r350, %r349, 512;
	mul.wide.u32 	%rd38, %r350, 8;
	add.s64 	%rd39, %rd2, %rd38;
	cvt.u64.u32 	%rd40, %r127;
	atom.global.add.u64 	%rd41, [%rd39], %rd40;
$L__BB7_79:
	ld.shared.u32 	%r128, [%r124+3072];
	setp.eq.s32 	%p49, %r128, 0;
	@%p49 bra 	$L__BB7_81;
	cvt.u32.u64 	%r351, %rd5;
	shl.b32 	%r352, %r478, 8;
	add.s32 	%r353, %r352, %r351;
	add.s32 	%r354, %r353, 768;
	mul.wide.u32 	%rd42, %r354, 8;
	add.s64 	%rd43, %rd2, %rd42;
	cvt.u64.u32 	%rd44, %r128;
	atom.global.add.u64 	%rd45, [%rd43], %rd44;
$L__BB7_81:
	ld.shared.u32 	%r129, [%r124+4096];
	setp.eq.s32 	%p50, %r129, 0;
	@%p50 bra 	$L__BB7_83;
	cvt.u32.u64 	%r355, %rd5;
	shl.b32 	%r356, %r478, 8;
	add.s32 	%r357, %r356, %r355;
	add.s32 	%r358, %r357, 1024;
	mul.wide.u32 	%rd46, %r358, 8;
	add.s64 	%rd47, %rd2, %rd46;
	cvt.u64.u32 	%rd48, %r129;
	atom.global.add.u64 	%rd49, [%rd47], %rd48;
$L__BB7_83:
	ld.shared.u32 	%r130, [%r124+5120];
	setp.eq.s32 	%p51, %r130, 0;
	@%p51 bra 	$L__BB7_85;
	cvt.u32.u64 	%r359, %rd5;
	shl.b32 	%r360, %r478, 8;
	add.s32 	%r361, %r360, %r359;
	add.s32 	%r362, %r361, 1280;
	mul.wide.u32 	%rd50, %r362, 8;
	add.s64 	%rd51, %rd2, %rd50;
	cvt.u64.u32 	%rd52, %r130;
	atom.global.add.u64 	%rd53, [%rd51], %rd52;
$L__BB7_85:
	ld.shared.u32 	%r131, [%r124+6144];
	setp.eq.s32 	%p52, %r131, 0;
	@%p52 bra 	$L__BB7_87;
	cvt.u32.u64 	%r363, %rd5;
	shl.b32 	%r364, %r478, 8;
	add.s32 	%r365, %r364, %r363;
	add.s32 	%r366, %r365, 1536;
	mul.wide.u32 	%rd54, %r366, 8;
	add.s64 	%rd55, %rd2, %rd54;
	cvt.u64.u32 	%rd56, %r131;
	atom.global.add.u64 	%rd57, [%rd55], %rd56;
$L__BB7_87:
	ld.shared.u32 	%r132, [%r124+7168];
	setp.eq.s32 	%p53, %r132, 0;
	@%p53 bra 	$L__BB7_89;
	cvt.u32.u64 	%r367, %rd5;
	shl.b32 	%r368, %r478, 8;
	add.s32 	%r369, %r368, %r367;
	add.s32 	%r370, %r369, 1792;
	mul.wide.u32 	%rd58, %r370, 8;
	add.s64 	%rd59, %rd2, %rd58;
	cvt.u64.u32 	%rd60, %r132;
	atom.global.add.u64 	%rd61, [%rd59], %rd60;
$L__BB7_89:
	add.s32 	%r478, %r478, 8;
	setp.ne.s32 	%p54, %r478, %r16;
	mov.u32 	%r480, %r16;
	@%p54 bra 	$L__BB7_73;
$L__BB7_90:
	add.s32 	%r135, %r5, -1;
	setp.eq.s32 	%p55, %r3, 0;
	@%p55 bra 	$L__BB7_111;
	setp.lt.u32 	%p56, %r4, 3;
	@%p56 bra 	$L__BB7_101;
	shl.b32 	%r371, %r480, 10;
	add.s32 	%r136, %r6, %r371;
	ld.shared.u32 	%r137, [%r136];
	setp.eq.s32 	%p57, %r137, 0;
	@%p57 bra 	$L__BB7_94;
	cvt.u32.u64 	%r372, %rd5;
	shl.b32 	%r373, %r480, 8;
	add.s32 	%r374, %r373, %r372;
	mul.wide.u32 	%rd62, %r374, 8;
	add.s64 	%rd63, %rd2, %rd62;
	cvt.u64.u32 	%rd64, %r137;
	atom.global.add.u64 	%rd65, [%rd63], %rd64;
$L__BB7_94:
	ld.shared.u32 	%r138, [%r136+1024];
	setp.eq.s32 	%p58, %r138, 0;
	@%p58 bra 	$L__BB7_96;
	cvt.u32.u64 	%r375, %rd5;
	shl.b32 	%r376, %r480, 8;
	add.s32 	%r377, %r376, %r375;
	add.s32 	%r378, %r377, 256;
	mul.wide.u32 	%rd66, %r378, 8;
	add.s64 	%rd67, %rd2, %rd66;
	cvt.u64.u32 	%rd68, %r138;
	atom.global.add.u64 	%rd69, [%rd67], %rd68;
$L__BB7_96:
	ld.shared.u32 	%r139, [%r136+2048];
	setp.eq.s32 	%p59, %r139, 0;
	@%p59 bra 	$L__BB7_98;
	cvt.u32.u64 	%r379, %rd5;
	shl.b32 	%r380, %r480, 8;
	add.s32 	%r381, %r380, %r379;
	add.s32 	%r382, %r381, 512;
	mul.wide.u32 	%rd70, %r382, 8;
	add.s64 	%rd71, %rd2, %rd70;
	cvt.u64.u32 	%rd72, %r139;
	atom.global.add.u64 	%rd73, [%rd71], %rd72;
$L__BB7_98:
	ld.shared.u32 	%r140, [%r136+3072];
	setp.eq.s32 	%p60, %r140, 0;
	@%p60 bra 	$L__BB7_100;
	cvt.u32.u64 	%r383, %rd5;
	shl.b32 	%r384, %r480, 8;
	add.s32 	%r385, %r384, %r383;
	add.s32 	%r386, %r385, 768;
	mul.wide.u32 	%rd74, %r386, 8;
	add.s64 	%rd75, %rd2, %rd74;
	cvt.u64.u32 	%rd76, %r140;
	atom.global.add.u64 	%rd77, [%rd75], %rd76;
$L__BB7_100:
	add.s32 	%r480, %r480, 4;
$L__BB7_101:
	setp.eq.s32 	%p61, %r5, 0;
	@%p61 bra 	$L__BB7_111;
	setp.eq.s32 	%p62, %r135, 0;
	@%p62 bra 	$L__BB7_108;
	shl.b32 	%r387, %r480, 10;
	add.s32 	%r143, %r6, %r387;
	ld.shared.u32 	%r144, [%r143];
	setp.eq.s32 	%p63, %r144, 0;
	@%p63 bra 	$L__BB7_105;
	cvt.u32.u64 	%r388, %rd5;
	shl.b32 	%r389, %r480, 8;
	add.s32 	%r390, %r389, %r388;
	mul.wide.u32 	%rd78, %r390, 8;
	add.s64 	%rd79, %rd2, %rd78;
	cvt.u64.u32 	%rd80, %r144;
	atom.global.add.u64 	%rd81, [%rd79], %rd80;
$L__BB7_105:
	ld.shared.u32 	%r145, [%r143+1024];
	setp.eq.s32 	%p64, %r145, 0;
	@%p64 bra 	$L__BB7_107;
	cvt.u32.u64 	%r391, %rd5;
	shl.b32 	%r392, %r480, 8;
	add.s32 	%r393, %r392, %r391;
	add.s32 	%r394, %r393, 256;
	mul.wide.u32 	%rd82, %r394, 8;
	add.s64 	%rd83, %rd2, %rd82;
	cvt.u64.u32 	%rd84, %r145;
	atom.global.add.u64 	%rd85, [%rd83], %rd84;
$L__BB7_107:
	add.s32 	%r480, %r480, 2;
$L__BB7_108:
	setp.eq.s32 	%p65, %r17, 0;
	@%p65 bra 	$L__BB7_111;
	shl.b32 	%r395, %r480, 10;
	add.s32 	%r396, %r6, %r395;
	ld.shared.u32 	%r148, [%r396];
	setp.eq.s32 	%p66, %r148, 0;
	@%p66 bra 	$L__BB7_111;
	cvt.u32.u64 	%r397, %rd5;
	shl.b32 	%r398, %r480, 8;
	add.s32 	%r399, %r398, %r397;
	mul.wide.u32 	%rd86, %r399, 8;
	add.s64 	%rd87, %rd2, %rd86;
	cvt.u64.u32 	%rd88, %r148;
	atom.global.add.u64 	%rd89, [%rd87], %rd88;
$L__BB7_111:
	cvt.u32.u64 	%r400, %rd5;
	setp.gt.u32 	%p67, %r400, 127;
	@%p67 bra 	$L__BB7_152;
	setp.lt.u32 	%p68, %r1, 7;
	mov.b32 	%r484, 0;
	@%p68 bra 	$L__BB7_131;
	mov.b32 	%r482, 0;
$L__BB7_114:
	.pragma "nounroll";
	shl.b32 	%r404, %r482, 10;
	add.s32 	%r150, %r6, %r404;
	ld.shared.u32 	%r151, [%r150+512];
	setp.eq.s32 	%p69, %r151, 0;
	shl.b32 	%r405, %r482, 8;
	add.s32 	%r406, %r405, %r400;
	mul.wide.u32 	%rd90, %r406, 8;
	add.s64 	%rd15, %rd2, %rd90;
	@%p69 bra 	$L__BB7_116;
	cvt.u64.u32 	%rd91, %r151;
	atom.global.add.u64 	%rd92, [%rd15+1024], %rd91;
$L__BB7_116:
	ld.shared.u32 	%r152, [%r150+1536];
	setp.eq.s32 	%p70, %r152, 0;
	@%p70 bra 	$L__BB7_118;
	cvt.u64.u32 	%rd93, %r152;
	atom.global.add.u64 	%rd94, [%rd15+3072], %rd93;
$L__BB7_118:
	ld.shared.u32 	%r153, [%r150+2560];
	setp.eq.s32 	%p71, %r153, 0;
	@%p71 bra 	$L__BB7_120;
	cvt.u64.u32 	%rd95, %r153;
	atom.global.add.u64 	%rd96, [%rd15+5120], %rd95;
$L__BB7_120:
	ld.shared.u32 	%r154, [%r150+3584];
	setp.eq.s32 	%p72, %r154, 0;
	@%p72 bra 	$L__BB7_122;
	cvt.u64.u32 	%rd97, %r154;
	atom.global.add.u64 	%rd98, [%rd15+7168], %rd97;
$L__BB7_122:
	ld.shared.u32 	%r155, [%r150+4608];
	setp.eq.s32 	%p73, %r155, 0;
	@%p73 bra 	$L__BB7_124;
	cvt.u64.u32 	%rd99, %r155;
	atom.global.add.u64 	%rd100, [%rd15+9216], %rd99;
$L__BB7_124:
	ld.shared.u32 	%r156, [%r150+5632];
	setp.eq.s32 	%p74, %r156, 0;
	@%p74 bra 	$L__BB7_126;
	cvt.u64.u32 	%rd101, %r156;
	atom.global.add.u64 	%rd102, [%rd15+11264], %rd101;
$L__BB7_126:
	ld.shared.u32 	%r157, [%r150+6656];
	setp.eq.s32 	%p75, %r157, 0;
	@%p75 bra 	$L__BB7_128;
	cvt.u64.u32 	%rd103, %r157;
	atom.global.add.u64 	%rd104, [%rd15+13312], %rd103;
$L__BB7_128:
	ld.shared.u32 	%r158, [%r150+7680];
	setp.eq.s32 	%p76, %r158, 0;
	@%p76 bra 	$L__BB7_130;
	cvt.u64.u32 	%rd105, %r158;
	atom.global.add.u64 	%rd106, [%rd15+15360], %rd105;
$L__BB7_130:
	add.s32 	%r482, %r482, 8;
	setp.ne.s32 	%p77, %r482, %r16;
	mov.u32 	%r484, %r16;
	@%p77 bra 	$L__BB7_114;
$L__BB7_131:
	setp.eq.s32 	%p78, %r3, 0;
	@%p78 bra 	$L__BB7_152;
	setp.lt.u32 	%p79, %r4, 3;
	@%p79 bra 	$L__BB7_142;
	shl.b32 	%r407, %r484, 10;
	add.s32 	%r161, %r6, %r407;
	ld.shared.u32 	%r162, [%r161+512];
	setp.eq.s32 	%p80, %r162, 0;
	@%p80 bra 	$L__BB7_135;
	shl.b32 	%r409, %r484, 8;
	add.s32 	%r410, %r409, %r400;
	mul.wide.u32 	%rd107, %r410, 8;
	add.s64 	%rd108, %rd2, %rd107;
	cvt.u64.u32 	%rd109, %r162;
	atom.global.add.u64 	%rd110, [%rd108+1024], %rd109;
$L__BB7_135:
	ld.shared.u32 	%r163, [%r161+1536];
	setp.eq.s32 	%p81, %r163, 0;
	@%p81 bra 	$L__BB7_137;
	shl.b32 	%r412, %r484, 8;
	add.s32 	%r413, %r412, %r400;
	add.s32 	%r414, %r413, 256;
	mul.wide.u32 	%rd111, %r414, 8;
	add.s64 	%rd112, %rd2, %rd111;
	cvt.u64.u32 	%rd113, %r163;
	atom.global.add.u64 	%rd114, [%rd112+1024], %rd113;
$L__BB7_137:
	ld.shared.u32 	%r164, [%r161+2560];
	setp.eq.s32 	%p82, %r164, 0;
	@%p82 bra 	$L__BB7_139;
	shl.b32 	%r416, %r484, 8;
	add.s32 	%r417, %r416, %r400;
	add.s32 	%r418, %r417, 512;
	mul.wide.u32 	%rd115, %r418, 8;
	add.s64 	%rd116, %rd2, %rd115;
	cvt.u64.u32 	%rd117, %r164;
	atom.global.add.u64 	%rd118, [%rd116+1024], %rd117;
$L__BB7_139:
	ld.shared.u32 	%r165, [%r161+3584];
	setp.eq.s32 	%p83, %r165, 0;
	@%p83 bra 	$L__BB7_141;
	shl.b32 	%r420, %r484, 8;
	add.s32 	%r421, %r420, %r400;
	add.s32 	%r422, %r421, 768;
	mul.wide.u32 	%rd119, %r422, 8;
	add.s64 	%rd120, %rd2, %rd119;
	cvt.u64.u32 	%rd121, %r165;
	atom.global.add.u64 	%rd122, [%rd120+1024], %rd121;
$L__BB7_141:
	add.s32 	%r484, %r484, 4;
$L__BB7_142:
	setp.eq.s32 	%p84, %r5, 0;
	@%p84 bra 	$L__BB7_152;
	setp.eq.s32 	%p85, %r135, 0;
	@%p85 bra 	$L__BB7_149;
	shl.b32 	%r423, %r484, 10;
	add.s32 	%r168, %r6, %r423;
	ld.shared.u32 	%r169, [%r168+512];
	setp.eq.s32 	%p86, %r169, 0;
	@%p86 bra 	$L__BB7_146;
	shl.b32 	%r425, %r484, 8;
	add.s32 	%r426, %r425, %r400;
	mul.wide.u32 	%rd123, %r426, 8;
	add.s64 	%rd124, %rd2, %rd123;
	cvt.u64.u32 	%rd125, %r169;
	atom.global.add.u64 	%rd126, [%rd124+1024], %rd125;
$L__BB7_146:
	ld.shared.u32 	%r170, [%r168+1536];
	setp.eq.s32 	%p87, %r170, 0;
	@%p87 bra 	$L__BB7_148;
	shl.b32 	%r428, %r484, 8;
	add.s32 	%r429, %r428, %r400;
	add.s32 	%r430, %r429, 256;
	mul.wide.u32 	%rd127, %r430, 8;
	add.s64 	%rd128, %rd2, %rd127;
	cvt.u64.u32 	%rd129, %r170;
	atom.global.add.u64 	%rd130, [%rd128+1024], %rd129;
$L__BB7_148:
	add.s32 	%r484, %r484, 2;
$L__BB7_149:
	setp.eq.s32 	%p88, %r17, 0;
	@%p88 bra 	$L__BB7_152;
	shl.b32 	%r431, %r484, 10;
	add.s32 	%r432, %r6, %r431;
	ld.shared.u32 	%r173, [%r432+512];
	setp.eq.s32 	%p89, %r173, 0;
	@%p89 bra 	$L__BB7_152;
	shl.b32 	%r434, %r484, 8;
	add.s32 	%r435, %r434, %r400;
	mul.wide.u32 	%rd131, %r435, 8;
	add.s64 	%rd132, %rd2, %rd131;
	cvt.u64.u32 	%rd133, %r173;
	atom.global.add.u64 	%rd134, [%rd132+1024], %rd133;
$L__BB7_152:
	bar.sync 	0;
	add.s64 	%rd135, %rd135, 1;
	setp.ne.s64 	%p90, %rd135, %rd6;
	@%p90 bra 	$L__BB7_2;
$L__BB7_153:
	ret;

}
	// .globl	_ZN3cub18CUB_300001_SM_10006detail10radix_sort33DeviceRadixSortExclusiveSumKernelINS1_5radix10policy_hubIiNS0_8NullTypeEyE10Policy1000EyEEvPT0_
.visible .entry _ZN3cub18CUB_300001_SM_10006detail10radix_sort33DeviceRadixSortExclusiveSumKernelINS1_5radix10policy_hubIiNS0_8NullTypeEyE10Policy1000EyEEvPT0_(
	.param .u64 .ptr .align 1 _ZN3cub18CUB_300001_SM_10006detail10radix_sort33DeviceRadixSortExclusiveSumKernelINS1_5radix10policy_hubIiNS0_8NullTypeEyE10Policy1000EyEEvPT0__param_0
)
{
	.reg .pred 	%p<4>;
	.reg .b32 	%r<28>;
	.reg .b64 	%rd<54>;
	// demoted variable
	.shared .align 16 .b8 _ZZN3cub18CUB_300001_SM_10006detail10radix_sort33DeviceRadixSortExclusiveSumKernelINS1_5radix10policy_hubIiNS0_8NullTypeEyE10Policy1000EyEEvPT0_E12temp_storage[2336];
	ld.param.u64 	%rd5, [_ZN3cub18CUB_300001_SM_10006detail10radix_sort33DeviceRadixSortExclusiveSumKernelINS1_5radix10policy_hubIiNS0_8NullTypeEyE10Policy1000EyEEvPT0__param_0];
	cvta.to.global.u64 	%rd6, %rd5;
	mov.u32 	%r3, %ctaid.x;
	shl.b32 	%r4, %r3, 8;
	mov.u32 	%r1, %tid.x;
	setp.gt.u32 	%p1, %r1, 255;
	add.s32 	%r5, %r4, %r1;
	mul.wide.s32 	%rd7, %r5, 8;
	add.s64 	%rd1, %rd6, %rd7;
	@%p1 bra 	$L__BB8_2;
	ld.global.u64 	%rd53, [%rd1];
$L__BB8_2:
	shr.u32 	%r6, %r1, 3;
	add.s32 	%r7, %r6, %r1;
	shl.b32 	%r8, %r7, 3;
	mov.u32 	%r9, _ZZN3cub18CUB_300001_SM_10006detail10radix_sort33DeviceRadixSortExclusiveSumKernelINS1_5radix10policy_hubIiNS0_8NullTypeEyE10Policy1000EyEEvPT0_E12temp_storage;
	add.s32 	%r10, %r9, %r8;
	add.s32 	%r2, %r10, 16;
	st.shared.u64 	[%r10+16], %rd53;
	bar.sync 	0;
	setp.gt.u32 	%p2, %r1, 31;
	@%p2 bra 	$L__BB8_4;
	mad.lo.s32 	%r27, %r1, 72, %r9;
	ld.shared.u64 	%rd23, [%r27+16];
	ld.shared.u64 	%rd24, [%r27+24];
	ld.shared.u64 	%rd25, [%r27+32];
	ld.shared.u64 	%rd26, [%r27+40];
	ld.shared.u64 	%rd27, [%r27+48];
	ld.shared.u64 	%rd28, [%r27+56];
	ld.shared.u64 	%rd29, [%r27+64];
	ld.shared.u64 	%rd30, [%r27+72];
	add.s64 	%rd31, %rd24, %rd23;
	add.s64 	%rd32, %rd31, %rd25;
	add.s64 	%rd33, %rd32, %rd26;
	add.s64 	%rd34, %rd33, %rd27;
	add.s64 	%rd35, %rd34, %rd28;
	add.s64 	%rd36, %rd35, %rd29;
	add.s64 	%rd10, %rd36, %rd30;
	mov.b32 	%r11, 1;
	mov.b32 	%r24, 0;
	mov.b32 	%r25, -1;
	// begin inline asm
	{  .reg .u64 r0;  .reg .u32 lo;  .reg .u32 hi;  .reg .pred p;  mov.b64 {lo, hi}, %rd10;  shfl.sync.up.b32 lo|p, lo, %r11, %r24, %r25;  shfl.sync.up.b32 hi|p, hi, %r11, %r24, %r25;  mov.b64 r0, {lo, hi};  @p add.u64 r0, r0, %rd10;  mov.u64 %rd8, r0;}
	// end inline asm
	mov.b32 	%r14, 2;
	// begin inline asm
	{  .reg .u64 r0;  .reg .u32 lo;  .reg .u32 hi;  .reg .pred p;  mov.b64 {lo, hi}, %rd8;  shfl.sync.up.b32 lo|p, lo, %r14, %r24, %r25;  shfl.sync.up.b32 hi|p, hi, %r14, %r24, %r25;  mov.b64 r0, {lo, hi};  @p add.u64 r0, r0, %rd8;  mov.u64 %rd11, r0;}
	// end inline asm
	mov.b32 	%r17, 4;
	// begin inline asm
	{  .reg .u64 r0;  .reg .u32 lo;  .reg .u32 hi;  .reg .pred p;  mov.b64 {lo, hi}, %rd11;  shfl.sync.up.b32 lo|p, lo, %r17, %r24, %r25;  shfl.sync.up.b32 hi|p, hi, %r17, %r24, %r25;  mov.b64 r0, {lo, hi};  @p add.u64 r0, r0, %rd11;  mov.u64 %rd14, r0;}
	// end inline asm
	mov.b32 	%r20, 8;
	// begin inline asm
	{  .reg .u64 r0;  .reg .u32 lo;  .reg .u32 hi;  .reg .pred p;  mov.b64 {lo, hi}, %rd14;  shfl.sync.up.b32 lo|p, lo, %r20, %r24, %r25;  shfl.sync.up.b32 hi|p, hi, %r20, %r24, %r25;  mov.b64 r0, {lo, hi};  @p add.u64 r0, r0, %rd14;  mov.u64 %rd17, r0;}
	// end inline asm
	mov.b32 	%r23, 16;
	// begin inline asm
	{  .reg .u64 r0;  .reg .u32 lo;  .reg .u32 hi;  .reg .pred p;  mov.b64 {lo, hi}, %rd17;  shfl.sync.up.b32 lo|p, lo, %r23, %r24, %r25;  shfl.sync.up.b32 hi|p, hi, %r23, %r24, %r25;  mov.b64 r0, {lo, hi};  @p add.u64 r0, r0, %rd17;  mov.u64 %rd20, r0;}
	// end inline asm
	sub.s64 	%rd37, %rd20, %rd10;
	ld.shared.u64 	%rd38, [%r27+16];
	ld.shared.u64 	%rd39, [%r27+24];
	ld.shared.u64 	%rd40, [%r27+32];
	ld.shared.u64 	%rd41, [%r27+40];
	ld.shared.u64 	%rd42, [%r27+48];
	ld.shared.u64 	%rd43, [%r27+56];
	ld.shared.u64 	%rd44, [%r27+64];
	add.s64 	%rd45, %rd38, %rd37;
	add.s64 	%rd46, %rd39, %rd45;
	add.s64 	%rd47, %rd40, %rd46;
	add.s64 	%rd48, %rd41, %rd47;
	add.s64 	%rd49, %rd42, %rd48;
	add.s64 	%rd50, %rd43, %rd49;
	add.s64 	%rd51, %rd44, %rd50;
	st.shared.u64 	[%r27+16], %rd37;
	st.shared.u64 	[%r27+24], %rd45;
	st.shared.u64 	[%r27+32], %rd46;
	st.shared.u64 	[%r27+40], %rd47;
	st.shared.u64 	[%r27+48], %rd48;
	st.shared.u64 	[%r27+56], %rd49;
	st.shared.u64 	[%r27+64], %rd50;
	st.shared.u64 	[%r27+72], %rd51;
$L__BB8_4:
	setp.gt.u32 	%p3, %r1, 255;
	bar.sync 	0;
	@%p3 bra 	$L__BB8_6;
	ld.shared.u64 	%rd52, [%r2];
	st.global.u64 	[%rd1], %rd52;
$L__BB8_6:
	ret;

}
	// .globl	_ZN3cub18CUB_300001_SM_10006detail10radix_sort29DeviceRadixSortOnesweepKernelINS1_5radix10policy_hubIiNS0_8NullTypeEyE10Policy1000ELNS0_9SortOrderE0EiS6_yiiNS1_21identity_decomposer_tEEEvPT5_SC_PT3_PKSD_PT1_PKSH_PT2_PKSL_T4_iiT6_
.visible .entry _ZN3cub18CUB_300001_SM_10006detail10radix_sort29DeviceRadixSortOnesweepKernelINS1_5radix10policy_hubIiNS0_8NullTypeEyE10Policy1000ELNS0_9SortOrderE0EiS6_yiiNS1_21identity_decomposer_tEEEvPT5_SC_PT3_PKSD_PT1_PKSH_PT2_PKSL_T4_iiT6_(
	.param .u64 .ptr .align 1 _ZN3cub18CUB_300001_SM_10006detail10radix_sort29DeviceRadixSortOnesweepKernelINS1_5radix10policy_hubIiNS0_8NullTypeEyE10Policy1000ELNS0_9SortOrderE0EiS6_yiiNS1_21identity_decomposer_tEEEvPT5_SC_PT3_PKSD_PT1_PKSH_PT2_PKSL_T4_iiT6__param_0,
	.param .u64 .ptr .align 1 _ZN3cub18CUB_300001_SM_10006detail10radix_sort29DeviceRadixSortOnesweepKernelINS1_5radix10policy_hubIiNS0_8NullTypeEyE10Policy1000ELNS0_9SortOrderE0EiS6_yiiNS1_21identity_decomposer_tEEEvPT5_SC_PT3_PKSD_PT1_PKSH_PT2_PKSL_T4_iiT6__param_1,
	.param .u64 .ptr .align 1 _ZN3cub18CUB_300001_SM_10006detail10radix_sort29DeviceRadixSortOnesweepKernelINS1_5radix10policy_hubIiNS0_8NullTypeEyE10Policy1000ELNS0_9SortOrderE0EiS6_yiiNS1_21identity_decomposer_tEEEvPT5_SC_PT3_PKSD_PT1_PKSH_PT2_PKSL_T4_iiT6__param_2,
	.param .u64 .ptr .align 1 _ZN3cub18CUB_300001_SM_10006detail10radix_sort29DeviceRadixSortOnesweepKernelINS1_5radix10policy_hubIiNS0_8NullTypeEyE10Policy1000ELNS0_9SortOrderE0EiS6_yiiNS1_21identity_decomposer_tEEEvPT5_SC_PT3_PKSD_PT1_PKSH_PT2_PKSL_T4_iiT6__param_3,
	.param .u64 .ptr .align 1 _ZN3cub18CUB_300001_SM_10006detail10radix_sort29DeviceRadixSortOnesweepKernelINS1_5radix10policy_hubIiNS0_8NullTypeEyE10Policy1000ELNS0_9SortOrderE0EiS6_yiiNS1_21identity_decomposer_tEEEvPT5_SC_PT3_PKSD_PT1_PKSH_PT2_PKSL_T4_iiT6__param_4,
	.param .u64 .ptr .align 1 _ZN3cub18CUB_300001_SM_10006detail10radix_sort29DeviceRadixSortOnesweepKernelINS1_5radix10policy_hubIiNS0_8NullTypeEyE10Policy1000ELNS0_9SortOrderE0EiS6_yiiNS1_21identity_decomposer_tEEEvPT5_SC_PT3_PKSD_PT1_PKSH_PT2_PKSL_T4_iiT6__param_5,
	.param .u64 .ptr .align 1 _ZN3cub18CUB_300001_SM_10006detail10radix_sort29DeviceRadixSortOnesweepKernelINS1_5radix10policy_hubIiNS0_8NullTypeEyE10Policy1000ELNS0_9SortOrderE0EiS6_yiiNS1_21identity_decomposer_tEEEvPT5_SC_PT3_PKSD_PT1_PKSH_PT2_PKSL_T4_iiT6__param_6,
	.param .u64 .ptr .align 1 _ZN3cub18CUB_300001_SM_10006detail10radix_sort29DeviceRadixSortOnesweepKernelINS1_5radix10policy_hubIiNS0_8NullTypeEyE10Policy1000ELNS0_9SortOrderE0EiS6_yiiNS1_21identity_decomposer_tEEEvPT5_SC_PT3_PKSD_PT1_PKSH_PT2_PKSL_T4_iiT6__param_7,
	.param .u32 _ZN3cub18CUB_300001_SM_10006detail10radix_sort29DeviceRadixSortOnesweepKernelINS1_5radix10policy_hubIiNS0_8NullTypeEyE10Policy1000ELNS0_9SortOrderE0EiS6_yiiNS1_21identity_decomposer_tEEEvPT5_SC_PT3_PKSD_PT1_PKSH_PT2_PKSL_T4_iiT6__param_8,
	.param .u32 _ZN3cub18CUB_300001_SM_10006detail10radix_sort29DeviceRadixSortOnesweepKernelINS1_5radix10policy_hubIiNS0_8NullTypeEyE10Policy1000ELNS0_9SortOrderE0EiS6_yiiNS1_21identity_decomposer_tEEEvPT5_SC_PT3_PKSD_PT1_PKSH_PT2_PKSL_T4_iiT6__param_9,
	.param .u32 _ZN3cub18CUB_300001_SM_10006detail10radix_sort29DeviceRadixSortOnesweepKernelINS1_5radix10policy_hubIiNS0_8NullTypeEyE10Policy1000ELNS0_9SortOrderE0EiS6_yiiNS1_21identity_decomposer_tEEEvPT5_SC_PT3_PKSD_PT1_PKSH_PT2_PKSL_T4_iiT6__param_10,
	.param .align 1 .b8 _ZN3cub18CUB_300001_SM_10006detail10radix_sort29DeviceRadixSortOnesweepKernelINS1_5radix10policy_hubIiNS0_8NullTypeEyE10Policy1000ELNS0_9SortOrderE0EiS6_yiiNS1_21identity_decomposer_tEEEvPT5_SC_PT3_PKSD_PT1_PKSH_PT2_PKSL_T4_iiT6__param_11[1]
)
.maxntid 384
{
	.reg .pred 	%p<142>;
	.reg .b32 	%r<1806>;
	.reg .b64 	%rd<239>;
	// demoted variable
	.shared .align 16 .b8 _ZZN3cub18CUB_300001_SM_10006detail10radix_sort29DeviceRadixSortOnesweepKernelINS1_5radix10policy_hubIiNS0_8NullTypeEyE10Policy1000ELNS0_9SortOrderE0EiS6_yiiNS1_21identity_decomposer_tEEEvPT5_SC_PT3_PKSD_PT1_PKSH_PT2_PKSL_T4_iiT6_E1s[31232];
	ld.param.u64 	%rd21, [_ZN3cub18CUB_300001_SM_10006detail10radix_sort29DeviceRadixSortOnesweepKernelINS1_5radix10policy_hubIiNS0_8NullTypeEyE10Policy1000ELNS0_9SortOrderE0EiS6_yiiNS1_21identity_decomposer_tEEEvPT5_SC_PT3_PKSD_PT1_PKSH_PT2_PKSL_T4_iiT6__param_1];
	ld.param.u64 	%rd24, [_ZN3cub18CUB_300001_SM_10006detail10radix_sort29DeviceRadixSortOnesweepKernelINS1_5radix10policy_hubIiNS0_8NullTypeEyE10Policy1000ELNS0_9SortOrderE0EiS6_yiiNS1_21identity_decomposer_tEEEvPT5_SC_PT3_PKSD_PT1_PKSH_PT2_PKSL_T4_iiT6__param_4];
	ld.param.u64 	%rd25, [_ZN3cub18CUB_300001_SM_10006detail10radix_sort29DeviceRadixSortOnesweepKernelINS1_5radix10policy_hubIiNS0_8NullTypeEyE10Policy1000ELNS0_9SortOrderE0EiS6_yiiNS1_21identity_decomposer_tEEEvPT5_SC_PT3_PKSD_PT1_PKSH_PT2_PKSL_T4_iiT6__param_5];
	ld.param.u32 	%r293, [_ZN3cub18CUB_300001_SM_10006detail10radix_sort29DeviceRadixSortOnesweepKernelINS1_5radix10policy_hubIiNS0_8NullTypeEyE10Policy1000ELNS0_9SortOrderE0EiS6_yiiNS1_21identity_decomposer_tEEEvPT5_SC_PT3_PKSD_PT1_PKSH_PT2_PKSL_T4_iiT6__param_9];
	ld.param.u32 	%r294, [_ZN3cub18CUB_300001_SM_10006detail10radix_sort29DeviceRadixSortOnesweepKernelINS1_5radix10policy_hubIiNS0_8NullTypeEyE10Policy1000ELNS0_9SortOrderE0EiS6_yiiNS1_21identity_decomposer_tEEEvPT5_SC_PT3_PKSD_PT1_PKSH_PT2_PKSL_T4_iiT6__param_10];
	cvta.to.global.u64 	%rd1, %rd24;
	cvta.to.global.u64 	%rd2, %rd25;
	mov.u32 	%r1, %tid.x;
	// begin inline asm
	mov.u32 %r295, %laneid;
	// end inline asm
	setp.ne.s32 	%p1, %r1, 0;
	@%p1 bra 	$L__BB9_2;
	cvta.to.global.u64 	%rd26, %rd21;
	atom.global.add.u32 	%r296, [%rd26], 1;
	st.shared.u32 	[_ZZN3cub18CUB_300001_SM_10006detail10radix_sort29DeviceRadixSortOnesweepKernelINS1_5radix10policy_hubIiNS0_8NullTypeEyE10Policy1000ELNS0_9SortOrderE0EiS6_yiiNS1_21identity_decomposer_tEEEvPT5_SC_PT3_PKSD_PT1_PKSH_PT2_PKSL_T4_iiT6_E1s+29184], %r296;
$L__BB9_2:
	ld.param.u32 	%r1706, [_ZN3cub18CUB_300001_SM_10006detail10radix_sort29DeviceRadixSortOnesweepKernelINS1_5radix10policy_hubIiNS0_8NullTypeEyE10Policy1000ELNS0_9SortOrderE0EiS6_yiiNS1_21identity_decomposer_tEEEvPT5_SC_PT3_PKSD_PT1_PKSH_PT2_PKSL_T4_iiT6__param_8];
	bar.sync 	0;
	ld.shared.u32 	%r3, [_ZZN3cub18CUB_300001_SM_10006detail10radix_sort29DeviceRadixSortOnesweepKernelINS1_5radix10policy_hubIiNS0_8NullTypeEyE10Policy1000ELNS0_9SortOrderE0EiS6_yiiNS1_21identity_decomposer_tEEEvPT5_SC_PT3_PKSD_PT1_PKSH_PT2_PKSL_T4_iiT6_E1s+29184];
	mul.lo.s32 	%r297, %r3, 7296;
	add.s32 	%r4, %r297, 7296;
	setp.gt.s32 	%p2, %r4, %r1706;
	cvt.s64.s32 	%rd3, %r297;
	@%p2 bra 	$L__BB9_4;
	and.b32  	%r298, %r1, 31;
	and.b32  	%r299, %r1, 992;
	mul.lo.s32 	%r300, %r299, 19;
	or.b32  	%r301, %r300, %r298;
	cvt.u64.u32 	%rd27, %r301;
	add.s64 	%rd28, %rd27, %rd3;
	shl.b64 	%rd29, %rd28, 2;
	add.s64 	%rd30, %rd2, %rd29;
	ld.global.u32 	%r1732, [%rd30];
	ld.global.u32 	%r1733, [%rd30+128];
	ld.global.u32 	%r1734, [%rd30+256];
	ld.global.u32 	%r1735, [%rd30+384];
	ld.global.u32 	%r1736, [%rd30+512];
	ld.global.u32 	%r1737, [%rd30+640];
	ld.global.u32 	%r1738, [%rd30+768];
	ld.global.u32 	%r1739, [%rd30+896];
	ld.global.u32 	%r1740, [%rd30+1024];
	ld.global.u32 	%r1741, [%rd30+1152];
	ld.global.u32 	%r1742, [%rd30+1280];
	ld.global.u32 	%r1743, [%rd30+1408];
	ld.global.u32 	%r1744, [%rd30+1536];
	ld.global.u32 	%r1745, [%rd30+1664];
	ld.global.u32 	%r1746, [%rd30+1792];
	ld.global.u32 	%r1747, [%rd30+1920];
	ld.global.u32 	%r1748, [%rd30+2048];
	ld.global.u32 	%r1749, [%rd30+2176];
	ld.global.u32 	%r1750, [%rd30+2304];
	bra.uni 	$L__BB9_42;
$L__BB9_4:
	ld.param.u32 	%r1707, [_ZN3cub18CUB_300001_SM_10006detail10radix_sort29DeviceRadixSortOnesweepKernelINS1_5radix10policy_hubIiNS0_8NullTypeEyE10Policy1000ELNS0_9SortOrderE0EiS6_yiiNS1_21identity_decomposer_tEEEvPT5_SC_PT3_PKSD_PT1_PKSH_PT2_PKSL_T4_iiT6__param_8];
	cvt.u32.u64 	%r303, %rd3;
	sub.s32 	%r24, %r1707, %r303;
	and.b32  	%r304, %r1, 31;
	and.b32  	%r305, %r1, 992;
	mul.lo.s32 	%r306, %r305, 19;
	or.b32  	%r25, %r306, %r304;
	setp.ge.s32 	%p3, %r25, %r24;
	cvt.u64.u32 	%rd31, %r25;
	add.s64 	%rd32, %rd31, %rd3;
	shl.b64 	%rd33, %rd32, 2;
	add.s64 	%rd4, %rd2, %rd33;
	mov.b32 	%r1732, 2147483647;
	@%p3 bra 	$L__BB9_6;
	ld.global.u32 	%r1732, [%rd4];
$L__BB9_6:
	add.s32 	%r308, %r25, 32;
	setp.ge.s32 	%p4, %r308, %r24;
	mov.b32 	%r1733, 2147483647;
	@%p4 bra 	$L__BB9_8;
	ld.global.u32 	%r1733, [%rd4+128];
$L__BB9_8:
	add.s32 	%r310, %r25, 64;
	setp.ge.s32 	%p5, %r310, %r24;
	mov.b32 	%r1734, 2147483647;
	@%p5 bra 	$L__BB9_10;
	ld.global.u32 	%r1734, [%rd4+256];
$L__BB9_10:
	add.s32 	%r312, %r25, 96;
	setp.ge.s32 	%p6, %r312, %r24;
	mov.b32 	%r1735, 2147483647;
	@%p6 bra 	$L__BB9_12;
	ld.global.u32 	%r1735, [%rd4+384];
$L__BB9_12:
	add.s32 	%r314, %r25, 128;
	setp.ge.s32 	%p7, %r314, %r24;
	mov.b32 	%r1736, 2147483647;
	@%p7 bra 	$L__BB9_14;
	ld.global.u32 	%r1736, [%rd4+512];
$L__BB9_14:
	add.s32 	%r316, %r25, 160;
	setp.ge.s32 	%p8, %r316, %r24;
	mov.b32 	%r1737, 2147483647;
	@%p8 bra 	$L__BB9_16;
	ld.global.u32 	%r1737, [%rd4+640];
$L__BB9_16:
	add.s32 	%r318, %r25, 192;
	setp.ge.s32 	%p9, %r318, %r24;
	mov.b32 	%r1738, 2147483647;
	@%p9 bra 	$L__BB9_18;
	ld.global.u32 	%r1738, [%rd4+768];
$L__BB9_18:
	add.s32 	%r320, %r25, 224;
	setp.ge.s32 	%p10, %r320, %r24;
	mov.b32 	%r1739, 2147483647;
	@%p10 bra 	$L__BB9_20;
	ld.global.u32 	%r1739, [%rd4+896];
$L__BB9_20:
	add.s32 	%r322, %r25, 256;
	setp.ge.s32 	%p11, %r322, %r24;
	mov.b32 	%r1740, 2147483647;
	@%p11 bra 	$L__BB9_22;
	ld.global.u32 	%r1740, [%rd4+1024];
$L__BB9_22:
	add.s32 	%r324, %r25, 288;
	setp.ge.s32 	%p12, %r324, %r24;
	mov.b32 	%r1741, 2147483647;
	@%p12 bra 	$L__BB9_24;
	ld.global.u32 	%r1741, [%rd4+1152];
$L__BB9_24:
	add.s32 	%r326, %r25, 320;
	setp.ge.s32 	%p13, %r326, %r24;
	mov.b32 	%r1742, 2147483647;
	@%p13 bra 	$L__BB9_26;
	ld.global.u32 	%r1742, [%rd4+1280];
$L__BB9_26:
	add.s32 	%r328, %r25, 352;
	setp.ge.s32 	%p14, %r328, %r24;
	mov.b32 	%r1743, 2147483647;
	@%p14 bra 	$L__BB9_28;
	ld.global.u32 	%r1743, [%rd4+1408];
$L__BB9_28:
	add.s32 	%r330, %r25, 384;
	setp.ge.s32 	%p15, %r330, %r24;
	mov.b32 	%r1744, 2147483647;
	@%p15 bra 	$L__BB9_30;
	ld.global.u32 	%r1744, [%rd4+1536];
$L__BB9_30:
	add.s32 	%r332, %r25, 416;
	setp.ge.s32 	%p16, %r332, %r24;
	mov.b32 	%r1745, 2147483647;
	@%p16 bra 	$L__BB9_32;
	ld.global.u32 	%r1745, [%rd4+1664];
$L__BB9_32:
	add.s32 	%r334, %r25, 448;
	setp.ge.s32 	%p17, %r334, %r24;
	mov.b32 	%r1746, 2147483647;
	@%p17 bra 	$L__BB9_34;
	ld.global.u32 	%r1746, [%rd4+1792];
$L__BB9_34:
	add.s32 	%r336, %r25, 480;
	setp.ge.s32 	%p18, %r336, %r24;
	mov.b32 	%r1747, 2147483647;
	@%p18 bra 	$L__BB9_36;
	ld.global.u32 	%r1747, [%rd4+1920];
$L__BB9_36:
	add.s32 	%r338, %r25, 512;
	setp.ge.s32 	%p19, %r338, %r24;
	mov.b32 	%r1748, 2147483647;
	@%p19 bra 	$L__BB9_38;
	ld.global.u32 	%r1748, [%rd4+2048];
$L__BB9_38:
	add.s32 	%r340, %r25, 544;
	setp.ge.s32 	%p20, %r340, %r24;
	mov.b32 	%r1749, 2147483647;
	@%p20 bra 	$L__BB9_40;
	ld.global.u32 	%r1749, [%rd4+2176];
$L__BB9_40:
	add.s32 	%r342, %r25, 576;
	setp.ge.s32 	%p21, %r342, %r24;
	mov.b32 	%r1750, 2147483647;
	@%p21 bra 	$L__BB9_42;
	ld.global.u32 	%r1750, [%rd4+2304];
$L__BB9_42:
	mov.b32 	%r343, -1;
	shl.b32 	%r344, %r343, %r294;
	not.b32 	%r82, %r344;
	shr.u32 	%r83, %r1, 5;
	shl.b32 	%r345, %r83, 10;
	mov.u32 	%r346, _ZZN3cub18CUB_300001_SM_10006detail10radix_sort29DeviceRadixSortOnesweepKernelINS1_5radix10policy_hubIiNS0_8NullTypeEyE10Policy1000ELNS0_9SortOrderE0EiS6_yiiNS1_21identity_decomposer_tEEEvPT5_SC_PT3_PKSD_PT1_PKSH_PT2_PKSL_T4_iiT6_E1s;
	add.s32 	%r84, %r346, %r345;
	setp.gt.s32 	%p22, %r295, 255;
	@%p22 bra 	$L__BB9_55;
	max.s32 	%r347, %r295, 224;
	sub.s32 	%r348, %r347, %r295;
	add.s32 	%r349, %r348, 31;
	shr.u32 	%r350, %r349, 5;
	add.s32 	%r85, %r350, 1;
	and.b32  	%r86, %r85, 15;
	setp.lt.u32 	%p23, %r349, 480;
	mov.u32 	%r1754, %r295;
	@%p23 bra 	$L__BB9_46;
	and.b32  	%r351, %r85, 268435440;
	neg.s32 	%r1752, %r351;
	shl.b32 	%r353, %r295, 2;
	add.s32 	%r354, %r345, %r353;
	add.s32 	%r356, %r354, %r346;
	add.s32 	%r1751, %r356, 1024;
	mov.u32 	%r1754, %r295;
$L__BB9_45:
	.pragma "nounroll";
	mov.b32 	%r357, 0;
	st.shared.u32 	[%r1751+-1024], %r357;
	st.shared.u32 	[%r1751+-896], %r357;
	st.shared.u32 	[%r1751+-768], %r357;
	st.shared.u32 	[%r1751+-640], %r357;
	st.shared.u32 	[%r1751+-512], %r357;
	st.shared.u32 	[%r1751+-384], %r357;
	st.shared.u32 	[%r1751+-256], %r357;
	st.shared.u32 	[%r1751+-128], %r357;
	st.shared.u32 	[%r1751], %r357;
	st.shared.u32 	[%r1751+128], %r357;
	st.shared.u32 	[%r1751+256], %r357;
	st.shared.u32 	[%r1751+384], %r357;
	st.shared.u32 	[%r1751+512], %r357;
	st.shared.u32 	[%r1751+640], %r357;
	st.shared.u32 	[%r1751+768], %r357;
	st.shared.u32 	[%r1751+896], %r357;
	add.s32 	%r1754, %r1754, 512;
	add.s32 	%r1752, %r1752, 16;
	add.s32 	%r1751, %r1751, 2048;
	setp.ne.s32 	%p24, %r1752, 0;
	@%p24 bra 	$L__BB9_45;
$L__BB9_46:
	setp.eq.s32 	%p25, %r86, 0;
	@%p25 bra 	$L__BB9_55;
	and.b32  	%r96, %r85, 7;
	setp.lt.u32 	%p26, %r86, 8;
	@%p26 bra 	$L__BB9_49;
	shl.b32 	%r358, %r1754, 2;
	add.s32 	%r359, %r84, %r358;
	mov.b32 	%r360, 0;
	st.shared.u32 	[%r359], %r360;
	st.shared.u32 	[%r359+128], %r360;
	st.shared.u32 	[%r359+256], %r360;
	st.shared.u32 	[%r359+384], %r360;
	st.shared.u32 	[%r359+512], %r360;
	st.shared.u32 	[%r359+640], %r360;
	st.shared.u32 	[%r359+768], %r360;
	st.shared.u32 	[%r359+896], %r360;
	add.s32 	%r1754, %r1754, 256;
$L__BB9_49:
	setp.eq.s32 	%p27, %r96, 0;
	@%p27 bra 	$L__BB9_55;
	and.b32  	%r99, %r85, 3;
	setp.lt.u32 	%p28, %r96, 4;
	@%p28 bra 	$L__BB9_52;
	shl.b32 	%r361, %r1754, 2;
	add.s32 	%r362, %r84, %r361;
	mov.b32 	%r363, 0;
	st.shared.u32 	[%r362], %r363;
	st.shared.u32 	[%r362+128], %r363;
	st.shared.u32 	[%r362+256], %r363;
	st.shared.u32 	[%r362+384], %r363;
	add.s32 	%r1754, %r1754, 128;
$L__BB9_52:
	setp.eq.s32 	%p29, %r99, 0;
	@%p29 bra 	$L__BB9_55;
	shl.b32 	%r365, %r1754, 2;
	add.s32 	%r366, %r345, %r365;
	add.s32 	%r1758, %r346, %r366;
	neg.s32 	%r1757, %r99;
$L__BB9_54:
	.pragma "nounroll";
	mov.b32 	%r368, 0;
	st.shared.u32 	[%r1758], %r368;
	add.s32 	%r1758, %r1758, 128;
	add.s32 	%r1757, %r1757, 1;
	setp.ne.s32 	%p30, %r1757, 0;
	@%p30 bra 	$L__BB9_54;
$L__BB9_55:
	bar.warp.sync 	-1;
	xor.b32  	%r370, %r1732, -2147483648;
	shr.u32 	%r371, %r370, %r293;
	and.b32  	%r108, %r371, %r82;
	shl.b32 	%r372, %r108, 2;
	add.s32 	%r373, %r84, %r372;
	atom.shared.add.u32 	%r374, [%r373], 1;
	xor.b32  	%r375, %r1733, -2147483648;
	shr.u32 	%r376, %r375, %r293;
	and.b32  	%r377, %r376, %r82;
	shl.b32 	%r378, %r377, 2;
	add.s32 	%r379, %r84, %r378;
	atom.shared.add.u32 	%r380, [%r379], 1;
	xor.b32  	%r381, %r1734, -2147483648;
	shr.u32 	%r382, %r381, %r293;
	and.b32  	%r383, %r382, %r82;
	shl.b32 	%r384, %r383, 2;
	add.s32 	%r385, %r84, %r384;
	atom.shared.add.u32 	%r386, [%r385], 1;
	xor.b32  	%r387, %r1735, -2147483648;
	shr.u32 	%r388, %r387, %r293;
	and.b32  	%r389, %r388, %r82;
	shl.b32 	%r390, %r389, 2;
	add.s32 	%r391, %r84, %r390;
	atom.shared.add.u32 	%r392, [%r391], 1;
	xor.b32  	%r393, %r1736, -2147483648;
	shr.u32 	%r394, %r393, %r293;
	and.b32  	%r395, %r394, %r82;
	shl.b32 	%r396, %r395, 2;
	add.s32 	%r397, %r84, %r396;
	atom.shared.add.u32 	%r398, [%r397], 1;
	xor.b32  	%r399, %r1737, -2147483648;
	shr.u32 	%r400, %r399, %r293;
	and.b32  	%r401, %r400, %r82;
	shl.b32 	%r402, %r401, 2;
	add.s32 	%r403, %r84, %r402;
	atom.shared.add.u32 	%r404, [%r403], 1;
	xor.b32  	%r405, %r1738, -2147483648;
	shr.u32 	%r406, %r405, %r293;
	and.b32  	%r407, %r406, %r82;
	shl.b32 	%r408, %r407, 2;
	add.s32 	%r409, %r84, %r408;
	atom.shared.add.u32 	%r410, [%r409], 1;
	xor.b32  	%r1771, %r1739, -2147483648;
	shr.u32 	%r411, %r1771, %r293;
	and.b32  	%r412, %r411, %r82;
	shl.b32 	%r413, %r412, 2;
	add.s32 	%r414, %r84, %r413;
	atom.shared.add.u32 	%r415, [%r414], 1;
	xor.b32  	%r1772, %r1740, -2147483648;
	shr.u32 	%r416, %r1772, %r293;
	and.b32  	%r417, %r416, %r82;
	shl.b32 	%r418, %r417, 2;
	add.s32 	%r419, %r84, %r418;
	atom.shared.add.u32 	%r420, [%r419], 1;
	xor.b32  	%r421, %r1741, -2147483648;
	shr.u32 	%r422, %r421, %r293;
	and.b32  	%r423, %r422, %r82;
	shl.b32 	%r424, %r423, 2;
	add.s32 	%r425, %r84, %r424;
	atom.shared.add.u32 	%r426, [%r425], 1;
	xor.b32  	%r427, %r1742, -2147483648;
	shr.u32 	%r428, %r427, %r293;
	and.b32  	%r429, %r428, %r82;
	shl.b32 	%r430, %r429, 2;
	add.s32 	%r431, %r84, %r430;
	atom.shared.add.u32 	%r432, [%r431], 1;
	xor.b32  	%r433, %r1743, -2147483648;
	shr.u32 	%r434, %r433, %r293;
	and.b32  	%r435, %r434, %r82;
	shl.b32 	%r436, %r435, 2;
	add.s32 	%r437, %r84, %r436;
	atom.shared.add.u32 	%r438, [%r437], 1;
	xor.b32  	%r439, %r1744, -2147483648;
	shr.u32 	%r440, %r439, %r293;
	and.b32  	%r441, %r440, %r82;
	shl.b32 	%r442, %r441, 2;
	add.s32 	%r443, %r84, %r442;
	atom.shared.add.u32 	%r444, [%r443], 1;
	xor.b32  	%r445, %r1745, -2147483648;
	shr.u32 	%r446, %r445, %r293;
	and.b32  	%r447, %r446, %r82;
	shl.b32 	%r448, %r447, 2;
	add.s32 	%r449, %r84, %r448;
	atom.shared.add.u32 	%r450, [%r449], 1;
	xor.b32  	%r451, %r1746, -2147483648;
	shr.u32 	%r452, %r451, %r293;
	and.b32  	%r453, %r452, %r82;
	shl.b32 	%r454, %r453, 2;
	add.s32 	%r455, %r84, %r454;
	atom.shared.add.u32 	%r456, [%r455], 1;
	xor.b32  	%r457, %r1747, -2147483648;
	shr.u32 	%r458, %r457, %r293;
	and.b32  	%r459, %r458, %r82;
	shl.b32 	%r460, %r459, 2;
	add.s32 	%r461, %r84, %r460;
	atom.shared.add.u32 	%r462, [%r461], 1;
	xor.b32  	%r463, %r1748, -2147483648;
	shr.u32 	%r464, %r463, %r293;
	and.b32  	%r465, %r464, %r82;
	shl.b32 	%r466, %r465, 2;
	add.s32 	%r467, %r84, %r466;
	atom.shared.add.u32 	%r468, [%r467], 1;
	xor.b32  	%r469, %r1749, -2147483648;
	shr.u32 	%r470, %r469, %r293;
	and.b32  	%r471, %r470, %r82;
	shl.b32 	%r472, %r471, 2;
	add.s32 	%r473, %r84, %r472;
	atom.shared.add.u32 	%r474, [%r473], 1;
	xor.b32  	%r475, %r1750, -2147483648;
	shr.u32 	%r476, %r475, %r293;
	and.b32  	%r477, %r476, %r82;
	shl.b32 	%r478, %r477, 2;
	add.s32 	%r479, %r84, %r478;
	atom.shared.add.u32 	%r480, [%r479], 1;
	bar.sync 	0;
	setp.gt.u32 	%p31, %r1, 255;
	shl.b32 	%r481, %r1, 2;
	add.s32 	%r111, %r346, %r481;
	mov.b32 	%r1759, 0;
	@%p31 bra 	$L__BB9_57;
	ld.shared.u32 	%r483, [%r111];
	mov.b32 	%r484, 0;
	st.shared.u32 	[%r111], %r484;
	ld.shared.u32 	%r485, [%r111+1024];
	st.shared.u32 	[%r111+1024], %r483;
	add.s32 	%r486, %r485, %r483;
	ld.shared.u32 	%r487, [%r111+2048];
	st.shared.u32 	[%r111+2048], %r486;
	add.s32 	%r488, %r487, %r486;
	ld.shared.u32 	%r489, [%r111+3072];
	st.shared.u32 	[%r111+3072], %r488;
	add.s32 	%r490, %r489, %r488;
	ld.shared.u32 	%r491, [%r111+4096];
	st.shared.u32 	[%r111+4096], %r490;
	add.s32 	%r492, %r491, %r490;
	ld.shared.u32 	%r493, [%r111+5120];
	st.shared.u32 	[%r111+5120], %r492;
	add.s32 	%r494, %r493, %r492;
	ld.shared.u32 	%r495, [%r111+6144];
	st.shared.u32 	[%r111+6144], %r494;
	add.s32 	%r496, %r495, %r494;
	ld.shared.u32 	%r497, [%r111+7168];
	st.shared.u32 	[%r111+7168], %r496;
	add.s32 	%r498, %r497, %r496;
	ld.shared.u32 	%r499, [%r111+8192];
	st.shared.u32 	[%r111+8192], %r498;
	add.s32 	%r500, %r499, %r498;
	ld.shared.u32 	%r501, [%r111+9216];
	st.shared.u32 	[%r111+9216], %r500;
	add.s32 	%r502, %r501, %r500;
	ld.shared.u32 	%r503, [%r111+10240];
	st.shared.u32 	[%r111+10240], %r502;
	add.s32 	%r504, %r503, %r502;
	ld.shared.u32 	%r505, [%r111+11264];
	st.shared.u32 	[%r111+11264], %r504;
	add.s32 	%r1759, %r505, %r504;
$L__BB9_57:
	ld.param.u64 	%rd228, [_ZN3cub18CUB_300001_SM_10006detail10radix_sort29DeviceRadixSortOnesweepKernelINS1_5radix10policy_hubIiNS0_8NullTypeEyE10Policy1000ELNS0_9SortOrderE0EiS6_yiiNS1_21identity_decomposer_tEEEvPT5_SC_PT3_PKSD_PT1_PKSH_PT2_PKSL_T4_iiT6__param_0];
	setp.gt.u32 	%p32, %r1, 255;
	shl.b32 	%r506, %r3, 8;
	add.s32 	%r507, %r506, %r1;
	cvta.to.global.u64 	%rd5, %rd228;
	mul.wide.s32 	%rd34, %r507, 4;
	add.s64 	%rd6, %rd5, %rd34;
	@%p32 bra 	$L__BB9_59;
	or.b32  	%r508, %r1759, 1073741824;
	st.volatile.global.u32 	[%rd6], %r508;
$L__BB9_59:
	ld.param.u64 	%rd235, [_ZN3cub18CUB_300001_SM_10006detail10radix_sort29DeviceRadixSortOnesweepKernelINS1_5radix10policy_hubIiNS0_8NullTypeEyE10Policy1000ELNS0_9SortOrderE0EiS6_yiiNS1_21identity_decomposer_tEEEvPT5_SC_PT3_PKSD_PT1_PKSH_PT2_PKSL_T4_iiT6__param_3];
	xor.b32  	%r1773, %r1741, -2147483648;
	xor.b32  	%r1774, %r1742, -2147483648;
	xor.b32  	%r1765, %r1733, -2147483648;
	xor.b32  	%r1766, %r1734, -2147483648;
	xor.b32  	%r1777, %r1745, -2147483648;
	xor.b32  	%r1778, %r1746, -2147483648;
	xor.b32  	%r1764, %r1732, -2147483648;
	xor.b32  	%r1779, %r1747, -2147483648;
	xor.b32  	%r1780, %r1748, -2147483648;
	xor.b32  	%r1768, %r1736, -2147483648;
	xor.b32  	%r1767, %r1735, -2147483648;
	xor.b32  	%r1775, %r1743, -2147483648;
	xor.b32  	%r1782, %r1750, -2147483648;
	xor.b32  	%r1781, %r1749, -2147483648;
	xor.b32  	%r1769, %r1737, -2147483648;
	xor.b32  	%r1776, %r1744, -2147483648;
	xor.b32  	%r1770, %r1738, -2147483648;
	setp.lt.u32 	%p33, %r1, 256;
	setp.eq.s32 	%p34, %r1759, 7296;
	and.pred  	%p35, %p33, %p34;
	selp.u32 	%r509, 1, 0, %p35;
	{ 
	.reg .pred 	%p1; 
	.reg .pred 	%p2; 
	setp.ne.u32 	%p1, %r509, 0; 
	bar.red.or.pred 	%p2, 0, %p1; 
	selp.u32 	%r510, 1, 0, %p2; 
	}
	setp.eq.s32 	%p36, %r510, 0;
	cvt.u64.u32 	%rd7, %r1;
	cvta.to.global.u64 	%rd35, %rd235;
	mul.wide.u32 	%rd36, %r1, 8;
	add.s64 	%rd8, %rd35, %rd36;
	@%p36 bra 	$L__BB9_111;
	setp.gt.u32 	%p37, %r1, 255;
	setp.gt.u32 	%p38, %r1, %r108;
	selp.b32 	%r131, 7296, 0, %p38;
	shl.b32 	%r511, %r1, 3;
	mov.u32 	%r512, _ZZN3cub18CUB_300001_SM_10006detail10radix_sort29DeviceRadixSortOnesweepKernelINS1_5radix10policy_hubIiNS0_8NullTypeEyE10Policy1000ELNS0_9SortOrderE0EiS6_yiiNS1_21identity_decomposer_tEEEvPT5_SC_PT3_PKSD_PT1_PKSH_PT2_PKSL_T4_iiT6_E1s;
	add.s32 	%r513, %r512, %r511;
	add.s32 	%r132, %r513, 29184;
	@%p37 bra 	$L__BB9_68;
	ld.global.u64 	%rd37, [%rd8];
	cvt.u64.u32 	%rd38, %r131;
	sub.s64 	%rd237, %rd37, %rd38;
	st.shared.u64 	[%r132], %rd237;
	setp.lt.s32 	%p39, %r3, 1;
	mov.u32 	%r1763, %r1759;
	@%p39 bra 	$L__BB9_67;
	mov.b32 	%r1761, -1;
	mov.u32 	%r1760, %r3;
	mov.u32 	%r1763, %r1759;
$L__BB9_63:
	add.s32 	%r136, %r1760, -1;
	shl.b32 	%r515, %r136, 8;
	add.s32 	%r516, %r515, %r1;
	mul.wide.s32 	%rd39, %r516, 4;
	add.s64 	%rd10, %rd5, %rd39;
$L__BB9_64:
	membar.cta;
	ld.volatile.global.u32 	%r137, [%rd10];
	setp.eq.s32 	%p40, %r137, 0;
	@%p40 bra 	$L__BB9_64;
	and.b32  	%r517, %r137, 1073741823;
	add.s32 	%r1763, %r517, %r1763;
	setp.gt.s32 	%p41, %r137, -1;
	vote.sync.ballot.b32 	%r1761, %p41, %r1761;
	setp.gt.u32 	%p43, %r1760, 1;
	and.pred  	%p44, %p41, %p43;
	mov.u32 	%r1760, %r136;
	@%p44 bra 	$L__BB9_63;
	ld.shared.u64 	%rd237, [%r132];
$L__BB9_67:
	or.b32  	%r518, %r1763, -2147483648;
	st.volatile.global.u32 	[%rd6], %r518;
	sub.s32 	%r519, %r1763, %r1759;
	cvt.s64.s32 	%rd40, %r519;
	add.s64 	%rd41, %rd237, %rd40;
	st.shared.u64 	[%r132], %rd41;
$L__BB9_68:
	ld.param.u32 	%r1708, [_ZN3cub18CUB_300001_SM_10006detail10radix_sort29DeviceRadixSortOnesweepKernelINS1_5radix10policy_hubIiNS0_8NullTypeEyE10Policy1000ELNS0_9SortOrderE0EiS6_yiiNS1_21identity_decomposer_tEEEvPT5_SC_PT3_PKSD_PT1_PKSH_PT2_PKSL_T4_iiT6__param_8];
	ld.param.u64 	%rd231, [_ZN3cub18CUB_300001_SM_10006detail10radix_sort29DeviceRadixSortOnesweepKernelINS1_5radix10policy_hubIiNS0_8NullTypeEyE10Policy1000ELNS0_9SortOrderE0EiS6_yiiNS1_21identity_decomposer_tEEEvPT5_SC_PT3_PKSD_PT1_PKSH_PT2_PKSL_T4_iiT6__param_2];
	setp.gt.u32 	%p45, %r1, 255;
	setp.lt.s32 	%p46, %r4, %r1708;
	setp.eq.s64 	%p47, %rd231, 0;
	or.pred  	%p48, %p47, %p46;
	or.pred  	%p49, %p45, %p48;
	@%p49 bra 	$L__BB9_70;
	ld.param.u64 	%rd232, [_ZN3cub18CUB_300001_SM_10006detail10radix_sort29DeviceRadixSortOnesweepKernelINS1_5radix10policy_hubIiNS0_8NullTypeEyE10Policy1000ELNS0_9SortOrderE0EiS6_yiiNS1_21identity_decomposer_tEEEvPT5_SC_PT3_PKSD_PT1_PKSH_PT2_PKSL_T4_iiT6__param_2];
	ld.shared.u64 	%rd42, [%r132];
	cvt.u64.u32 	%rd43, %r131;
	cvt.s64.s32 	%rd44, %r1759;
	add.s64 	%rd45, %rd43, %rd44;
	add.s64 	%rd46, %rd45, %rd42;
	cvta.to.global.u64 	%rd47, %rd232;
	shl.b64 	%rd48, %rd7, 3;
	add.s64 	%rd49, %rd47, %rd48;
	st.global.u64 	[%rd49], %rd46;
$L__BB9_70:
	ld.param.u32 	%r1709, [_ZN3cub18CUB_300001_SM_10006detail10radix_sort29DeviceRadixSortOnesweepKernelINS1_5radix10policy_hubIiNS0_8NullTypeEyE10Policy1000ELNS0_9SortOrderE0EiS6_yiiNS1_21identity_decomposer_tEEEvPT5_SC_PT3_PKSD_PT1_PKSH_PT2_PKSL_T4_iiT6__param_8];
	setp.gt.s32 	%p50, %r4, %r1709;
	bar.sync 	0;
	shl.b32 	%r520, %r108, 3;
	add.s32 	%r522, %r512, %r520;
	ld.shared.u64 	%rd13, [%r522+29184];
	@%p50 bra 	$L__BB9_72;
	and.b32  	%r523, %r1, 31;
	and.b32  	%r524, %r1, 992;
	mul.lo.s32 	%r525, %r524, 19;
	or.b32  	%r526, %r525, %r523;
	cvt.u64.u32 	%rd50, %r526;
	add.s64 	%rd51, %rd13, %rd50;
	shl.b64 	%rd52, %rd51, 2;
	add.s64 	%rd53, %rd1, %rd52;
	st.global.u32 	[%rd53], %r1732;
	st.global.u32 	[%rd53+128], %r1733;
	st.global.u32 	[%rd53+256], %r1734;
	st.global.u32 	[%rd53+384], %r1735;
	st.global.u32 	[%rd53+512], %r1736;
	st.global.u32 	[%rd53+640], %r1737;
	st.global.u32 	[%rd53+768], %r1738;
	st.global.u32 	[%rd53+896], %r1739;
	st.global.u32 	[%rd53+1024], %r1740;
	st.global.u32 	[%rd53+1152], %r1741;
	st.global.u32 	[%rd53+1280], %r1742;
	st.global.u32 	[%rd53+1408], %r1743;
	st.global.u32 	[%rd53+1536], %r1744;
	st.global.u32 	[%rd53+1664], %r1745;
	st.global.u32 	[%rd53+1792], %r1746;
	st.global.u32 	[%rd53+1920], %r1747;
	st.global.u32 	[%rd53+2048], %r1748;
	st.global.u32 	[%rd53+2176], %r1749;
	st.global.u32 	[%rd53+2304], %r1750;
	bra.uni 	$L__BB9_110;
$L__BB9_72:
	ld.param.u32 	%r1710, [_ZN3cub18CUB_300001_SM_10006detail10radix_sort29DeviceRadixSortOnesweepKernelINS1_5radix10policy_hubIiNS0_8NullTypeEyE10Policy1000ELNS0_9SortOrderE0EiS6_yiiNS1_21identity_decomposer_tEEEvPT5_SC_PT3_PKSD_PT1_PKSH_PT2_PKSL_T4_iiT6__param_8];
	mad.lo.s32 	%r141, %r3, -7296, %r1710;
	and.b32  	%r527, %r1, 31;
	and.b32  	%r528, %r1, 992;
	mul.lo.s32 	%r529, %r528, 19;
	or.b32  	%r142, %r529, %r527;
	setp.ge.s32 	%p51, %r142, %r141;
	cvt.u64.u32 	%rd54, %r142;
	add.s64 	%rd55, %rd13, %rd54;
	shl.b64 	%rd56, %rd55, 2;
	add.s64 	%rd14, %rd1, %rd56;
	@%p51 bra 	$L__BB9_74;
	st.global.u32 	[%rd14], %r1732;
$L__BB9_74:
	add.s32 	%r530, %r142, 32;
	setp.ge.s32 	%p52, %r530, %r141;
	@%p52 bra 	$L__BB9_76;
	st.global.u32 	[%rd14+128], %r1733;
$L__BB9_76:
	add.s32 	%r531, %r142, 64;
	setp.ge.s32 	%p53, %r531, %r141;
	@%p53 bra 	$L__BB9_78;
	st.global.u32 	[%rd14+256], %r1734;
$L__BB9_78:
	add.s32 	%r532, %r142, 96;
	setp.ge.s32 	%p54, %r532, %r141;
	@%p54 bra 	$L__BB9_80;
	st.global.u32 	[%rd14+384], %r1735;
$L__BB9_80:
	add.s32 	%r533, %r142, 128;
	setp.ge.s32 	%p55, %r533, %r141;
	@%p55 bra 	$L__BB9_82;
	st.global.u32 	[%rd14+512], %r1736;
$L__BB9_82:
	add.s32 	%r534, %r142, 160;
	setp.ge.s32 	%p56, %r534, %r141;
	@%p56 bra 	$L__BB9_84;
	st.global.u32 	[%rd14+640], %r1737;
$L__BB9_84:
	add.s32 	%r535, %r142, 192;
	setp.ge.s32 	%p57, %r535, %r141;
	@%p57 bra 	$L__BB9_86;
	st.global.u32 	[%rd14+768], %r1738;
$L__BB9_86:
	add.s32 	%r536, %r142, 224;
	setp.ge.s32 	%p58, %r536, %r141;
	@%p58 bra 	$L__BB9_88;
	st.global.u32 	[%rd14+896], %r1739;
$L__BB9_88:
	add.s32 	%r537, %r142, 256;
	setp.ge.s32 	%p59, %r537, %r141;
	@%p59 bra 	$L__BB9_90;
	st.global.u32 	[%rd14+1024], %r1740;
$L__BB9_90:
	add.s32 	%r538, %r142, 288;
	setp.ge.s32 	%p60, %r538, %r141;
	@%p60 bra 	$L__BB9_92;
	st.global.u32 	[%rd14+1152], %r1741;
$L__BB9_92:
	add.s32 	%r539, %r142, 320;
	setp.ge.s32 	%p61, %r539, %r141;
	@%p61 bra 	$L__BB9_94;
	st.global.u32 	[%rd14+1280], %r1742;
$L__BB9_94:
	add.s32 	%r540, %r142, 352;
	setp.ge.s32 	%p62, %r540, %r141;
	@%p62 bra 	$L__BB9_96;
	st.global.u32 	[%rd14+1408], %r1743;
$L__BB9_96:
	add.s32 	%r541, %r142, 384;
	setp.ge.s32 	%p63, %r541, %r141;
	@%p63 bra 	$L__BB9_98;
	st.global.u32 	[%rd14+1536], %r1744;
$L__BB9_98:
	add.s32 	%r542, %r142, 416;
	setp.ge.s32 	%p64, %r542, %r141;
	@%p64 bra 	$L__BB9_100;
	st.global.u32 	[%rd14+1664], %r1745;
$L__BB9_100:
	add.s32 	%r543, %r142, 448;
	setp.ge.s32 	%p65, %r543, %r141;
	@%p65 bra 	$L__BB9_102;
	st.global.u32 	[%rd14+1792], %r1746;
$L__BB9_102:
	add.s32 	%r544, %r142, 480;
	setp.ge.s32 	%p66, %r544, %r141;
	@%p66 bra 	$L__BB9_104;
	st.global.u32 	[%rd14+1920], %r1747;
$L__BB9_104:
	add.s32 	%r545, %r142, 512;
	setp.ge.s32 	%p67, %r545, %r141;
	@%p67 bra 	$L__BB9_106;
	st.global.u32 	[%rd14+2048], %r1748;
$L__BB9_106:
	add.s32 	%r546, %r142, 544;
	setp.ge.s32 	%p68, %r546, %r141;
	@%p68 bra 	$L__BB9_108;
	st.global.u32 	[%rd14+2176], %r1749;
$L__BB9_108:
	add.s32 	%r547, %r142, 576;
	setp.ge.s32 	%p69, %r547, %r141;
	@%p69 bra 	$L__BB9_110;
	st.global.u32 	[%rd14+2304], %r1750;
$L__BB9_110:
	// begin inline asm
	exit;
	// end inline asm
	mov.u32 	%r1764, %r1732;
	mov.u32 	%r1765, %r1733;
	mov.u32 	%r1766, %r1734;
	mov.u32 	%r1767, %r1735;
	mov.u32 	%r1768, %r1736;
	mov.u32 	%r1769, %r1737;
	mov.u32 	%r1770, %r1738;
	mov.u32 	%r1771, %r1739;
	mov.u32 	%r1772, %r1740;
	mov.u32 	%r1773, %r1741;
	mov.u32 	%r1774, %r1742;
	mov.u32 	%r1775, %r1743;
	mov.u32 	%r1776, %r1744;
	mov.u32 	%r1777, %r1745;
	mov.u32 	%r1778, %r1746;
	mov.u32 	%r1779, %r1747;
	mov.u32 	%r1780, %r1748;
	mov.u32 	%r1781, %r1749;
	mov.u32 	%r1782, %r1750;
$L__BB9_111:
	mul.hi.u32 	%r548, %r1, 357913942;
	add.s32 	%r549, %r548, %r1;
	shl.b32 	%r550, %r549, 2;
	mov.u32 	%r551, _ZZN3cub18CUB_300001_SM_10006detail10radix_sort29DeviceRadixSortOnesweepKernelINS1_5radix10policy_hubIiNS0_8NullTypeEyE10Policy1000ELNS0_9SortOrderE0EiS6_yiiNS1_21identity_decomposer_tEEEvPT5_SC_PT3_PKSD_PT1_PKSH_PT2_PKSL_T4_iiT6_E1s;
	add.s32 	%r552, %r551, %r550;
	add.s32 	%r162, %r552, 13328;
	st.shared.u32 	[%r552+13328], %r1759;
	bar.sync 	0;
	setp.gt.u32 	%p70, %r1, 31;
	@%p70 bra 	$L__BB9_113;
	mad.lo.s32 	%r584, %r1, 52, %r551;
	ld.shared.u32 	%r585, [%r584+13328];
	ld.shared.u32 	%r586, [%r584+13332];
	ld.shared.u32 	%r587, [%r584+13336];
	ld.shared.u32 	%r588, [%r584+13340];
	ld.shared.u32 	%r589, [%r584+13344];
	ld.shared.u32 	%r590, [%r584+13348];
	ld.shared.u32 	%r591, [%r584+13352];
	ld.shared.u32 	%r592, [%r584+13356];
	ld.shared.u32 	%r593, [%r584+13360];
	ld.shared.u32 	%r594, [%r584+13364];
	ld.shared.u32 	%r595, [%r584+13368];
	ld.shared.u32 	%r596, [%r584+13372];
	add.s32 	%r597, %r586, %r585;
	add.s32 	%r598, %r597, %r587;
	add.s32 	%r599, %r598, %r588;
	add.s32 	%r600, %r599, %r589;
	add.s32 	%r601, %r600, %r590;
	add.s32 	%r602, %r601, %r591;
	add.s32 	%r603, %r602, %r592;
	add.s32 	%r604, %r603, %r593;
	add.s32 	%r605, %r604, %r594;
	add.s32 	%r606, %r605, %r595;
	add.s32 	%r557, %r606, %r596;
	mov.b32 	%r555, 1;
	mov.b32 	%r580, 0;
	mov.b32 	%r582, -1;
	// begin inline asm
	{  .reg .s32 r0;  .reg .pred p;  shfl.sync.up.b32 r0|p, %r557, %r555, %r580, %r582;  @p add.s32 r0, r0, %r557;  mov.s32 %r553, r0;}
	// end inline asm
	mov.b32 	%r561, 2;
	// begin inline asm
	{  .reg .s32 r0;  .reg .pred p;  shfl.sync.up.b32 r0|p, %r553, %r561, %r580, %r582;  @p add.s32 r0, r0, %r553;  mov.s32 %r559, r0;}
	// end inline asm
	mov.b32 	%r567, 4;
	// begin inline asm
	{  .reg .s32 r0;  .reg .pred p;  shfl.sync.up.b32 r0|p, %r559, %r567, %r580, %r582;  @p add.s32 r0, r0, %r559;  mov.s32 %r565, r0;}
	// end inline asm
	mov.b32 	%r573, 8;
	// begin inline asm
	{  .reg .s32 r0;  .reg .pred p;  shfl.sync.up.b32 r0|p, %r565, %r573, %r580, %r582;  @p add.s32 r0, r0, %r565;  mov.s32 %r571, r0;}
	// end inline asm
	mov.b32 	%r579, 16;
	// begin inline asm
	{  .reg .s32 r0;  .reg .pred p;  shfl.sync.up.b32 r0|p, %r571, %r579, %r580, %r582;  @p add.s32 r0, r0, %r571;  mov.s32 %r577, r0;}
	// end inline asm
	sub.s32 	%r607, %r577, %r557;
	add.s32 	%r608, %r585, %r607;
	add.s32 	%r609, %r586, %r608;
	add.s32 	%r610, %r587, %r609;
	add.s32 	%r611, %r588, %r610;
	add.s32 	%r612, %r589, %r611;
	add.s32 	%r613, %r590, %r612;
	add.s32 	%r614, %r591, %r613;
	add.s32 	%r615, %r592, %r614;
	add.s32 	%r616, %r593, %r615;
	add.s32 	%r617, %r594, %r616;
	add.s32 	%r618, %r595, %r617;
	st.shared.u32 	[%r584+13328], %r607;
	st.shared.u32 	[%r584+13332], %r608;
	st.shared.u32 	[%r584+13336], %r609;
	st.shared.u32 	[%r584+13340], %r610;
	st.shared.u32 	[%r584+13344], %r611;
	st.shared.u32 	[%r584+13348], %r612;
	st.shared.u32 	[%r584+13352], %r613;
	st.shared.u32 	[%r584+13356], %r614;
	st.shared.u32 	[%r584+13360], %r615;
	st.shared.u32 	[%r584+13364], %r616;
	st.shared.u32 	[%r584+13368], %r617;
	st.shared.u32 	[%r584+13372], %r618;
$L__BB9_113:
	setp.gt.u32 	%p71, %r1, 255;
	bar.sync 	0;
	ld.shared.u32 	%r163, [%r162];
	@%p71 bra 	$L__BB9_115;
	shl.b32 	%r619, %r1, 2;
	add.s32 	%r621, %r551, %r619;
	ld.shared.u32 	%r622, [%r621];
	add.s32 	%r623, %r622, %r163;
	st.shared.u32 	[%r621], %r623;
	ld.shared.u32 	%r624, [%r621+1024];
	add.s32 	%r625, %r624, %r163;
	st.shared.u32 	[%r621+1024], %r625;
	ld.shared.u32 	%r626, [%r621+2048];
	add.s32 	%r627, %r626, %r163;
	st.shared.u32 	[%r621+2048], %r627;
	ld.shared.u32 	%r628, [%r621+3072];
	add.s32 	%r629, %r628, %r163;
	st.shared.u32 	[%r621+3072], %r629;
	ld.shared.u32 	%r630, [%r621+4096];
	add.s32 	%r631, %r630, %r163;
	st.shared.u32 	[%r621+4096], %r631;
	ld.shared.u32 	%r632, [%r621+5120];
	add.s32 	%r633, %r632, %r163;
	st.shared.u32 	[%r621+5120], %r633;
	ld.shared.u32 	%r634, [%r621+6144];
	add.s32 	%r635, %r634, %r163;
	st.shared.u32 	[%r621+6144], %r635;
	ld.shared.u32 	%r636, [%r621+7168];
	add.s32 	%r637, %r636, %r163;
	st.shared.u32 	[%r621+7168], %r637;
	ld.shared.u32 	%r638, [%r621+8192];
	add.s32 	%r639, %r638, %r163;
	st.shared.u32 	[%r621+8192], %r639;
	ld.shared.u32 	%r640, [%r621+9216];
	add.s32 	%r641, %r640, %r163;
	st.shared.u32 	[%r621+9216], %r641;
	ld.shared.u32 	%r642, [%r621+10240];
	add.s32 	%r643, %r642, %r163;
	st.shared.u32 	[%r621+10240], %r643;
	ld.shared.u32 	%r644, [%r621+11264];
	add.s32 	%r645, %r644, %r163;
	st.shared.u32 	[%r621+11264], %r645;
$L__BB9_115:
	shl.b32 	%r672, %r1, 5;
	and.b32  	%r673, %r672, 31744;
	add.s32 	%r164, %r551, %r673;
	bar.sync 	0;
	// begin inline asm
	mov.u32 %r646, %lanemask_le;
	// end inline asm
	shr.u32 	%r675, %r1764, %r293;
	and.b32  	%r669, %r675, %r82;
	mov.b32 	%r649, 1;
	// begin inline asm
	{
    .reg .pred p;
    and.b32 %r647, %r669, %r649;    setp.ne.u32 p, %r647, 0;
    vote.ballot.sync.b32 %r647, p, 0xffffffff;
    @!p not.b32 %r647, %r647;
}

	// end inline asm
	mov.b32 	%r652, 2;
	// begin inline asm
	{
    .reg .pred p;
    and.b32 %r650, %r669, %r652;    setp.ne.u32 p, %r650, 0;
    vote.ballot.sync.b32 %r650, p, 0xffffffff;
    @!p not.b32 %r650, %r650;
}

	// end inline asm
	and.b32  	%r676, %r650, %r647;
	mov.b32 	%r655, 4;
	// begin inline asm
	{
    .reg .pred p;
    and.b32 %r653, %r669, %r655;    setp.ne.u32 p, %r653, 0;
    vote.ballot.sync.b32 %r653, p, 0xffffffff;
    @!p not.b32 %r653, %r653;
}

	// end inline asm
	and.b32  	%r677, %r653, %r676;
	mov.b32 	%r658, 8;
	// begin inline asm
	{
    .reg .pred p;
    and.b32 %r656, %r669, %r658;    setp.ne.u32 p, %r656, 0;
    vote.ballot.sync.b32 %r656, p, 0xffffffff;
    @!p not.b32 %r656, %r656;
}

	// end inline asm
	and.b32  	%r678, %r656, %r677;
	mov.b32 	%r661, 16;
	// begin inline asm
	{
    .reg .pred p;
    and.b32 %r659, %r669, %r661;    setp.ne.u32 p, %r659, 0;
    vote.ballot.sync.b32 %r659, p, 0xffffffff;
    @!p not.b32 %r659, %r659;
}

	// end inline asm
	and.b32  	%r679, %r659, %r678;
	mov.b32 	%r664, 32;
	// begin inline asm
	{
    .reg .pred p;
    and.b32 %r662, %r669, %r664;    setp.ne.u32 p, %r662, 0;
    vote.ballot.sync.b32 %r662, p, 0xffffffff;
    @!p not.b32 %r662, %r662;
}

	// end inline asm
	and.b32  	%r680, %r662, %r679;
	mov.b32 	%r667, 64;
	// begin inline asm
	{
    .reg .pred p;
    and.b32 %r665, %r669, %r667;    setp.ne.u32 p, %r665, 0;
    vote.ballot.sync.b32 %r665, p, 0xffffffff;
    @!p not.b32 %r665, %r665;
}

	// end inline asm
	and.b32  	%r681, %r665, %r680;
	mov.b32 	%r670, 128;
	// begin inline asm
	{
    .reg .pred p;
    and.b32 %r668, %r669, %r670;    setp.ne.u32 p, %r668, 0;
    vote.ballot.sync.b32 %r668, p, 0xffffffff;
    @!p not.b32 %r668, %r668;
}

	// end inline asm
	and.b32  	%r682, %r668, %r681;
	clz.b32 	%r683, %r682;
	sub.s32 	%r167, 31, %r683;
	and.b32  	%r684, %r646, %r682;
	popc.b32 	%r168, %r684;
	setp.ne.s32 	%p72, %r295, %r167;
	mov.b32 	%r1783, 0;
	@%p72 bra 	$L__BB9_117;
	shl.b32 	%r685, %r669, 2;
	add.s32 	%r686, %r164, %r685;
	atom.shared.add.u32 	%r1783, [%r686], %r168;
$L__BB9_117:
	shfl.sync.idx.b32	%r712|%p73, %r1783, %r167, 31, -1;
	add.s32 	%r171, %r168, %r712;
	shr.u32 	%r713, %r1765, %r293;
	and.b32  	%r709, %r713, %r82;
	mov.b32 	%r689, 1;
	// begin inline asm
	{
    .reg .pred p;
    and.b32 %r687, %r709, %r689;    setp.ne.u32 p, %r687, 0;
    vote.ballot.sync.b32 %r687, p, 0xffffffff;
    @!p not.b32 %r687, %r687;
}

	// end inline asm
	mov.b32 	%r692, 2;
	// begin inline asm
	{
    .reg .pred p;
    and.b32 %r690, %r709, %r692;    setp.ne.u32 p, %r690, 0;
    vote.ballot.sync.b32 %r690, p, 0xffffffff;
    @!p not.b32 %r690, %r690;
}

	// end inline asm
	and.b32  	%r714, %r690, %r687;
	mov.b32 	%r695, 4;
	// begin inline asm
	{
    .reg .pred p;
    and.b32 %r693, %r709, %r695;    setp.ne.u32 p, %r693, 0;
    vote.ballot.sync.b32 %r693, p, 0xffffffff;
    @!p not.b32 %r693, %r693;
}

	// end inline asm
	and.b32  	%r715, %r693, %r714;
	mov.b32 	%r698, 8;
	// begin inline asm
	{
    .reg .pred p;
    and.b32 %r696, %r709, %r698;    setp.ne.u32 p, %r696, 0;
    vote.ballot.sync.b32 %r696, p, 0xffffffff;
    @!p not.b32 %r696, %r696;
}

	// end inline asm
	and.b32  	%r716, %r696, %r715;
	mov.b32 	%r701, 16;
	// begin inline asm
	{
    .reg .pred p;
    and.b32 %r699, %r709, %r701;    setp.ne.u32 p, %r699, 0;
    vote.ballot.sync.b32 %r699, p, 0xffffffff;
    @!p not.b32 %r699, %r699;
}

	// end inline asm
	and.b32  	%r717, %r699, %r716;
	mov.b32 	%r704, 32;
	// begin inline asm
	{
    .reg .pred p;
    and.b32 %r702, %r709, %r704;    setp.ne.u32 p, %r702, 0;
    vote.ballot.sync.b32 %r702, p, 0xffffffff;
    @!p not.b32 %r702, %r702;
}

	// end inline asm
	and.b32  	%r718, %r702, %r717;
	mov.b32 	%r707, 64;
	// begin inline asm
	{
    .reg .pred p;
    and.b32 %r705, %r709, %r707;    setp.ne.u32 p, %r705, 0;
    vote.ballot.sync.b32 %r705, p, 0xffffffff;
    @!p not.b32 %r705, %r705;
}

	// end inline asm
	and.b32  	%r719, %r705, %r718;
	mov.b32 	%r710, 128;
	// begin inline asm
	{
    .reg .pred p;
    and.b32 %r708, %r709, %r710;    setp.ne.u32 p, %r708, 0;
    vote.ballot.sync.b32 %r708, p, 0xffffffff;
    @!p not.b32 %r708, %r708;
}

	// end inline asm
	and.b32  	%r720, %r708, %r719;
	clz.b32 	%r721, %r720;
	sub.s32 	%r173, 31, %r721;
	and.b32  	%r722, %r646, %r720;
	popc.b32 	%r174, %r722;
	setp.ne.s32 	%p74, %r295, %r173;
	mov.b32 	%r1784, 0;
	@%p74 bra 	$L__BB9_119;
	shl.b32 	%r723, %r709, 2;
	add.s32 	%r724, %r164, %r723;
	atom.shared.add.u32 	%r1784, [%r724], %r174;
$L__BB9_119:
	shfl.sync.idx.b32	%r750|%p75, %r1784, %r173, 31, -1;
	add.s32 	%r177, %r174, %r750;
	shr.u32 	%r751, %r1766, %r293;
	and.b32  	%r747, %r751, %r82;
	mov.b32 	%r727, 1;
	// begin inline asm
	{
    .reg .pred p;
    and.b32 %r725, %r747, %r727;    setp.ne.u32 p, %r725, 0;
    vote.ballot.sync.b32 %r725, p, 0xffffffff;
    @!p not.b32 %r725, %r725;
}

	// end inline asm
	mov.b32 	%r730, 2;
	// begin inline asm
	{
    .reg .pred p;
    and.b32 %r728, %r747, %r730;    setp.ne.u32 p, %r728, 0;
    vote.ballot.sync.b32 %r728, p, 0xffffffff;
    @!p not.b32 %r728, %r728;
}

	// end inline asm
	and.b32  	%r752, %r728, %r725;
	mov.b32 	%r733, 4;
	// begin inline asm
	{
    .reg .pred p;
    and.b32 %r731, %r747, %r733;    setp.ne.u32 p, %r731, 0;
    vote.ballot.sync.b32 %r731, p, 0xffffffff;
    @!p not.b32 %r731, %r731;
}

	// end inline asm
	and.b32  	%r753, %r731, %r752;
	mov.b32 	%r736, 8;
	// begin inline asm
	{
    .reg .pred p;
    and.b32 %r734, %r747, %r736;    setp.ne.u32 p, %r734, 0;
    vote.ballot.sync.b32 %r734, p, 0xffffffff;
    @!p not.b32 %r734, %r734;
}

	// end inline asm
	and.b32  	%r754, %r734, %r753;
	mov.b32 	%r739, 16;
	// begin inline asm
	{
    .reg .pred p;
    and.b32 %r737, %r747, %r739;    setp.ne.u32 p, %r737, 0;
    vote.ballot.sync.b32 %r737, p, 0xffffffff;
    @!p not.b32 %r737, %r737;
}

	// end inline asm
	and.b32  	%r755, %r737, %r754;
	mov.b32 	%r742, 32;
	// begin inline asm
	{
    .reg .pred p;
    and.b32 %r740, %r747, %r742;    setp.ne.u32 p, %r740, 0;
    vote.ballot.sync.b32 %r740, p, 0xffffffff;
    @!p not.b32 %r740, %r740;
}

	// end inline asm
	and.b32  	%r756, %r740, %r755;
	mov.b32 	%r745, 64;
	// begin inline asm
	{
    .reg .pred p;
    and.b32 %r743, %r747, %r745;    setp.ne.u32 p, %r743, 0;
    vote.ballot.sync.b32 %r743, p, 0xffffffff;
    @!p not.b32 %r743, %r743;
}

	// end inline asm
	and.b32  	%r757, %r743, %r756;
	mov.b32 	%r748, 128;
	// begin inline asm
	{
    .reg .pred p;
    and.b32 %r746, %r747, %r748;    setp.ne.u32 p, %r746, 0;
    vote.ballot.sync.b32 %r746, p, 0xffffffff;
    @!p not.b32 %r746, %r746;
}

	// end inline asm
	and.b32  	%r758, %r746, %r757;
	clz.b32 	%r759, %r758;
	sub.s32 	%r179, 31, %r759;
	and.b32  	%r760, %r646, %r758;
	popc.b32 	%r180, %r760;
	setp.ne.s32 	%p76, %r295, %r179;
	mov.b32 	%r1785, 0;
	@%p76 bra 	$L__BB9_121;
	shl.b32 	%r761, %r747, 2;
	add.s32 	%r762, %r164, %r761;
	atom.shared.add.u32 	%r1785, [%r762], %r180;
$L__BB9_121:
	shfl.sync.idx.b32	%r788|%p77, %r1785, %r179, 31, -1;
	add.s32 	%r183, %r180, %r788;
	shr.u32 	%r789, %r1767, %r293;
	and.b32  	%r785, %r789, %r82;
	mov.b32 	%r765, 1;
	// begin inline asm
	{
    .reg .pred p;
    and.b32 %r763, %r785, %r765;    setp.ne.u32 p, %r763, 0;
    vote.ballot.sync.b32 %r763, p, 0xffffffff;
    @!p not.b32 %r763, %r763;
}

	// end inline asm
	mov.b32 	%r768, 2;
	// begin inline asm
	{
    .reg .pred p;
    and.b32 %r766, %r785, %r768;    setp.ne.u32 p, %r766, 0;
    vote.ballot.sync.b32 %r766, p, 0xffffffff;
    @!p not.b32 %r766, %r766;
}

	// end inline asm
	and.b32  	%r790, %r766, %r763;
	mov.b32 	%r771, 4;
	// begin inline asm
	{
    .reg .pred p;
    and.b32 %r769, %r785, %r771;    setp.ne.u32 p, %r769, 0;
    vote.ballot.sync.b32 %r769, p, 0xffffffff;
    @!p not.b32 %r769, %r769;
}

	// end inline asm
	and.b32  	%r791, %r769, %r790;
	mov.b32 	%r774, 8;
	// begin inline asm
	{
    .reg .pred p;
    and.b32 %r772, %r785, %r774;    setp.ne.u32 p, %r772, 0;
    vote.ballot.sync.b32 %r772, p, 0xffffffff;
    @!p not.b32 %r772, %r772;
}

	// end inline asm
	and.b32  	%r792, %r772, %r791;
	mov.b32 	%r777, 16;
	// begin inline asm
	{
    .reg .pred p;
    and.b32 %r775, %r785, %r777;    setp.ne.u32 p, %r775, 0;
    vote.ballot.sync.b32 %r775, p, 0xffffffff;
    @!p not.b32 %r775, %r775;
}

	// end inline asm
	and.b32  	%r793, %r775, %r792;
	mov.b32 	%r780, 32;
	// begin inline asm
	{
    .reg .pred p;
    and.b32 %r778, %r785, %r780;    setp.ne.u32 p, %r778, 0;
    vote.ballot.sync.b32 %r778, p, 0xffffffff;
    @!p not.b32 %r778, %r778;
}

	// end inline asm
	and.b32  	%r794, %r778, %r793;
	mov.b32 	%r783, 64;
	// begin inline asm
	{
    .reg .pred p;
    and.b32 %r781, %r785, %r783;    setp.ne.u32 p, %r781, 0;
    vote.ballot.sync.b32 %r781, p, 0xffffffff;
    @!p not.b32 %r781, %r781;
}

	// end inline asm
	and.b32  	%r795, %r781, %r794;
	mov.b32 	%r786, 128;
	// begin inline asm
	{
    .reg .pred p;
    and.b32 %r784, %r785, %r786;    setp.ne.u32 p, %r784, 0;
    vote.ballot.sync.b32 %r784, p, 0xffffffff;
    @!p not.b32 %r784, %r784;
}

	// end inline asm
	and.b32  	%r796, %r784, %r795;
	clz.b32 	%r797, %r796;
	sub.s32 	%r185, 31, %r797;
	and.b32  	%r798, %r646, %r796;
	popc.b32 	%r186, %r798;
	setp.ne.s32 	%p78, %r295, %r185;
	mov.b32 	%r1786, 0;
	@%p78 bra 	$L__BB9_123;
	shl.b32 	%r799, %r785, 2;
	add.s32 	%r800, %r164, %r799;
	atom.shared.add.u32 	%r1786, [%r800], %r186;
$L__BB9_123:
	shfl.sync.idx.b32	%r826|%p79, %r1786, %r185, 31, -1;
	add.s32 	%r189, %r186, %r826;
	shr.u32 	%r827, %r1768, %r293;
	and.b32  	%r823, %r827, %r82;
	mov.b32 	%r803, 1;
	// begin inline asm
	{
    .reg .pred p;
    and.b32 %r801, %r823, %r803;    setp.ne.u32 p, %r801, 0;
    vote.ballot.sync.b32 %r801, p, 0xffffffff;
    @!p not.b32 %r801, %r801;
}

	// end inline asm
	mov.b32 	%r806, 2;
	// begin inline asm
	{
    .reg .pred p;
    and.b32 %r804, %r823, %r806;    setp.ne.u32 p, %r804, 0;
    vote.ballot.sync.b32 %r804, p, 0xffffffff;
    @!p not.b32 %r804, %r804;
}

	// end inline asm
	and.b32  	%r828, %r804, %r801;
	mov.b32 	%r809, 4;
	// begin inline asm
	{
    .reg .pred p;
    and.b32 %r807, %r823, %r809;    setp.ne.u32 p, %r807, 0;
    vote.ballot.sync.b32 %r807, p, 0xffffffff;
    @!p not.b32 %r807, %r807;
}

	// end inline asm
	and.b32  	%r829, %r807, %r828;
	mov.b32 	%r812, 8;
	// begin inline asm
	{
    .reg .pred p;
    and.b32 %r810, %r823, %r812;    setp.ne.u32 p, %r810, 0;
    vote.ballot.sync.b32 %r810, p, 0xffffffff;
    @!p not.b32 %r810, %r810;
}

	// end inline asm
	and.b32  	%r830, %r810, %r829;
	mov.b32 	%r815, 16;
	// begin inline asm
	{
    .reg .pred p;
    and.b32 %r813, %r823, %r815;    setp.ne.u32 p, %r813, 0;
    vote.ballot.sync.b32 %r813, p, 0xffffffff;
    @!p not.b32 %r813, %r813;
}

	// end inline asm
	and.b32  	%r831, %r813, %r830;
	mov.b32 	%r818, 32;
	// begin inline asm
	{
    .reg .pred p;
    and.b32 %r816, %r823, %r818;    setp.ne.u32 p, %r816, 0;
    vote.ballot.sync.b32 %r816, p, 0xffffffff;
    @!p not.b32 %r816, %r816;
}

	// end inline asm
	and.b32  	%r832, %r816, %r831;
	mov.b32 	%r821, 64;
	// begin inline asm
	{
    .reg .pred p;
    and.b32 %r819, %r823, %r821;    setp.ne.u32 p, %r819, 0;
    vote.ballot.sync.b32 %r819, p, 0xffffffff;
    @!p not.b32 %r819, %r819;
}

	// end inline asm
	and.b32  	%r833, %r819, %r832;
	mov.b32 	%r824, 128;
	// begin inline asm
	{
    .reg .pred p;
    and.b32 %r822, %r823, %r824;    setp.ne.u32 p, %r822, 0;
    vote.ballot.sync.b32 %r822, p, 0xffffffff;
    @!p not.b32 %r822, %r822;
}

	// end inline asm
	and.b32  	%r834, %r822, %r833;
	clz.b32 	%r835, %r834;
	sub.s32 	%r191, 31, %r835;
	and.b32  	%r836, %r646, %r834;
	popc.b32 	%r192, %r836;
	setp.ne.s32 	%p80, %r295, %r191;
	mov.b32 	%r1787, 0;
	@%p80 bra 	$L__BB9_125;
	shl.b32 	%r837, %r823, 2;
	add.s32 	%r838, %r164, %r837;
	atom.shared.add.u32 	%r1787, [%r838], %r192;
$L__BB9_125:
	shfl.sync.idx.b32	%r864|%p81, %r1787, %r191, 31, -1;
	add.s32 	%r195, %r192, %r864;
	shr.u32 	%r865, %r1769, %r293;
	and.b32  	%r861, %r865, %r82;
	mov.b32 	%r841, 1;
	// begin inline asm
	{
    .reg .pred p;
    and.b32 %r839, %r861, %r841;    setp.ne.u32 p, %r839, 0;
    vote.ballot.sync.b32 %r839, p, 0xffffffff;
    @!p not.b32 %r839, %r839;
}

	// end inline asm
	mov.b32 	%r844, 2;
	// begin inline asm
	{
    .reg .pred p;
    and.b32 %r842, %r861, %r844;    setp.ne.u32 p, %r842, 0;
    vote.ballot.sync.b32 %r842, p, 0xffffffff;
    @!p not.b32 %r842, %r842;
}

	// end inline asm
	and.b32  	%r866, %r842, %r839;
	mov.b32 	%r847, 4;
	// begin inline asm
	{
    .reg .pred p;
    and.b32 %r845, %r861, %r847;    setp.ne.u32 p, %r845, 0;
    vote.ballot.sync.b32 %r845, p, 0xffffffff;
    @!p not.b32 %r845, %r845;
}

	// end inline asm
	and.b32  	%r867, %r845, %r866;
	mov.b32 	%r850, 8;
	// begin inline asm
	{
    .reg .pred p;
    and.b32 %r848, %r861, %r850;    setp.ne.u32 p, %r848, 0;
    vote.ballot.sync.b32 %r848, p, 0xffffffff;
    @!p not.b32 %r848, %r848;
}

	// end inline asm
	and.b32  	%r868, %r848, %r867;
	mov.b32 	%r853, 16;
	// begin inline asm
	{
    .reg .pred p;
    and.b32 %r851, %r861, %r853;    setp.ne.u32 p, %r851, 0;
    vote.ballot.sync.b32 %r851, p, 0xffffffff;
    @!p not.b32 %r851, %r851;
}

	// end inline asm
	and.b32  	%r869, %r851, %r868;
	mov.b32 	%r856, 32;
	// begin inline asm
	{
    .reg .pred p;
    and.b32 %r854, %r861, %r856;    setp.ne.u32 p, %r854, 0;
    vote.ballot.sync.b32 %r854, p, 0xffffffff;
    @!p not.b32 %r854, %r854;
}

	// end inline asm
	and.b32  	%r870, %r854, %r869;
	mov.b32 	%r859, 64;
	// begin inline asm
	{
    .reg .pred p;
    and.b32 %r857, %r861, %r859;    setp.ne.u32 p, %r857, 0;
    vote.ballot.sync.b32 %r857, p, 0xffffffff;
    @!p not.b32 %r857, %r857;
}

	// end inline asm
	and.b32  	%r871, %r857, %r870;
	mov.b32 	%r862, 128;
	// begin inline asm
	{
    .reg .pred p;
    and.b32 %r860, %r861, %r862;    setp.ne.u32 p, %r860, 0;
    vote.ballot.sync.b32 %r860, p, 0xffffffff;
    @!p not.b32 %r860, %r860;
}

	// end inline asm
	and.b32  	%r872, %r860, %r871;
	clz.b32 	%r873, %r872;
	sub.s32 	%r197, 31, %r873;
	and.b32  	%r874, %r646, %r872;
	popc.b32 	%r198, %r874;
	setp.ne.s32 	%p82, %r295, %r197;
	mov.b32 	%r1788, 0;
	@%p82 bra 	$L__BB9_127;
	shl.b32 	%r875, %r861, 2;
	add.s32 	%r876, %r164, %r875;
	atom.shared.add.u32 	%r1788, [%r876], %r198;
$L__BB9_127:
	shfl.sync.idx.b32	%r902|%p83, %r1788, %r197, 31, -1;
	add.s32 	%r201, %r198, %r902;
	shr.u32 	%r903, %r1770, %r293;
	and.b32  	%r899, %r903, %r82;
	mov.b32 	%r879, 1;
	// begin inline asm
	{
    .reg .pred p;
    and.b32 %r877, %r899, %r879;    setp.ne.u32 p, %r877, 0;
    vote.ballot.sync.b32 %r877, p, 0xffffffff;
    @!p not.b32 %r877, %r877;
}

	// end inline asm
	mov.b32 	%r882, 2;
	// begin inline asm
	{
    .reg .pred p;
    and.b32 %r880, %r899, %r882;    setp.ne.u32 p, %r880, 0;
    vote.ballot.sync.b32 %r880, p, 0xffffffff;
    @!p not.b32 %r880, %r880;
}

	// end inline asm
	and.b32  	%r904, %r880, %r877;
	mov.b32 	%r885, 4;
	// begin inline asm
	{
    .reg .pred p;
    and.b32 %r883, %r899, %r885;    setp.ne.u32 p, %r883, 0;
    vote.ballot.sync.b32 %r883, p, 0xffffffff;
    @!p not.b32 %r883, %r883;
}

	// end inline asm
	and.b32  	%r905, %r883, %r904;
	mov.b32 	%r888, 8;
	// begin inline asm
	{
    .reg .pred p;
    and.b32 %r886, %r899, %r888;    setp.ne.u32 p, %r886, 0;
    vote.ballot.sync.b32 %r886, p, 0xffffffff;
    @!p not.b32 %r886, %r886;
}

	// end inline asm
	and.b32  	%r906, %r886, %r905;
	mov.b32 	%r891, 16;
	// begin inline asm
	{
    .reg .pred p;
    and.b32 %r889, %r899, %r891;    setp.ne.u32 p, %r889, 0;
    vote.ballot.sync.b32 %r889, p, 0xffffffff;
    @!p not.b32 %r889, %r889;
}

	// end inline asm
	and.b32  	%r907, %r889, %r906;
	mov.b32 	%r894, 32;
	// begin inline asm
	{
    .reg .pred p;
    and.b32 %r892, %r899, %r894;    setp.ne.u32 p, %r892, 0;
    vote.ballot.sync.b32 %r892, p, 0xffffffff;
    @!p not.b32 %r892, %r892;
}

	// end inline asm
	and.b32  	%r908, %r892, %r907;
	mov.b32 	%r897, 64;
	// begin inline asm
	{
    .reg .pred p;
    and.b32 %r895, %r899, %r897;    setp.ne.u32 p, %r895, 0;
    vote.ballot.sync.b32 %r895, p, 0xffffffff;
    @!p not.b32 %r895, %r895;
}

	// end inline asm
	and.b32  	%r909, %r895, %r908;
	mov.b32 	%r900, 128;
	// begin inline asm
	{
    .reg .pred p;
    and.b32 %r898, %r899, %r900;    setp.ne.u32 p, %r898, 0;
    vote.ballot.sync.b32 %r898, p, 0xffffffff;
    @!p not.b32 %r898, %r898;
}

	// end inline asm
	and.b32  	%r910, %r898, %r909;
	clz.b32 	%r911, %r910;
	sub.s32 	%r203, 31, %r911;
	and.b32  	%r912, %r646, %r910;
	popc.b32 	%r204, %r912;
	setp.ne.s32 	%p84, %r295, %r203;
	mov.b32 	%r1789, 0;
	@%p84 bra 	$L__BB9_129;
	shl.b32 	%r913, %r899, 2;
	add.s32 	%r914, %r164, %r913;
	atom.shared.add.u32 	%r1789, [%r914], %r204;
$L__BB9_129:
	shfl.sync.idx.b32	%r940|%p85, %r1789, %r203, 31, -1;
	add.s32 	%r207, %r204, %r940;
	shr.u32 	%r941, %r1771, %r293;
	and.b32  	%r937, %r941, %r82;
	mov.b32 	%r917, 1;
	// begin inline asm
	{
    .reg .pred p;
    and.b32 %r915, %r937, %r917;    setp.ne.u32 p, %r915, 0;
    vote.ballot.sync.b32 %r915, p, 0xffffffff;
    @!p not.b32 %r915, %r915;
}

	// end inline asm
	mov.b32 	%r920, 2;
	// begin inline asm
	{
    .reg .pred p;
    and.b32 %r918, %r937, %r920;    setp.ne.u32 p, %r918, 0;
    vote.ballot.sync.b32 %r918, p, 0xffffffff;
    @!p not.b32 %r918, %r918;
}

	// end inline asm
	and.b32  	%r942, %r918, %r915;
	mov.b32 	%r923, 4;
	// begin inline asm
	{
    .reg .pred p;
    and.b32 %r921, %r937, %r923;    setp.ne.u32 p, %r921, 0;
    vote.ballot.sync.b32 %r921, p, 0xffffffff;
    @!p not.b32 %r921, %r921;
}

	// end inline asm
	and.b32  	%r943, %r921, %r942;
	mov.b32 	%r926, 8;
	// begin inline asm
	{
    .reg .pred p;
    and.b32 %r924, %r937, %r926;    setp.ne.u32 p, %r924, 0;
    vote.ballot.sync.b32 %r924, p, 0xffffffff;
    @!p not.b32 %r924, %r924;
}

	// end inline asm
	and.b32  	%r944, %r924, %r943;
	mov.b32 	%r929, 16;
	// begin inline asm
	{
    .reg .pred p;
    and.b32 %r927, %r937, %r929;    setp.ne.u32 p, %r927, 0;
    vote.ballot.sync.b32 %r927, p, 0xffffffff;
    @!p not.b32 %r927, %r927;
}

	// end inline asm
	and.b32  	%r945, %r927, %r944;
	mov.b32 	%r932, 32;
	// begin inline asm
	{
    .reg .pred p;
    and.b32 %r930, %r937, %r932;    setp.ne.u32 p, %r930, 0;
    vote.ballot.sync.b32 %r930, p, 0xffffffff;
    @!p not.b32 %r930, %r930;
}

	// end inline asm
	and.b32  	%r946, %r930, %r945;
	mov.b32 	%r935, 64;
	// begin inline asm
	{
    .reg .pred p;
    and.b32 %r933, %r937, %r935;    setp.ne.u32 p, %r933, 0;
    vote.ballot.sync.b32 %r933, p, 0xffffffff;
    @!p not.b32 %r933, %r933;
}

	// end inline asm
	and.b32  	%r947, %r933, %r946;
	mov.b32 	%r938, 128;
	// begin inline asm
	{
    .reg .pred p;
    and.b32 %r936, %r937, %r938;    setp.ne.u32 p, %r936, 0;
    vote.ballot.sync.b32 %r936, p, 0xffffffff;
    @!p not.b32 %r936, %r936;
}

	// end inline asm
	and.b32  	%r948, %r936, %r947;
	clz.b32 	%r949, %r948;
	sub.s32 	%r209, 31, %r949;
	and.b32  	%r950, %r646, %r948;
	popc.b32 	%r210, %r950;
	setp.ne.s32 	%p86, %r295, %r209;
	mov.b32 	%r1790, 0;
	@%p86 bra 	$L__BB9_131;
	shl.b32 	%r951, %r937, 2;
	add.s32 	%r952, %r164, %r951;
	atom.shared.add.u32 	%r1790, [%r952], %r210;
$L__BB9_131:
	shfl.sync.idx.b32	%r978|%p87, %r1790, %r209, 31, -1;
	add.s32 	%r213, %r210, %r978;
	shr.u32 	%r979, %r1772, %r293;
	and.b32  	%r975, %r979, %r82;
	mov.b32 	%r955, 1;
	// begin inline asm
	{
    .reg .pred p;
    and.b32 %r953, %r975, %r955;    setp.ne.u32 p, %r953, 0;
    vote.ballot.sync.b32 %r953, p, 0xffffffff;
    @!p not.b32 %r953, %r953;
}

	// end inline asm
	mov.b32 	%r958, 2;
	// begin inline asm
	{
    .reg .pred p;
    and.b32 %r956, %r975, %r958;    setp.ne.u32 p, %r956, 0;
    vote.ballot.sync.b32 %r956, p, 0xffffffff;
    @!p not.b32 %r956, %r956;
}

	// end inline asm
	and.b32  	%r980, %r956, %r953;
	mov.b32 	%r961, 4;
	// begin inline asm
	{
    .reg .pred p;
    and.b32 %r959, %r975, %r961;    setp.ne.u32 p, %r959, 0;
    vote.ballot.sync.b32 %r959, p, 0xffffffff;
    @!p not.b32 %r959, %r959;
}

	// end inline asm
	and.b32  	%r981, %r959, %r980;
	mov.b32 	%r964, 8;
	// begin inline asm
	{
    .reg .pred p;
    and.b32 %r962, %r975, %r964;    setp.ne.u32 p, %r962, 0;
    vote.ballot.sync.b32 %r962, p, 0xffffffff;
    @!p not.b32 %r962, %r962;
}

	// end inline asm
	and.b32  	%r982, %r962, %r981;
	mov.b32 	%r967, 16;
	// begin inline asm
	{
    .reg .pred p;
    and.b32 %r965, %r975, %r967;    setp.ne.u32 p, %r965, 0;
    vote.ballot.sync.b32 %r965, p, 0xffffffff;
    @!p not.b32 %r965, %r965;
}

	// end inline asm
	and.b32  	%r983, %r965, %r982;
	mov.b32 	%r970, 32;
	// begin inline asm
	{
    .reg .pred p;
    and.b32 %r968, %r975, %r970;    setp.ne.u32 p, %r968, 0;
    vote.ballot.sync.b32 %r968, p, 0xffffffff;
    @!p not.b32 %r968, %r968;
}

	// end inline asm
	and.b32  	%r984, %r968, %r983;
	mov.b32 	%r973, 64;
	// begin inline asm
	{
    .reg .pred p;
    and.b32 %r971, %r975, %r973;    setp.ne.u32 p, %r971, 0;
    vote.ballot.sync.b32 %r971, p, 0xffffffff;
    @!p not.b32 %r971, %r971;
}

	// end inline asm
	and.b32  	%r985, %r971, %r984;
	mov.b32 	%r976, 128;
	// begin inline asm
	{
    .reg .pred p;
    and.b32 %r974, %r975, %r976;    setp.ne.u32 p, %r974, 0;
    vote.ballot.sync.b32 %r974, p, 0xffffffff;
    @!p not.b32 %r974, %r974;
}

	// end inline asm
	and.b32  	%r986, %r974, %r985;
	clz.b32 	%r987, %r986;
	sub.s32 	%r215, 31, %r987;
	and.b32  	%r988, %r646, %r986;
	popc.b32 	%r216, %r988;
	setp.ne.s32 	%p88, %r295, %r215;
	mov.b32 	%r1791, 0;
	@%p88 bra 	$L__BB9_133;
	shl.b32 	%r989, %r975, 2;
	add.s32 	%r990, %r164, %r989;
	atom.shared.add.u32 	%r1791, [%r990], %r216;
$L__BB9_133:
	shfl.sync.idx.b32	%r1016|%p89, %r1791, %r215, 31, -1;
	add.s32 	%r219, %r216, %r1016;
	shr.u32 	%r1017, %r1773, %r293;
	and.b32  	%r1013, %r1017, %r82;
	mov.b32 	%r993, 1;
	// begin inline asm
	{
    .reg .pred p;
    and.b32 %r991, %r1013, %r993;    setp.ne.u32 p, %r991, 0;
    vote.ballot.sync.b32 %r991, p, 0xffffffff;
    @!p not.b32 %r991, %r991;
}

	// end inline asm
	mov.b32 	%r996, 2;
	// begin inline asm
	{
    .reg .pred p;
    and.b32 %r994, %r1013, %r996;    setp.ne.u32 p, %r994, 0;
    vote.ballot.sync.b32 %r994, p, 0xffffffff;
    @!p not.b32 %r994, %r994;
}

	// end inline asm
	and.b32  	%r1018, %r994, %r991;
	mov.b32 	%r999, 4;
	// begin inline asm
	{
    .reg .pred p;
    and.b32 %r997, %r1013, %r999;    setp.ne.u32 p, %r997, 0;
    vote.ballot.sync.b32 %r997, p, 0xffffffff;
    @!p not.b32 %r997, %r997;
}

	// end inline asm
	and.b32  	%r1019, %r997, %r1018;
	mov.b32 	%r1002, 8;
	// begin inline asm
	{
    .reg .pred p;
    and.b32 %r1000, %r1013, %r1002;    setp.ne.u32 p, %r1000, 0;
    vote.ballot.sync.b32 %r1000, p, 0xffffffff;
    @!p not.b32 %r1000, %r1000;
}

	// end inline asm
	and.b32  	%r1020, %r1000, %r1019;
	mov.b32 	%r1005, 16;
	// begin inline asm
	{
    .reg .pred p;
    and.b32 %r1003, %r1013, %r1005;    setp.ne.u32 p, %r1003, 0;
    vote.ballot.sync.b32 %r1003, p, 0xffffffff;
    @!p not.b32 %r1003, %r1003;
}

	// end inline asm
	and.b32  	%r1021, %r1003, %r1020;
	mov.b32 	%r1008, 32;
	// begin inline asm
	{
    .reg .pred p;
    and.b32 %r1006, %r1013, %r1008;    setp.ne.u32 p, %r1006, 0;
    vote.ballot.sync.b32 %r1006, p, 0xffffffff;
    @!p not.b32 %r1006, %r1006;
}

	// end inline asm
	and.b32  	%r1022, %r1006, %r1021;
	mov.b32 	%r1011, 64;
	// begin inline asm
	{
    .reg .pred p;
    and.b32 %r1009, %r1013, %r1011;    setp.ne.u32 p, %r1009, 0;
    vote.ballot.sync.b32 %r1009, p, 0xffffffff;
    @!p not.b32 %r1009, %r1009;
}

	// end inline asm
	and.b32  	%r1023, %r1009, %r1022;
	mov.b32 	%r1014, 128;
	// begin inline asm
	{
    .reg .pred p;
    and.b32 %r1012, %r1013, %r1014;    setp.ne.u32 p, %r1012, 0;
    vote.ballot.sync.b32 %r1012, p, 0xffffffff;
    @!p not.b32 %r1012, %r1012;
}

	// end inline asm
	and.b32  	%r1024, %r1012, %r1023;
	clz.b32 	%r1025, %r1024;
	sub.s32 	%r221, 31, %r1025;
	and.b32  	%r1026, %r646, %r1024;
	popc.b32 	%r222, %r1026;
	setp.ne.s32 	%p90, %r295, %r221;
	mov.b32 	%r1792, 0;
	@%p90 bra 	$L__BB9_135;
	shl.b32 	%r1027, %r1013, 2;
	add.s32 	%r1028, %r164, %r1027;
	atom.shared.add.u32 	%r1792, [%r1028], %r222;
$L__BB9_135:
	shfl.sync.idx.b32	%r1054|%p91, %r1792, %r221, 31, -1;
	add.s32 	%r225, %r222, %r1054;
	shr.u32 	%r1055, %r1774, %r293;
	and.b32  	%r1051, %r1055, %r82;
	mov.b32 	%r1031, 1;
	// begin inline asm
	{
    .reg .pred p;
    and.b32 %r1029, %r1051, %r1031;    setp.ne.u32 p, %r1029, 0;
    vote.ballot.sync.b32 %r1029, p, 0xffffffff;
    @!p not.b32 %r1029, %r1029;
}

	// end inline asm
	mov.b32 	%r1034, 2;
	// begin inline asm
	{
    .reg .pred p;
    and.b32 %r1032, %r1051, %r1034;    setp.ne.u32 p, %r1032, 0;
    vote.ballot.sync.b32 %r1032, p, 0xffffffff;
    @!p not.b32 %r1032, %r1032;
}

	// end inline asm
	and.b32  	%r1056, %r1032, %r1029;
	mov.b32 	%r1037, 4;
	// begin inline asm
	{
    .reg .pred p;
    and.b32 %r1035, %r1051, %r1037;    setp.ne.u32 p, %r1035, 0;
    vote.ballot.sync.b32 %r1035, p, 0xffffffff;
    @!p not.b32 %r1035, %r1035;
}

	// end inline asm
	and.b32  	%r1057, %r1035, %r1056;
	mov.b32 	%r1040, 8;
	// begin inline asm
	{
    .reg .pred p;
    and.b32 %r1038, %r1051, %r1040;    setp.ne.u32 p, %r1038, 0;
    vote.ballot.sync.b32 %r1038, p, 0xffffffff;
    @!p not.b32 %r1038, %r1038;
}

	// end inline asm
	and.b32  	%r1058, %r1038, %r1057;
	mov.b32 	%r1043, 16;
	// begin inline asm
	{
    .reg .pred p;
    and.b32 %r1041, %r1051, %r1043;    setp.ne.u32 p, %r1041, 0;
    vote.ballot.sync.b32 %r1041, p, 0xffffffff;
    @!p not.b32 %r1041, %r1041;
}

	// end inline asm
	and.b32  	%r1059, %r1041, %r1058;
	mov.b32 	%r1046, 32;
	// begin inline asm
	{
    .reg .pred p;
    and.b32 %r1044, %r1051, %r1046;    setp.ne.u32 p, %r1044, 0;
    vote.ballot.sync.b32 %r1044, p, 0xffffffff;
    @!p not.b32 %r1044, %r1044;
}

	// end inline asm
	and.b32  	%r1060, %r1044, %r1059;
	mov.b32 	%r1049, 64;
	// begin inline asm
	{
    .reg .pred p;
    and.b32 %r1047, %r1051, %r1049;    setp.ne.u32 p, %r1047, 0;
    vote.ballot.sync.b32 %r1047, p, 0xffffffff;
    @!p not.b32 %r1047, %r1047;
}

	// end inline asm
	and.b32  	%r1061, %r1047, %r1060;
	mov.b32 	%r1052, 128;
	// begin inline asm
	{
    .reg .pred p;
    and.b32 %r1050, %r1051, %r1052;    setp.ne.u32 p, %r1050, 0;
    vote.ballot.sync.b32 %r1050, p, 0xffffffff;
    @!p not.b32 %r1050, %r1050;
}

	// end inline asm
	and.b32  	%r1062, %r1050, %r1061;
	clz.b32 	%r1063, %r1062;
	sub.s32 	%r227, 31, %r1063;
	and.b32  	%r1064, %r646, %r1062;
	popc.b32 	%r228, %r1064;
	setp.ne.s32 	%p92, %r295, %r227;
	mov.b32 	%r1793, 0;
	@%p92 bra 	$L__BB9_137;
	shl.b32 	%r1065, %r1051, 2;
	add.s32 	%r1066, %r164, %r1065;
	atom.shared.add.u32 	%r1793, [%r1066], %r228;
$L__BB9_137:
	shfl.sync.idx.b32	%r1092|%p93, %r1793, %r227, 31, -1;
	add.s32 	%r231, %r228, %r1092;
	shr.u32 	%r1093, %r1775, %r293;
	and.b32  	%r1089, %r1093, %r82;
	mov.b32 	%r1069, 1;
	// begin inline asm
	{
    .reg .pred p;
    and.b32 %r1067, %r1089, %r1069;    setp.ne.u32 p, %r1067, 0;
    vote.ballot.sync.b32 %r1067, p, 0xffffffff;
    @!p not.b32 %r1067, %r1067;
}

	// end inline asm
	mov.b32 	%r1072, 2;
	// begin inline asm
	{
    .reg .pred p;
    and.b32 %r1070, %r1089, %r1072;    setp.ne.u32 p, %r1070, 0;
    vote.ballot.sync.b32 %r1070, p, 0xffffffff;
    @!p not.b32 %r1070, %r1070;
}

	// end inline asm
	and.b32  	%r1094, %r1070, %r1067;
	mov.b32 	%r1075, 4;
	// begin inline asm
	{
    .reg .pred p;
    and.b32 %r1073, %r1089, %r1075;    setp.ne.u32 p, %r1073, 0;
    vote.ballot.sync.b32 %r1073, p, 0xffffffff;
    @!p not.b32 %r1073, %r1073;
}

	// end inline asm
	and.b32  	%r1095, %r1073, %r1094;
	mov.b32 	%r1078, 8;
	// begin inline asm
	{
    .reg .pred p;
    and.b32 %r1076, %r1089, %r1078;    setp.ne.u32 p, %r1076, 0;
    vote.ballot.sync.b32 %r1076, p, 0xffffffff;
    @!p not.b32 %r1076, %r1076;
}

	// end inline asm
	and.b32  	%r1096, %r1076, %r1095;
	mov.b32 	%r1081, 16;
	// begin inline asm
	{
    .reg .pred p;
    and.b32 %r1079, %r1089, %r1081;    setp.ne.u32 p, %r1079, 0;
    vote.ballot.sync.b32 %r1079, p, 0xffffffff;
    @!p not.b32 %r1079, %r1079;
}

	// end inline asm
	and.b32  	%r1097, %r1079, %r1096;
	mov.b32 	%r1084, 32;
	// begin inline asm
	{
    .reg .pred p;
    and.b32 %r1082, %r1089, %r1084;    setp.ne.u32 p, %r1082, 0;
    vote.ballot.sync.b32 %r1082, p, 0xffffffff;
    @!p not.b32 %r1082, %r1082;
}

	// end inline asm
	and.b32  	%r1098, %r1082, %r1097;
	mov.b32 	%r1087, 64;
	// begin inline asm
	{
    .reg .pred p;
    and.b32 %r1085, %r1089, %r1087;    setp.ne.u32 p, %r1085, 0;
    vote.ballot.sync.b32 %r1085, p, 0xffffffff;
    @!p not.b32 %r1085, %r1085;
}

	// end inline asm
	and.b32  	%r1099, %r1085, %r1098;
	mov.b32 	%r1090, 128;
	// begin inline asm
	{
    .reg .pred p;
    and.b32 %r1088, %r1089, %r1090;    setp.ne.u32 p, %r1088, 0;
    vote.ballot.sync.b32 %r1088, p, 0xffffffff;
    @!p not.b32 %r1088, %r1088;
}

	// end inline asm
	and.b32  	%r1100, %r1088, %r1099;
	clz.b32 	%r1101, %r1100;
	sub.s32 	%r233, 31, %r1101;
	and.b32  	%r1102, %r646, %r1100;
	popc.b32 	%r234, %r1102;
	setp.ne.s32 	%p94, %r295, %r233;
	mov.b32 	%r1794, 0;
	@%p94 bra 	$L__BB9_139;
	shl.b32 	%r1103, %r1089, 2;
	add.s32 	%r1104, %r164, %r1103;
	atom.shared.add.u32 	%r1794, [%r1104], %r234;
$L__BB9_139:
	shfl.sync.idx.b32	%r1130|%p95, %r1794, %r233, 31, -1;
	add.s32 	%r237, %r234, %r1130;
	shr.u32 	%r1131, %r1776, %r293;
	and.b32  	%r1127, %r1131, %r82;
	mov.b32 	%r1107, 1;
	// begin inline asm
	{
    .reg .pred p;
    and.b32 %r1105, %r1127, %r1107;    setp.ne.u32 p, %r1105, 0;
    vote.ballot.sync.b32 %r1105, p, 0xffffffff;
    @!p not.b32 %r1105, %r1105;
}

	// end inline asm
	mov.b32 	%r1110, 2;
	// begin inline asm
	{
    .reg .pred p;
    and.b32 %r1108, %r1127, %r1110;    setp.ne.u32 p, %r1108, 0;
    vote.ballot.sync.b32 %r1108, p, 0xffffffff;
    @!p not.b32 %r1108, %r1108;
}

	// end inline asm
	and.b32  	%r1132, %r1108, %r1105;
	mov.b32 	%r1113, 4;
	// begin inline asm
	{
    .reg .pred p;
    and.b32 %r1111, %r1127, %r1113;    setp.ne.u32 p, %r1111, 0;
    vote.ballot.sync.b32 %r1111, p, 0xffffffff;
    @!p not.b32 %r1111, %r1111;
}

	// end inline asm
	and.b32  	%r1133, %r1111, %r1132;
	mov.b32 	%r1116, 8;
	// begin inline asm
	{
    .reg .pred p;
    and.b32 %r1114, %r1127, %r1116;    setp.ne.u32 p, %r1114, 0;
    vote.ballot.sync.b32 %r1114, p, 0xffffffff;
    @!p not.b32 %r1114, %r1114;
}

	// end inline asm
	and.b32  	%r1134, %r1114, %r1133;
	mov.b32 	%r1119, 16;
	// begin inline asm
	{
    .reg .pred p;
    and.b32 %r1117, %r1127, %r1119;    setp.ne.u32 p, %r1117, 0;
    vote.ballot.sync.b32 %r1117, p, 0xffffffff;
    @!p not.b32 %r1117, %r1117;
}

	// end inline asm
	and.b32  	%r1135, %r1117, %r1134;
	mov.b32 	%r1122, 32;
	// begin inline asm
	{
    .reg .pred p;
    and.b32 %r1120, %r1127, %r1122;    setp.ne.u32 p, %r1120, 0;
    vote.ballot.sync.b32 %r1120, p, 0xffffffff;
    @!p not.b32 %r1120, %r1120;
}

	// end inline asm
	and.b32  	%r1136, %r1120, %r1135;
	mov.b32 	%r1125, 64;
	// begin inline asm
	{
    .reg .pred p;
    and.b32 %r1123, %r1127, %r1125;    setp.ne.u32 p, %r1123, 0;
    vote.ballot.sync.b32 %r1123, p, 0xffffffff;
    @!p not.b32 %r1123, %r1123;
}

	// end inline asm
	and.b32  	%r1137, %r1123, %r1136;
	mov.b32 	%r1128, 128;
	// begin inline asm
	{
    .reg .pred p;
    and.b32 %r1126, %r1127, %r1128;    setp.ne.u32 p, %r1126, 0;
    vote.ballot.sync.b32 %r1126, p, 0xffffffff;
    @!p not.b32 %r1126, %r1126;
}

	// end inline asm
	and.b32  	%r1138, %r1126, %r1137;
	clz.b32 	%r1139, %r1138;
	sub.s32 	%r239, 31, %r1139;
	and.b32  	%r1140, %r646, %r1138;
	popc.b32 	%r240, %r1140;
	setp.ne.s32 	%p96, %r295, %r239;
	mov.b32 	%r1795, 0;
	@%p96 bra 	$L__BB9_141;
	shl.b32 	%r1141, %r1127, 2;
	add.s32 	%r1142, %r164, %r1141;
	atom.shared.add.u32 	%r1795, [%r1142], %r240;
$L__BB9_141:
	shfl.sync.idx.b32	%r1168|%p97, %r1795, %r239, 31, -1;
	add.s32 	%r243, %r240, %r1168;
	shr.u32 	%r1169, %r1777, %r293;
	and.b32  	%r1165, %r1169, %r82;
	mov.b32 	%r1145, 1;
	// begin inline asm
	{
    .reg .pred p;
    and.b32 %r1143, %r1165, %r1145;    setp.ne.u32 p, %r1143, 0;
    vote.ballot.sync.b32 %r1143, p, 0xffffffff;
    @!p not.b32 %r1143, %r1143;
}

	// end inline asm
	mov.b32 	%r1148, 2;
	// begin inline asm
	{
    .reg .pred p;
    and.b32 %r1146, %r1165, %r1148;    setp.ne.u32 p, %r1146, 0;
    vote.ballot.sync.b32 %r1146, p, 0xffffffff;
    @!p not.b32 %r1146, %r1146;
}

	// end inline asm
	and.b32  	%r1170, %r1146, %r1143;
	mov.b32 	%r1151, 4;
	// begin inline asm
	{
    .reg .pred p;
    and.b32 %r1149, %r1165, %r1151;    setp.ne.u32 p, %r1149, 0;
    vote.ballot.sync.b32 %r1149, p, 0xffffffff;
    @!p not.b32 %r1149, %r1149;
}

	// end inline asm
	and.b32  	%r1171, %r1149, %r1170;
	mov.b32 	%r1154, 8;
	// begin inline asm
	{
    .reg .pred p;
    and.b32 %r1152, %r1165, %r1154;    setp.ne.u32 p, %r1152, 0;
    vote.ballot.sync.b32 %r1152, p, 0xffffffff;
    @!p not.b32 %r1152, %r1152;
}

	// end inline asm
	and.b32  	%r1172, %r1152, %r1171;
	mov.b32 	%r1157, 16;
	// begin inline asm
	{
    .reg .pred p;
    and.b32 %r1155, %r1165, %r1157;    setp.ne.u32 p, %r1155, 0;
    vote.ballot.sync.b32 %r1155, p, 0xffffffff;
    @!p not.b32 %r1155, %r1155;
}

	// end inline asm
	and.b32  	%r1173, %r1155, %r1172;
	mov.b32 	%r1160, 32;
	// begin inline asm
	{
    .reg .pred p;
    and.b32 %r1158, %r1165, %r1160;    setp.ne.u32 p, %r1158, 0;
    vote.ballot.sync.b32 %r1158, p, 0xffffffff;
    @!p not.b32 %r1158, %r1158;
}

	// end inline asm
	and.b32  	%r1174, %r1158, %r1173;
	mov.b32 	%r1163, 64;
	// begin inline asm
	{
    .reg .pred p;
    and.b32 %r1161, %r1165, %r1163;    setp.ne.u32 p, %r1161, 0;
    vote.ballot.sync.b32 %r1161, p, 0xffffffff;
    @!p not.b32 %r1161, %r1161;
}

	// end inline asm
	and.b32  	%r1175, %r1161, %r1174;
	mov.b32 	%r1166, 128;
	// begin inline asm
	{
    .reg .pred p;
    and.b32 %r1164, %r1165, %r1166;    setp.ne.u32 p, %r1164, 0;
    vote.ballot.sync.b32 %r1164, p, 0xffffffff;
    @!p not.b32 %r1164, %r1164;
}

	// end inline asm
	and.b32  	%r1176, %r1164, %r1175;
	clz.b32 	%r1177, %r1176;
	sub.s32 	%r245, 31, %r1177;
	and.b32  	%r1178, %r646, %r1176;
	popc.b32 	%r246, %r1178;
	setp.ne.s32 	%p98, %r295, %r245;
	mov.b32 	%r1796, 0;
	@%p98 bra 	$L__BB9_143;
	shl.b32 	%r1179, %r1165, 2;
	add.s32 	%r1180, %r164, %r1179;
	atom.shared.add.u32 	%r1796, [%r1180], %r246;
$L__BB9_143:
	shfl.sync.idx.b32	%r1206|%p99, %r1796, %r245, 31, -1;
	add.s32 	%r249, %r246, %r1206;
	shr.u32 	%r1207, %r1778, %r293;
	and.b32  	%r1203, %r1207, %r82;
	mov.b32 	%r1183, 1;
	// begin inline asm
	{
    .reg .pred p;
    and.b32 %r1181, %r1203, %r1183;    setp.ne.u32 p, %r1181, 0;
    vote.ballot.sync.b32 %r1181, p, 0xffffffff;
    @!p not.b32 %r1181, %r1181;
}

	// end inline asm
	mov.b32 	%r1186, 2;
	// begin inline asm
	{
    .reg .pred p;
    and.b32 %r1184, %r1203, %r1186;    setp.ne.u32 p, %r1184, 0;
    vote.ballot.sync.b32 %r1184, p, 0xffffffff;
    @!p not.b32 %r1184, %r1184;
}

	// end inline asm
	and.b32  	%r1208, %r1184, %r1181;
	mov.b32 	%r1189, 4;
	// begin inline asm
	{
    .reg .pred p;
    and.b32 %r1187, %r1203, %r1189;    setp.ne.u32 p, %r1187, 0;
    vote.ballot.sync.b32 %r1187, p, 0xffffffff;
    @!p not.b32 %r1187, %r1187;
}

	// end inline asm
	and.b32  	%r1209, %r1187, %r1208;
	mov.b32 	%r1192, 8;
	// begin inline asm
	{
    .reg .pred p;
    and.b32 %r1190, %r1203, %r1192;    setp.ne.u32 p, %r1190, 0;
    vote.ballot.sync.b32 %r1190, p, 0xffffffff;
    @!p not.b32 %r1190, %r1190;
}

	// end inline asm
	and.b32  	%r1210, %r1190, %r1209;
	mov.b32 	%r1195, 16;
	// begin inline asm
	{
    .reg .pred p;
    and.b32 %r1193, %r1203, %r1195;    setp.ne.u32 p, %r1193, 0;
    vote.ballot.sync.b32 %r1193, p, 0xffffffff;
    @!p not.b32 %r1193, %r1193;
}

	// end inline asm
	and.b32  	%r1211, %r1193, %r1210;
	mov.b32 	%r1198, 32;
	// begin inline asm
	{
    .reg .pred p;
    and.b32 %r1196, %r1203, %r1198;    setp.ne.u32 p, %r1196, 0;
    vote.ballot.sync.b32 %r1196, p, 0xffffffff;
    @!p not.b32 %r1196, %r1196;
}

	// end inline asm
	and.b32  	%r1212, %r1196, %r1211;
	mov.b32 	%r1201, 64;
	// begin inline asm
	{
    .reg .pred p;
    and.b32 %r1199, %r1203, %r1201;    setp.ne.u32 p, %r1199, 0;
    vote.ballot.sync.b32 %r1199, p, 0xffffffff;
    @!p not.b32 %r1199, %r1199;
}

	// end inline asm
	and.b32  	%r1213, %r1199, %r1212;
	mov.b32 	%r1204, 128;
	// begin inline asm
	{
    .reg .pred p;
    and.b32 %r1202, %r1203, %r1204;    setp.ne.u32 p, %r1202, 0;
    vote.ballot.sync.b32 %r1202, p, 0xffffffff;
    @!p not.b32 %r1202, %r1202;
}

	// end inline asm
	and.b32  	%r1214, %r1202, %r1213;
	clz.b32 	%r1215, %r1214;
	sub.s32 	%r251, 31, %r1215;
	and.b32  	%r1216, %r646, %r1214;
	popc.b32 	%r252, %r1216;
	setp.ne.s32 	%p100, %r295, %r251;
	mov.b32 	%r1797, 0;
	@%p100 bra 	$L__BB9_145;
	shl.b32 	%r1217, %r1203, 2;
	add.s32 	%r1218, %r164, %r1217;
	atom.shared.add.u32 	%r1797, [%r1218], %r252;
$L__BB9_145:
	shfl.sync.idx.b32	%r1244|%p101, %r1797, %r251, 31, -1;
	add.s32 	%r255, %r252, %r1244;
	shr.u32 	%r1245, %r1779, %r293;
	and.b32  	%r1241, %r1245, %r82;
	mov.b32 	%r1221, 1;
	// begin inline asm
	{
    .reg .pred p;
    and.b32 %r1219, %r1241, %r1221;    setp.ne.u32 p, %r1219, 0;
    vote.ballot.sync.b32 %r1219, p, 0xffffffff;
    @!p not.b32 %r1219, %r1219;
}

	// end inline asm
	mov.b32 	%r1224, 2;
	// begin inline asm
	{
    .reg .pred p;
    and.b32 %r1222, %r1241, %r1224;    setp.ne.u32 p, %r1222, 0;
    vote.ballot.sync.b32 %r1222, p, 0xffffffff;
    @!p not.b32 %r1222, %r1222;
}

	// end inline asm
	and.b32  	%r1246, %r1222, %r1219;
	mov.b32 	%r1227, 4;
	// begin inline asm
	{
    .reg .pred p;
    and.b32 %r1225, %r1241, %r1227;    setp.ne.u32 p, %r1225, 0;
    vote.ballot.sync.b32 %r1225, p, 0xffffffff;
    @!p not.b32 %r1225, %r1225;
}

	// end inline asm
	and.b32  	%r1247, %r1225, %r1246;
	mov.b32 	%r1230, 8;
	// begin inline asm
	{
    .reg .pred p;
    and.b32 %r1228, %r1241, %r1230;    setp.ne.u32 p, %r1228, 0;
    vote.ballot.sync.b32 %r1228, p, 0xffffffff;
    @!p not.b32 %r1228, %r1228;
}

	// end inline asm
	and.b32  	%r1248, %r1228, %r1247;
	mov.b32 	%r1233, 16;
	// begin inline asm
	{
    .reg .pred p;
    and.b32 %r1231, %r1241, %r1233;    setp.ne.u32 p, %r1231, 0;
    vote.ballot.sync.b32 %r1231, p, 0xffffffff;
    @!p not.b32 %r1231, %r1231;
}

	// end inline asm
	and.b32  	%r1249, %r1231, %r1248;
	mov.b32 	%r1236, 32;
	// begin inline asm
	{
    .reg .pred p;
    and.b32 %r1234, %r1241, %r1236;    setp.ne.u32 p, %r1234, 0;
    vote.ballot.sync.b32 %r1234, p, 0xffffffff;
    @!p not.b32 %r1234, %r1234;
}

	// end inline asm
	and.b32  	%r1250, %r1234, %r1249;
	mov.b32 	%r1239, 64;
	// begin inline asm
	{
    .reg .pred p;
    and.b32 %r1237, %r1241, %r1239;    setp.ne.u32 p, %r1237, 0;
    vote.ballot.sync.b32 %r1237, p, 0xffffffff;
    @!p not.b32 %r1237, %r1237;
}

	// end inline asm
	and.b32  	%r1251, %r1237, %r1250;
	mov.b32 	%r1242, 128;
	// begin inline asm
	{
    .reg .pred p;
    and.b32 %r1240, %r1241, %r1242;    setp.ne.u32 p, %r1240, 0;
    vote.ballot.sync.b32 %r1240, p, 0xffffffff;
    @!p not.b32 %r1240, %r1240;
}

	// end inline asm
	and.b32  	%r1252, %r1240, %r1251;
	clz.b32 	%r1253, %r1252;
	sub.s32 	%r257, 31, %r1253;
	and.b32  	%r1254, %r646, %r1252;
	popc.b32 	%r258, %r1254;
	setp.ne.s32 	%p102, %r295, %r257;
	mov.b32 	%r1798, 0;
	@%p102 bra 	$L__BB9_147;
	shl.b32 	%r1259, %r1241, 2;
	add.s32 	%r1260, %r164, %r1259;
	atom.shared.add.u32 	%r1798, [%r1260], %r258;
$L__BB9_147:
	shfl.sync.idx.b32	%r1286|%p103, %r1798, %r257, 31, -1;
	add.s32 	%r261, %r258, %r1286;
	shr.u32 	%r1287, %r1780, %r293;
	and.b32  	%r1283, %r1287, %r82;
	mov.b32 	%r1263, 1;
	// begin inline asm
	{
    .reg .pred p;
    and.b32 %r1261, %r1283, %r1263;    setp.ne.u32 p, %r1261, 0;
    vote.ballot.sync.b32 %r1261, p, 0xffffffff;
    @!p not.b32 %r1261, %r1261;
}

	// end inline asm
	mov.b32 	%r1266, 2;
	// begin inline asm
	{
    .reg .pred p;
    and.b32 %r1264, %r1283, %r1266;    setp.ne.u32 p, %r1264, 0;
    vote.ballot.sync.b32 %r1264, p, 0xffffffff;
    @!p not.b32 %r1264, %r1264;
}

	// end inline asm
	and.b32  	%r1288, %r1264, %r1261;
	mov.b32 	%r1269, 4;
	// begin inline asm
	{
    .reg .pred p;
    and.b32 %r1267, %r1283, %r1269;    setp.ne.u32 p, %r1267, 0;
    vote.ballot.sync.b32 %r1267, p, 0xffffffff;
    @!p not.b32 %r1267, %r1267;
}

	// end inline asm
	and.b32  	%r1289, %r1267, %r1288;
	mov.b32 	%r1272, 8;
	// begin inline asm
	{
    .reg .pred p;
    and.b32 %r1270, %r1283, %r1272;    setp.ne.u32 p, %r1270, 0;
    vote.ballot.sync.b32 %r1270, p, 0xffffffff;
    @!p not.b32 %r1270, %r1270;
}

	// end inline asm
	and.b32  	%r1290, %r1270, %r1289;
	mov.b32 	%r1275, 16;
	// begin inline asm
	{
    .reg .pred p;
    and.b32 %r1273, %r1283, %r1275;    setp.ne.u32 p, %r1273, 0;
    vote.ballot.sync.b32 %r1273, p, 0xffffffff;
    @!p not.b32 %r1273, %r1273;
}

	// end inline asm
	and.b32  	%r1291, %r1273, %r1290;
	mov.b32 	%r1278, 32;
	// begin inline asm
	{
    .reg .pred p;
    and.b32 %r1276, %r1283, %r1278;    setp.ne.u32 p, %r1276, 0;
    vote.ballot.sync.b32 %r1276, p, 0xffffffff;
    @!p not.b32 %r1276, %r1276;
}

	// end inline asm
	and.b32  	%r1292, %r1276, %r1291;
	mov.b32 	%r1281, 64;
	// begin inline asm
	{
    .reg .pred p;
    and.b32 %r1279, %r1283, %r1281;    setp.ne.u32 p, %r1279, 0;
    vote.ballot.sync.b32 %r1279, p, 0xffffffff;
    @!p not.b32 %r1279, %r1279;
}

	// end inline asm
	and.b32  	%r1293, %r1279, %r1292;
	mov.b32 	%r1284, 128;
	// begin inline asm
	{
    .reg .pred p;
    and.b32 %r1282, %r1283, %r1284;    setp.ne.u32 p, %r1282, 0;
    vote.ballot.sync.b32 %r1282, p, 0xffffffff;
    @!p not.b32 %r1282, %r1282;
}

	// end inline asm
	and.b32  	%r1294, %r1282, %r1293;
	clz.b32 	%r1295, %r1294;
	sub.s32 	%r263, 31, %r1295;
	and.b32  	%r1296, %r646, %r1294;
	popc.b32 	%r264, %r1296;
	setp.ne.s32 	%p104, %r295, %r263;
	mov.b32 	%r1799, 0;
	@%p104 bra 	$L__BB9_149;
	shl.b32 	%r1301, %r1283, 2;
	add.s32 	%r1302, %r164, %r1301;
	atom.shared.add.u32 	%r1799, [%r1302], %r264;
$L__BB9_149:
	shfl.sync.idx.b32	%r1328|%p105, %r1799, %r263, 31, -1;
	add.s32 	%r267, %r264, %r1328;
	shr.u32 	%r1329, %r1781, %r293;
	and.b32  	%r1325, %r1329, %r82;
	mov.b32 	%r1305, 1;
	// begin inline asm
	{
    .reg .pred p;
    and.b32 %r1303, %r1325, %r1305;    setp.ne.u32 p, %r1303, 0;
    vote.ballot.sync.b32 %r1303, p, 0xffffffff;
    @!p not.b32 %r1303, %r1303;
}

	// end inline asm
	mov.b32 	%r1308, 2;
	// begin inline asm
	{
    .reg .pred p;
    and.b32 %r1306, %r1325, %r1308;    setp.ne.u32 p, %r1306, 0;
    vote.ballot.sync.b32 %r1306, p, 0xffffffff;
    @!p not.b32 %r1306, %r1306;
}

	// end inline asm
	and.b32  	%r1330, %r1306, %r1303;
	mov.b32 	%r1311, 4;
	// begin inline asm
	{
    .reg .pred p;
    and.b32 %r1309, %r1325, %r1311;    setp.ne.u32 p, %r1309, 0;
    vote.ballot.sync.b32 %r1309, p, 0xffffffff;
    @!p not.b32 %r1309, %r1309;
}

	// end inline asm
	and.b32  	%r1331, %r1309, %r1330;
	mov.b32 	%r1314, 8;
	// begin inline asm
	{
    .reg .pred p;
    and.b32 %r1312, %r1325, %r1314;    setp.ne.u32 p, %r1312, 0;
    vote.ballot.sync.b32 %r1312, p, 0xffffffff;
    @!p not.b32 %r1312, %r1312;
}

	// end inline asm
	and.b32  	%r1332, %r1312, %r1331;
	mov.b32 	%r1317, 16;
	// begin inline asm
	{
    .reg .pred p;
    and.b32 %r1315, %r1325, %r1317;    setp.ne.u32 p, %r1315, 0;
    vote.ballot.sync.b32 %r1315, p, 0xffffffff;
    @!p not.b32 %r1315, %r1315;
}

	// end inline asm
	and.b32  	%r1333, %r1315, %r1332;
	mov.b32 	%r1320, 32;
	// begin inline asm
	{
    .reg .pred p;
    and.b32 %r1318, %r1325, %r1320;    setp.ne.u32 p, %r1318, 0;
    vote.ballot.sync.b32 %r1318, p, 0xffffffff;
    @!p not.b32 %r1318, %r1318;
}

	// end inline asm
	and.b32  	%r1334, %r1318, %r1333;
	mov.b32 	%r1323, 64;
	// begin inline asm
	{
    .reg .pred p;
    and.b32 %r1321, %r1325, %r1323;    setp.ne.u32 p, %r1321, 0;
    vote.ballot.sync.b32 %r1321, p, 0xffffffff;
    @!p not.b32 %r1321, %r1321;
}

	// end inline asm
	and.b32  	%r1335, %r1321, %r1334;
	mov.b32 	%r1326, 128;
	// begin inline asm
	{
    .reg .pred p;
    and.b32 %r1324, %r1325, %r1326;    setp.ne.u32 p, %r1324, 0;
    vote.ballot.sync.b32 %r1324, p, 0xffffffff;
    @!p not.b32 %r1324, %r1324;
}

	// end inline asm
	and.b32  	%r1336, %r1324, %r1335;
	clz.b32 	%r1337, %r1336;
	sub.s32 	%r269, 31, %r1337;
	and.b32  	%r1338, %r646, %r1336;
	popc.b32 	%r270, %r1338;
	setp.ne.s32 	%p106, %r295, %r269;
	mov.b32 	%r1800, 0;
	@%p106 bra 	$L__BB9_151;
	shl.b32 	%r1339, %r1, 5;
	and.b32  	%r1340, %r1339, 31744;
	add.s32 	%r1342, %r551, %r1340;
	shl.b32 	%r1343, %r1325, 2;
	add.s32 	%r1344, %r1342, %r1343;
	atom.shared.add.u32 	%r1800, [%r1344], %r270;
$L__BB9_151:
	shfl.sync.idx.b32	%r1370|%p107, %r1800, %r269, 31, -1;
	add.s32 	%r273, %r270, %r1370;
	shr.u32 	%r1371, %r1782, %r293;
	and.b32  	%r1367, %r1371, %r82;
	mov.b32 	%r1347, 1;
	// begin inline asm
	{
    .reg .pred p;
    and.b32 %r1345, %r1367, %r1347;    setp.ne.u32 p, %r1345, 0;
    vote.ballot.sync.b32 %r1345, p, 0xffffffff;
    @!p not.b32 %r1345, %r1345;
}

	// end inline asm
	mov.b32 	%r1350, 2;
	// begin inline asm
	{
    .reg .pred p;
    and.b32 %r1348, %r1367, %r1350;    setp.ne.u32 p, %r1348, 0;
    vote.ballot.sync.b32 %r1348, p, 0xffffffff;
    @!p not.b32 %r1348, %r1348;
}

	// end inline asm
	and.b32  	%r1372, %r1348, %r1345;
	mov.b32 	%r1353, 4;
	// begin inline asm
	{
    .reg .pred p;
    and.b32 %r1351, %r1367, %r1353;    setp.ne.u32 p, %r1351, 0;
    vote.ballot.sync.b32 %r1351, p, 0xffffffff;
    @!p not.b32 %r1351, %r1351;
}

	// end inline asm
	and.b32  	%r1373, %r1351, %r1372;
	mov.b32 	%r1356, 8;
	// begin inline asm
	{
    .reg .pred p;
    and.b32 %r1354, %r1367, %r1356;    setp.ne.u32 p, %r1354, 0;
    vote.ballot.sync.b32 %r1354, p, 0xffffffff;
    @!p not.b32 %r1354, %r1354;
}

	// end inline asm
	and.b32  	%r1374, %r1354, %r1373;
	mov.b32 	%r1359, 16;
	// begin inline asm
	{
    .reg .pred p;
    and.b32 %r1357, %r1367, %r1359;    setp.ne.u32 p, %r1357, 0;
    vote.ballot.sync.b32 %r1357, p, 0xffffffff;
    @!p not.b32 %r1357, %r1357;
}

	// end inline asm
	and.b32  	%r1375, %r1357, %r1374;
	mov.b32 	%r1362, 32;
	// begin inline asm
	{
    .reg .pred p;
    and.b32 %r1360, %r1367, %r1362;    setp.ne.u32 p, %r1360, 0;
    vote.ballot.sync.b32 %r1360, p, 0xffffffff;
    @!p not.b32 %r1360, %r1360;
}

	// end inline asm
	and.b32  	%r1376, %r1360, %r1375;
	mov.b32 	%r1365, 64;
	// begin inline asm
	{
    .reg .pred p;
    and.b32 %r1363, %r1367, %r1365;    setp.ne.u32 p, %r1363, 0;
    vote.ballot.sync.b32 %r1363, p, 0xffffffff;
    @!p not.b32 %r1363, %r1363;
}

	// end inline asm
	and.b32  	%r1377, %r1363, %r1376;
	mov.b32 	%r1368, 128;
	// begin inline asm
	{
    .reg .pred p;
    and.b32 %r1366, %r1367, %r1368;    setp.ne.u32 p, %r1366, 0;
    vote.ballot.sync.b32 %r1366, p, 0xffffffff;
    @!p not.b32 %r1366, %r1366;
}

	// end inline asm
	and.b32  	%r1378, %r1366, %r1377;
	clz.b32 	%r1379, %r1378;
	sub.s32 	%r275, 31, %r1379;
	and.b32  	%r1380, %r646, %r1378;
	popc.b32 	%r276, %r1380;
	setp.ne.s32 	%p108, %r295, %r275;
	mov.b32 	%r1801, 0;
	@%p108 bra 	$L__BB9_153;
	shl.b32 	%r1385, %r1367, 2;
	add.s32 	%r1386, %r164, %r1385;
	atom.shared.add.u32 	%r1801, [%r1386], %r276;
$L__BB9_153:
	setp.gt.u32 	%p109, %r1, 255;
	shfl.sync.idx.b32	%r1387|%p110, %r1801, %r275, 31, -1;
	add.s32 	%r1388, %r276, %r1387;
	bar.sync 	0;
	shl.b32 	%r1389, %r171, 2;
	add.s32 	%r1391, %r551, %r1389;
	st.shared.u32 	[%r1391+-4], %r1764;
	shl.b32 	%r1392, %r177, 2;
	add.s32 	%r1393, %r551, %r1392;
	st.shared.u32 	[%r1393+-4], %r1765;
	shl.b32 	%r1394, %r183, 2;
	add.s32 	%r1395, %r551, %r1394;
	st.shared.u32 	[%r1395+-4], %r1766;
	shl.b32 	%r1396, %r189, 2;
	add.s32 	%r1397, %r551, %r1396;
	st.shared.u32 	[%r1397+-4], %r1767;
	shl.b32 	%r1398, %r195, 2;
	add.s32 	%r1399, %r551, %r1398;
	st.shared.u32 	[%r1399+-4], %r1768;
	shl.b32 	%r1400, %r201, 2;
	add.s32 	%r1401, %r551, %r1400;
	st.shared.u32 	[%r1401+-4], %r1769;
	shl.b32 	%r1402, %r207, 2;
	add.s32 	%r1403, %r551, %r1402;
	st.shared.u32 	[%r1403+-4], %r1770;
	shl.b32 	%r1404, %r213, 2;
	add.s32 	%r1405, %r551, %r1404;
	st.shared.u32 	[%r1405+-4], %r1771;
	shl.b32 	%r1406, %r219, 2;
	add.s32 	%r1407, %r551, %r1406;
	st.shared.u32 	[%r1407+-4], %r1772;
	shl.b32 	%r1408, %r225, 2;
	add.s32 	%r1409, %r551, %r1408;
	st.shared.u32 	[%r1409+-4], %r1773;
	shl.b32 	%r1410, %r231, 2;
	add.s32 	%r1411, %r551, %r1410;
	st.shared.u32 	[%r1411+-4], %r1774;
	shl.b32 	%r1412, %r237, 2;
	add.s32 	%r1413, %r551, %r1412;
	st.shared.u32 	[%r1413+-4], %r1775;
	shl.b32 	%r1414, %r243, 2;
	add.s32 	%r1415, %r551, %r1414;
	st.shared.u32 	[%r1415+-4], %r1776;
	shl.b32 	%r1416, %r249, 2;
	add.s32 	%r1417, %r551, %r1416;
	st.shared.u32 	[%r1417+-4], %r1777;
	shl.b32 	%r1418, %r255, 2;
	add.s32 	%r1419, %r551, %r1418;
	st.shared.u32 	[%r1419+-4], %r1778;
	shl.b32 	%r1420, %r261, 2;
	add.s32 	%r1421, %r551, %r1420;
	st.shared.u32 	[%r1421+-4], %r1779;
	shl.b32 	%r1422, %r267, 2;
	add.s32 	%r1423, %r551, %r1422;
	st.shared.u32 	[%r1423+-4], %r1780;
	shl.b32 	%r1424, %r273, 2;
	add.s32 	%r1425, %r551, %r1424;
	st.shared.u32 	[%r1425+-4], %r1781;
	shl.b32 	%r1426, %r1388, 2;
	add.s32 	%r1427, %r551, %r1426;
	st.shared.u32 	[%r1427+-4], %r1782;
	shl.b32 	%r1428, %r1, 3;
	add.s32 	%r1429, %r551, %r1428;
	add.s32 	%r279, %r1429, 29184;
	@%p109 bra 	$L__BB9_161;
	ld.param.u64 	%rd236, [_ZN3cub18CUB_300001_SM_10006detail10radix_sort29DeviceRadixSortOnesweepKernelINS1_5radix10policy_hubIiNS0_8NullTypeEyE10Policy1000ELNS0_9SortOrderE0EiS6_yiiNS1_21identity_decomposer_tEEEvPT5_SC_PT3_PKSD_PT1_PKSH_PT2_PKSL_T4_iiT6__param_3];
	cvta.to.global.u64 	%rd57, %rd236;
	shl.b64 	%rd58, %rd7, 3;
	add.s64 	%rd59, %rd57, %rd58;
	ld.global.u64 	%rd60, [%rd59];
	cvt.s64.s32 	%rd61, %r163;
	sub.s64 	%rd238, %rd60, %rd61;
	st.shared.u64 	[%r279], %rd238;
	setp.lt.s32 	%p111, %r3, 1;
	mov.u32 	%r1805, %r1759;
	@%p111 bra 	$L__BB9_160;
	mov.b32 	%r1803, -1;
	mov.u32 	%r1802, %r3;
	mov.u32 	%r1805, %r1759;
$L__BB9_156:
	ld.param.u64 	%rd229, [_ZN3cub18CUB_300001_SM_10006detail10radix_sort29DeviceRadixSortOnesweepKernelINS1_5radix10policy_hubIiNS0_8NullTypeEyE10Policy1000ELNS0_9SortOrderE0EiS6_yiiNS1_21identity_decomposer_tEEEvPT5_SC_PT3_PKSD_PT1_PKSH_PT2_PKSL_T4_iiT6__param_0];
	add.s32 	%r283, %r1802, -1;
	shl.b32 	%r1431, %r283, 8;
	add.s32 	%r1432, %r1431, %r1;
	cvta.to.global.u64 	%rd62, %rd229;
	mul.wide.s32 	%rd63, %r1432, 4;
	add.s64 	%rd16, %rd62, %rd63;
$L__BB9_157:
	membar.cta;
	ld.volatile.global.u32 	%r284, [%rd16];
	setp.eq.s32 	%p112, %r284, 0;
	@%p112 bra 	$L__BB9_157;
	and.b32  	%r1433, %r284, 1073741823;
	add.s32 	%r1805, %r1433, %r1805;
	setp.gt.s32 	%p113, %r284, -1;
	vote.sync.ballot.b32 	%r1803, %p113, %r1803;
	setp.gt.u32 	%p115, %r1802, 1;
	and.pred  	%p116, %p113, %p115;
	mov.u32 	%r1802, %r283;
	@%p116 bra 	$L__BB9_156;
	ld.shared.u64 	%rd238, [%r279];
$L__BB9_160:
	ld.param.u64 	%rd230, [_ZN3cub18CUB_300001_SM_10006detail10radix_sort29DeviceRadixSortOnesweepKernelINS1_5radix10policy_hubIiNS0_8NullTypeEyE10Policy1000ELNS0_9SortOrderE0EiS6_yiiNS1_21identity_decomposer_tEEEvPT5_SC_PT3_PKSD_PT1_PKSH_PT2_PKSL_T4_iiT6__param_0];
	or.b32  	%r1434, %r1805, -2147483648;
	cvta.to.global.u64 	%rd64, %rd230;
	shl.b32 	%r1435, %r3, 8;
	add.s32 	%r1436, %r1435, %r1;
	mul.wide.s32 	%rd65, %r1436, 4;
	add.s64 	%rd66, %rd64, %rd65;
	st.volatile.global.u32 	[%rd66], %r1434;
	sub.s32 	%r1437, %r1805, %r1759;
	cvt.s64.s32 	%rd67, %r1437;
	add.s64 	%rd68, %rd238, %rd67;
	st.shared.u64 	[%r279], %rd68;
$L__BB9_161:
	ld.param.u32 	%r1711, [_ZN3cub18CUB_300001_SM_10006detail10radix_sort29DeviceRadixSortOnesweepKernelINS1_5radix10policy_hubIiNS0_8NullTypeEyE10Policy1000ELNS0_9SortOrderE0EiS6_yiiNS1_21identity_decomposer_tEEEvPT5_SC_PT3_PKSD_PT1_PKSH_PT2_PKSL_T4_iiT6__param_8];
	ld.param.u64 	%rd233, [_ZN3cub18CUB_300001_SM_10006detail10radix_sort29DeviceRadixSortOnesweepKernelINS1_5radix10policy_hubIiNS0_8NullTypeEyE10Policy1000ELNS0_9SortOrderE0EiS6_yiiNS1_21identity_decomposer_tEEEvPT5_SC_PT3_PKSD_PT1_PKSH_PT2_PKSL_T4_iiT6__param_2];
	setp.gt.u32 	%p117, %r1, 255;
	mad.lo.s32 	%r288, %r3, 7296, 7296;
	setp.lt.s32 	%p118, %r288, %r1711;
	setp.eq.s64 	%p119, %rd233, 0;
	or.pred  	%p120, %p119, %p118;
	or.pred  	%p121, %p117, %p120;
	@%p121 bra 	$L__BB9_163;
	ld.param.u64 	%rd234, [_ZN3cub18CUB_300001_SM_10006detail10radix_sort29DeviceRadixSortOnesweepKernelINS1_5radix10policy_hubIiNS0_8NullTypeEyE10Policy1000ELNS0_9SortOrderE0EiS6_yiiNS1_21identity_decomposer_tEEEvPT5_SC_PT3_PKSD_PT1_PKSH_PT2_PKSL_T4_iiT6__param_2];
	ld.shared.u64 	%rd69, [%r279];
	cvt.s64.s32 	%rd70, %r1759;
	cvt.s64.s32 	%rd71, %r163;
	add.s64 	%rd72, %rd71, %rd70;
	add.s64 	%rd73, %rd72, %rd69;
	cvta.to.global.u64 	%rd74, %rd234;
	shl.b64 	%rd75, %rd7, 3;
	add.s64 	%rd76, %rd74, %rd75;
	st.global.u64 	[%rd76], %rd73;
$L__BB9_163:
	ld.param.u32 	%r1712, [_ZN3cub18CUB_300001_SM_10006detail10radix_sort29DeviceRadixSortOnesweepKernelINS1_5radix10policy_hubIiNS0_8NullTypeEyE10Policy1000ELNS0_9SortOrderE0EiS6_yiiNS1_21identity_decomposer_tEEEvPT5_SC_PT3_PKSD_PT1_PKSH_PT2_PKSL_T4_iiT6__param_8];
	shl.b32 	%r1438, %r1, 2;
	add.s32 	%r289, %r551, %r1438;
	setp.gt.s32 	%p122, %r288, %r1712;
	bar.sync 	0;
	@%p122 bra 	$L__BB9_165;
	ld.shared.u32 	%r1440, [%r289];
	shr.u32 	%r1441, %r1440, %r293;
	and.b32  	%r1442, %r1441, %r82;
	shl.b32 	%r1443, %r1442, 3;
	add.s32 	%r1445, %r551, 29184;
	add.s32 	%r1446, %r1445, %r1443;
	ld.shared.u64 	%rd77, [%r1446];
	add.s64 	%rd78, %rd77, %rd7;
	xor.b32  	%r1447, %r1440, -2147483648;
	shl.b64 	%rd79, %rd78, 2;
	add.s64 	%rd80, %rd1, %rd79;
	st.global.u32 	[%rd80], %r1447;
	bar.warp.sync 	-1;
	ld.shared.u32 	%r1448, [%r289+1536];
	shr.u32 	%r1449, %r1448, %r293;
	and.b32  	%r1450, %r1449, %r82;
	shl.b32 	%r1451, %r1450, 3;
	add.s32 	%r1452, %r1445, %r1451;
	ld.shared.u64 	%rd81, [%r1452];
	add.s64 	%rd82, %rd81, %rd7;
	xor.b32  	%r1453, %r1448, -2147483648;
	shl.b64 	%rd83, %rd82, 2;
	add.s64 	%rd84, %rd1, %rd83;
	st.global.u32 	[%rd84+1536], %r1453;
	bar.warp.sync 	-1;
	ld.shared.u32 	%r1454, [%r289+3072];
	shr.u32 	%r1455, %r1454, %r293;
	and.b32  	%r1456, %r1455, %r82;
	shl.b32 	%r1457, %r1456, 3;
	add.s32 	%r1458, %r1445, %r1457;
	ld.shared.u64 	%rd85, [%r1458];
	add.s64 	%rd86, %rd85, %rd7;
	xor.b32  	%r1459, %r1454, -2147483648;
	shl.b64 	%rd87, %rd86, 2;
	add.s64 	%rd88, %rd1, %rd87;
	st.global.u32 	[%rd88+3072], %r1459;
	bar.warp.sync 	-1;
	ld.shared.u32 	%r1460, [%r289+4608];
	shr.u32 	%r1461, %r1460, %r293;
	and.b32  	%r1462, %r1461, %r82;
	shl.b32 	%r1463, %r1462, 3;
	add.s32 	%r1464, %r1445, %r1463;
	ld.shared.u64 	%rd89, [%r1464];
	add.s64 	%rd90, %rd89, %rd7;
	xor.b32  	%r1465, %r1460, -2147483648;
	shl.b64 	%rd91, %rd90, 2;
	add.s64 	%rd92, %rd1, %rd91;
	st.global.u32 	[%rd92+4608], %r1465;
	bar.warp.sync 	-1;
	ld.shared.u32 	%r1466, [%r289+6144];
	shr.u32 	%r1467, %r1466, %r293;
	and.b32  	%r1468, %r1467, %r82;
	shl.b32 	%r1469, %r1468, 3;
	add.s32 	%r1470, %r1445, %r1469;
	ld.shared.u64 	%rd93, [%r1470];
	add.s64 	%rd94, %rd93, %rd7;
	xor.b32  	%r1471, %r1466, -2147483648;
	shl.b64 	%rd95, %rd94, 2;
	add.s64 	%rd96, %rd1, %rd95;
	st.global.u32 	[%rd96+6144], %r1471;
	bar.warp.sync 	-1;
	ld.shared.u32 	%r1472, [%r289+7680];
	shr.u32 	%r1473, %r1472, %r293;
	and.b32  	%r1474, %r1473, %r82;
	shl.b32 	%r1475, %r1474, 3;
	add.s32 	%r1476, %r1445, %r1475;
	ld.shared.u64 	%rd97, [%r1476];
	add.s64 	%rd98, %rd97, %rd7;
	xor.b32  	%r1477, %r1472, -2147483648;
	shl.b64 	%rd99, %rd98, 2;
	add.s64 	%rd100, %rd1, %rd99;
	st.global.u32 	[%rd100+7680], %r1477;
	bar.warp.sync 	-1;
	ld.shared.u32 	%r1478, [%r289+9216];
	shr.u32 	%r1479, %r1478, %r293;
	and.b32  	%r1480, %r1479, %r82;
	shl.b32 	%r1481, %r1480, 3;
	add.s32 	%r1482, %r1445, %r1481;
	ld.shared.u64 	%rd101, [%r1482];
	add.s64 	%rd102, %rd101, %rd7;
	xor.b32  	%r1483, %r1478, -2147483648;
	shl.b64 	%rd103, %rd102, 2;
	add.s64 	%rd104, %rd1, %rd103;
	st.global.u32 	[%rd104+9216], %r1483;
	bar.warp.sync 	-1;
	ld.shared.u32 	%r1484, [%r289+10752];
	shr.u32 	%r1485, %r1484, %r293;
	and.b32  	%r1486, %r1485, %r82;
	shl.b32 	%r1487, %r1486, 3;
	add.s32 	%r1488, %r1445, %r1487;
	ld.shared.u64 	%rd105, [%r1488];
	add.s64 	%rd106, %rd105, %rd7;
	xor.b32  	%r1489, %r1484, -2147483648;
	shl.b64 	%rd107, %rd106, 2;
	add.s64 	%rd108, %rd1, %rd107;
	st.global.u32 	[%rd108+10752], %r1489;
	bar.warp.sync 	-1;
	ld.shared.u32 	%r1490, [%r289+12288];
	shr.u32 	%r1491, %r1490, %r293;
	and.b32  	%r1492, %r1491, %r82;
	shl.b32 	%r1493, %r1492, 3;
	add.s32 	%r1494, %r1445, %r1493;
	ld.shared.u64 	%rd109, [%r1494];
	add.s64 	%rd110, %rd109, %rd7;
	xor.b32  	%r1495, %r1490, -2147483648;
	shl.b64 	%rd111, %rd110, 2;
	add.s64 	%rd112, %rd1, %rd111;
	st.global.u32 	[%rd112+12288], %r1495;
	bar.warp.sync 	-1;
	ld.shared.u32 	%r1496, [%r289+13824];
	shr.u32 	%r1497, %r1496, %r293;
	and.b32  	%r1498, %r1497, %r82;
	shl.b32 	%r1499, %r1498, 3;
	add.s32 	%r1500, %r1445, %r1499;
	ld.shared.u64 	%rd113, [%r1500];
	add.s64 	%rd114, %rd113, %rd7;
	xor.b32  	%r1501, %r1496, -2147483648;
	shl.b64 	%rd115, %rd114, 2;
	add.s64 	%rd116, %rd1, %rd115;
	st.global.u32 	[%rd116+13824], %r1501;
	bar.warp.sync 	-1;
	ld.shared.u32 	%r1502, [%r289+15360];
	shr.u32 	%r1503, %r1502, %r293;
	and.b32  	%r1504, %r1503, %r82;
	shl.b32 	%r1505, %r1504, 3;
	add.s32 	%r1506, %r1445, %r1505;
	ld.shared.u64 	%rd117, [%r1506];
	add.s64 	%rd118, %rd117, %rd7;
	xor.b32  	%r1507, %r1502, -2147483648;
	shl.b64 	%rd119, %rd118, 2;
	add.s64 	%rd120, %rd1, %rd119;
	st.global.u32 	[%rd120+15360], %r1507;
	bar.warp.sync 	-1;
	ld.shared.u32 	%r1508, [%r289+16896];
	shr.u32 	%r1509, %r1508, %r293;
	and.b32  	%r1510, %r1509, %r82;
	shl.b32 	%r1511, %r1510, 3;
	add.s32 	%r1512, %r1445, %r1511;
	ld.shared.u64 	%rd121, [%r1512];
	add.s64 	%rd122, %rd121, %rd7;
	xor.b32  	%r1513, %r1508, -2147483648;
	shl.b64 	%rd123, %rd122, 2;
	add.s64 	%rd124, %rd1, %rd123;
	st.global.u32 	[%rd124+16896], %r1513;
	bar.warp.sync 	-1;
	ld.shared.u32 	%r1514, [%r289+18432];
	shr.u32 	%r1515, %r1514, %r293;
	and.b32  	%r1516, %r1515, %r82;
	shl.b32 	%r1517, %r1516, 3;
	add.s32 	%r1518, %r1445, %r1517;
	ld.shared.u64 	%rd125, [%r1518];
	add.s64 	%rd126, %rd125, %rd7;
	xor.b32  	%r1519, %r1514, -2147483648;
	shl.b64 	%rd127, %rd126, 2;
	add.s64 	%rd128, %rd1, %rd127;
	st.global.u32 	[%rd128+18432], %r1519;
	bar.warp.sync 	-1;
	ld.shared.u32 	%r1520, [%r289+19968];
	shr.u32 	%r1521, %r1520, %r293;
	and.b32  	%r1522, %r1521, %r82;
	shl.b32 	%r1523, %r1522, 3;
	add.s32 	%r1524, %r1445, %r1523;
	ld.shared.u64 	%rd129, [%r1524];
	add.s64 	%rd130, %rd129, %rd7;
	xor.b32  	%r1525, %r1520, -2147483648;
	shl.b64 	%rd131, %rd130, 2;
	add.s64 	%rd132, %rd1, %rd131;
	st.global.u32 	[%rd132+19968], %r1525;
	bar.warp.sync 	-1;
	ld.shared.u32 	%r1526, [%r289+21504];
	shr.u32 	%r1527, %r1526, %r293;
	and.b32  	%r1528, %r1527, %r82;
	shl.b32 	%r1529, %r1528, 3;
	add.s32 	%r1530, %r1445, %r1529;
	ld.shared.u64 	%rd133, [%r1530];
	add.s64 	%rd134, %rd133, %rd7;
	xor.b32  	%r1531, %r1526, -2147483648;
	shl.b64 	%rd135, %rd134, 2;
	add.s64 	%rd136, %rd1, %rd135;
	st.global.u32 	[%rd136+21504], %r1531;
	bar.warp.sync 	-1;
	ld.shared.u32 	%r1532, [%r289+23040];
	shr.u32 	%r1533, %r1532, %r293;
	and.b32  	%r1534, %r1533, %r82;
	shl.b32 	%r1535, %r1534, 3;
	add.s32 	%r1536, %r1445, %r1535;
	ld.shared.u64 	%rd137, [%r1536];
	add.s64 	%rd138, %rd137, %rd7;
	xor.b32  	%r1537, %r1532, -2147483648;
	shl.b64 	%rd139, %rd138, 2;
	add.s64 	%rd140, %rd1, %rd139;
	st.global.u32 	[%rd140+23040], %r1537;
	bar.warp.sync 	-1;
	ld.shared.u32 	%r1538, [%r289+24576];
	shr.u32 	%r1539, %r1538, %r293;
	and.b32  	%r1540, %r1539, %r82;
	shl.b32 	%r1541, %r1540, 3;
	add.s32 	%r1542, %r1445, %r1541;
	ld.shared.u64 	%rd141, [%r1542];
	add.s64 	%rd142, %rd141, %rd7;
	xor.b32  	%r1543, %r1538, -2147483648;
	shl.b64 	%rd143, %rd142, 2;
	add.s64 	%rd144, %rd1, %rd143;
	st.global.u32 	[%rd144+24576], %r1543;
	bar.warp.sync 	-1;
	ld.shared.u32 	%r1544, [%r289+26112];
	shr.u32 	%r1545, %r1544, %r293;
	and.b32  	%r1546, %r1545, %r82;
	shl.b32 	%r1547, %r1546, 3;
	add.s32 	%r1548, %r1445, %r1547;
	ld.shared.u64 	%rd145, [%r1548];
	add.s64 	%rd146, %rd145, %rd7;
	xor.b32  	%r1549, %r1544, -2147483648;
	shl.b64 	%rd147, %rd146, 2;
	add.s64 	%rd148, %rd1, %rd147;
	st.global.u32 	[%rd148+26112], %r1549;
	bar.warp.sync 	-1;
	ld.shared.u32 	%r1550, [%r289+27648];
	shr.u32 	%r1551, %r1550, %r293;
	and.b32  	%r1552, %r1551, %r82;
	shl.b32 	%r1553, %r1552, 3;
	add.s32 	%r1554, %r1445, %r1553;
	ld.shared.u64 	%rd149, [%r1554];
	add.s64 	%rd150, %rd149, %rd7;
	xor.b32  	%r1555, %r1550, -2147483648;
	shl.b64 	%rd151, %rd150, 2;
	add.s64 	%rd152, %rd1, %rd151;
	st.global.u32 	[%rd152+27648], %r1555;
	bar.warp.sync 	-1;
	bra.uni 	$L__BB9_204;
$L__BB9_165:
	ld.param.u32 	%r1713, [_ZN3cub18CUB_300001_SM_10006detail10radix_sort29DeviceRadixSortOnesweepKernelINS1_5radix10policy_hubIiNS0_8NullTypeEyE10Policy1000ELNS0_9SortOrderE0EiS6_yiiNS1_21identity_decomposer_tEEEvPT5_SC_PT3_PKSD_PT1_PKSH_PT2_PKSL_T4_iiT6__param_8];
	mad.lo.s32 	%r290, %r3, -7296, %r1713;
	setp.ge.s32 	%p123, %r1, %r290;
	@%p123 bra 	$L__BB9_167;
	ld.shared.u32 	%r1556, [%r289];
	shr.u32 	%r1557, %r1556, %r293;
	and.b32  	%r1558, %r1557, %r82;
	shl.b32 	%r1559, %r1558, 3;
	add.s32 	%r1561, %r551, %r1559;
	ld.shared.u64 	%rd153, [%r1561+29184];
	xor.b32  	%r1562, %r1556, -2147483648;
	add.s64 	%rd154, %rd153, %rd7;
	shl.b64 	%rd155, %rd154, 2;
	add.s64 	%rd156, %rd1, %rd155;
	st.global.u32 	[%rd156], %r1562;
$L__BB9_167:
	bar.warp.sync 	-1;
	add.s32 	%r1563, %r1, 384;
	setp.ge.s32 	%p124, %r1563, %r290;
	@%p124 bra 	$L__BB9_169;
	ld.shared.u32 	%r1564, [%r289+1536];
	shr.u32 	%r1565, %r1564, %r293;
	and.b32  	%r1566, %r1565, %r82;
	shl.b32 	%r1567, %r1566, 3;
	add.s32 	%r1569, %r551, %r1567;
	ld.shared.u64 	%rd157, [%r1569+29184];
	xor.b32  	%r1570, %r1564, -2147483648;
	add.s64 	%rd158, %rd157, %rd7;
	shl.b64 	%rd159, %rd158, 2;
	add.s64 	%rd160, %rd1, %rd159;
	st.global.u32 	[%rd160+1536], %r1570;
$L__BB9_169:
	bar.warp.sync 	-1;
	add.s32 	%r1571, %r1, 768;
	setp.ge.s32 	%p125, %r1571, %r290;
	@%p125 bra 	$L__BB9_171;
	ld.shared.u32 	%r1572, [%r289+3072];
	shr.u32 	%r1573, %r1572, %r293;
	and.b32  	%r1574, %r1573, %r82;
	shl.b32 	%r1575, %r1574, 3;
	add.s32 	%r1577, %r551, %r1575;
	ld.shared.u64 	%rd161, [%r1577+29184];
	xor.b32  	%r1578, %r1572, -2147483648;
	add.s64 	%rd162, %rd161, %rd7;
	shl.b64 	%rd163, %rd162, 2;
	add.s64 	%rd164, %rd1, %rd163;
	st.global.u32 	[%rd164+3072], %r1578;
$L__BB9_171:
	bar.warp.sync 	-1;
	add.s32 	%r1579, %r1, 1152;
	setp.ge.s32 	%p126, %r1579, %r290;
	@%p126 bra 	$L__BB9_173;
	ld.shared.u32 	%r1580, [%r289+4608];
	shr.u32 	%r1581, %r1580, %r293;
	and.b32  	%r1582, %r1581, %r82;
	shl.b32 	%r1583, %r1582, 3;
	add.s32 	%r1585, %r551, %r1583;
	ld.shared.u64 	%rd165, [%r1585+29184];
	xor.b32  	%r1586, %r1580, -2147483648;
	add.s64 	%rd166, %rd165, %rd7;
	shl.b64 	%rd167, %rd166, 2;
	add.s64 	%rd168, %rd1, %rd167;
	st.global.u32 	[%rd168+4608], %r1586;
$L__BB9_173:
	bar.warp.sync 	-1;
	add.s32 	%r1587, %r1, 1536;
	setp.ge.s32 	%p127, %r1587, %r290;
	@%p127 bra 	$L__BB9_175;
	ld.shared.u32 	%r1588, [%r289+6144];
	shr.u32 	%r1589, %r1588, %r293;
	and.b32  	%r1590, %r1589, %r82;
	shl.b32 	%r1591, %r1590, 3;
	add.s32 	%r1593, %r551, %r1591;
	ld.shared.u64 	%rd169, [%r1593+29184];
	xor.b32  	%r1594, %r1588, -2147483648;
	add.s64 	%rd170, %rd169, %rd7;
	shl.b64 	%rd171, %rd170, 2;
	add.s64 	%rd172, %rd1, %rd171;
	st.global.u32 	[%rd172+6144], %r1594;
$L__BB9_175:
	bar.warp.sync 	-1;
	add.s32 	%r1595, %r1, 1920;
	setp.ge.s32 	%p128, %r1595, %r290;
	@%p128 bra 	$L__BB9_177;
	ld.shared.u32 	%r1596, [%r289+7680];
	shr.u32 	%r1597, %r1596, %r293;
	and.b32  	%r1598, %r1597, %r82;
	shl.b32 	%r1599, %r1598, 3;
	add.s32 	%r1601, %r551, %r1599;
	ld.shared.u64 	%rd173, [%r1601+29184];
	xor.b32  	%r1602, %r1596, -2147483648;
	add.s64 	%rd174, %rd173, %rd7;
	shl.b64 	%rd175, %rd174, 2;
	add.s64 	%rd176, %rd1, %rd175;
	st.global.u32 	[%rd176+7680], %r1602;
$L__BB9_177:
	bar.warp.sync 	-1;
	add.s32 	%r1603, %r1, 2304;
	setp.ge.s32 	%p129, %r1603, %r290;
	@%p129 bra 	$L__BB9_179;
	ld.shared.u32 	%r1604, [%r289+9216];
	shr.u32 	%r1605, %r1604, %r293;
	and.b32  	%r1606, %r1605, %r82;
	shl.b32 	%r1607, %r1606, 3;
	add.s32 	%r1609, %r551, %r1607;
	ld.shared.u64 	%rd177, [%r1609+29184];
	xor.b32  	%r1610, %r1604, -2147483648;
	add.s64 	%rd178, %rd177, %rd7;
	shl.b64 	%rd179, %rd178, 2;
	add.s64 	%rd180, %rd1, %rd179;
	st.global.u32 	[%rd180+9216], %r1610;
$L__BB9_179:
	bar.warp.sync 	-1;
	add.s32 	%r1611, %r1, 2688;
	setp.ge.s32 	%p130, %r1611, %r290;
	@%p130 bra 	$L__BB9_181;
	ld.shared.u32 	%r1612, [%r289+10752];
	shr.u32 	%r1613, %r1612, %r293;
	and.b32  	%r1614, %r1613, %r82;
	shl.b32 	%r1615, %r1614, 3;
	add.s32 	%r1617, %r551, %r1615;
	ld.shared.u64 	%rd181, [%r1617+29184];
	xor.b32  	%r1618, %r1612, -2147483648;
	add.s64 	%rd182, %rd181, %rd7;
	shl.b64 	%rd183, %rd182, 2;
	add.s64 	%rd184, %rd1, %rd183;
	st.global.u32 	[%rd184+10752], %r1618;
$L__BB9_181:
	bar.warp.sync 	-1;
	or.b32  	%r1619, %r1, 3072;
	setp.ge.s32 	%p131, %r1619, %r290;
	@%p131 bra 	$L__BB9_183;
	ld.shared.u32 	%r1620, [%r289+12288];
	shr.u32 	%r1621, %r1620, %r293;
	and.b32  	%r1622, %r1621, %r82;
	shl.b32 	%r1623, %r1622, 3;
	add.s32 	%r1625, %r551, %r1623;
	ld.shared.u64 	%rd185, [%r1625+29184];
	xor.b32  	%r1626, %r1620, -2147483648;
	add.s64 	%rd186, %rd185, %rd7;
	shl.b64 	%rd187, %rd186, 2;
	add.s64 	%rd188, %rd1, %rd187;
	st.global.u32 	[%rd188+12288], %r1626;
$L__BB9_183:
	bar.warp.sync 	-1;
	add.s32 	%r1627, %r1, 3456;
	setp.ge.s32 	%p132, %r1627, %r290;
	@%p132 bra 	$L__BB9_185;
	ld.shared.u32 	%r1628, [%r289+13824];
	shr.u32 	%r1629, %r1628, %r293;
	and.b32  	%r1630, %r1629, %r82;
	shl.b32 	%r1631, %r1630, 3;
	add.s32 	%r1633, %r551, %r1631;
	ld.shared.u64 	%rd189, [%r1633+29184];
	xor.b32  	%r1634, %r1628, -2147483648;
	add.s64 	%rd190, %rd189, %rd7;
	shl.b64 	%rd191, %rd190, 2;
	add.s64 	%rd192, %rd1, %rd191;
	st.global.u32 	[%rd192+13824], %r1634;
$L__BB9_185:
	bar.warp.sync 	-1;
	add.s32 	%r1635, %r1, 3840;
	setp.ge.s32 	%p133, %r1635, %r290;
	@%p133 bra 	$L__BB9_187;
	ld.shared.u32 	%r1636, [%r289+15360];
	shr.u32 	%r1637, %r1636, %r293;
	and.b32  	%r1638, %r1637, %r82;
	shl.b32 	%r1639, %r1638, 3;
	add.s32 	%r1641, %r551, %r1639;
	ld.shared.u64 	%rd193, [%r1641+29184];
	xor.b32  	%r1642, %r1636, -2147483648;
	add.s64 	%rd194, %rd193, %rd7;
	shl.b64 	%rd195, %rd194, 2;
	add.s64 	%rd196, %rd1, %rd195;
	st.global.u32 	[%rd196+15360], %r1642;
$L__BB9_187:
	bar.warp.sync 	-1;
	add.s32 	%r1643, %r1, 4224;
	setp.ge.s32 	%p134, %r1643, %r290;
	@%p134 bra 	$L__BB9_189;
	ld.shared.u32 	%r1644, [%r289+16896];
	shr.u32 	%r1645, %r1644, %r293;
	and.b32  	%r1646, %r1645, %r82;
	shl.b32 	%r1647, %r1646, 3;
	add.s32 	%r1649, %r551, %r1647;
	ld.shared.u64 	%rd197, [%r1649+29184];
	xor.b32  	%r1650, %r1644, -2147483648;
	add.s64 	%rd198, %rd197, %rd7;
	shl.b64 	%rd199, %rd198, 2;
	add.s64 	%rd200, %rd1, %rd199;
	st.global.u32 	[%rd200+16896], %r1650;
$L__BB9_189:
	bar.warp.sync 	-1;
	add.s32 	%r1651, %r1, 4608;
	setp.ge.s32 	%p135, %r1651, %r290;
	@%p135 bra 	$L__BB9_191;
	ld.shared.u32 	%r1652, [%r289+18432];
	shr.u32 	%r1653, %r1652, %r293;
	and.b32  	%r1654, %r1653, %r82;
	shl.b32 	%r1655, %r1654, 3;
	add.s32 	%r1657, %r551, %r1655;
	ld.shared.u64 	%rd201, [%r1657+29184];
	xor.b32  	%r1658, %r1652, -2147483648;
	add.s64 	%rd202, %rd201, %rd7;
	shl.b64 	%rd203, %rd202, 2;
	add.s64 	%rd204, %rd1, %rd203;
	st.global.u32 	[%rd204+18432], %r1658;
$L__BB9_191:
	bar.warp.sync 	-1;
	add.s32 	%r1659, %r1, 4992;
	setp.ge.s32 	%p136, %r1659, %r290;
	@%p136 bra 	$L__BB9_193;
	ld.shared.u32 	%r1660, [%r289+19968];
	shr.u32 	%r1661, %r1660, %r293;
	and.b32  	%r1662, %r1661, %r82;
	shl.b32 	%r1663, %r1662, 3;
	add.s32 	%r1665, %r551, %r1663;
	ld.shared.u64 	%rd205, [%r1665+29184];
	xor.b32  	%r1666, %r1660, -2147483648;
	add.s64 	%rd206, %rd205, %rd7;
	shl.b64 	%rd207, %rd206, 2;
	add.s64 	%rd208, %rd1, %rd207;
	st.global.u32 	[%rd208+19968], %r1666;
$L__BB9_193:
	bar.warp.sync 	-1;
	add.s32 	%r1667, %r1, 5376;
	setp.ge.s32 	%p137, %r1667, %r290;
	@%p137 bra 	$L__BB9_195;
	ld.shared.u32 	%r1668, [%r289+21504];
	shr.u32 	%r1669, %r1668, %r293;
	and.b32  	%r1670, %r1669, %r82;
	shl.b32 	%r1671, %r1670, 3;
	add.s32 	%r1673, %r551, %r1671;
	ld.shared.u64 	%rd209, [%r1673+29184];
	xor.b32  	%r1674, %r1668, -2147483648;
	add.s64 	%rd210, %rd209, %rd7;
	shl.b64 	%rd211, %rd210, 2;
	add.s64 	%rd212, %rd1, %rd211;
	st.global.u32 	[%rd212+21504], %r1674;
$L__BB9_195:
	bar.warp.sync 	-1;
	add.s32 	%r1675, %r1, 5760;
	setp.ge.s32 	%p138, %r1675, %r290;
	@%p138 bra 	$L__BB9_197;
	ld.shared.u32 	%r1676, [%r289+23040];
	shr.u32 	%r1677, %r1676, %r293;
	and.b32  	%r1678, %r1677, %r82;
	shl.b32 	%r1679, %r1678, 3;
	add.s32 	%r1681, %r551, %r1679;
	ld.shared.u64 	%rd213, [%r1681+29184];
	xor.b32  	%r1682, %r1676, -2147483648;
	add.s64 	%rd214, %rd213, %rd7;
	shl.b64 	%rd215, %rd214, 2;
	add.s64 	%rd216, %rd1, %rd215;
	st.global.u32 	[%rd216+23040], %r1682;
$L__BB9_197:
	bar.warp.sync 	-1;
	or.b32  	%r1683, %r1, 6144;
	setp.ge.s32 	%p139, %r1683, %r290;
	@%p139 bra 	$L__BB9_199;
	ld.shared.u32 	%r1684, [%r289+24576];
	shr.u32 	%r1685, %r1684, %r293;
	and.b32  	%r1686, %r1685, %r82;
	shl.b32 	%r1687, %r1686, 3;
	add.s32 	%r1689, %r551, %r1687;
	ld.shared.u64 	%rd217, [%r1689+29184];
	xor.b32  	%r1690, %r1684, -2147483648;
	add.s64 	%rd218, %rd217, %rd7;
	shl.b64 	%rd219, %rd218, 2;
	add.s64 	%rd220, %rd1, %rd219;
	st.global.u32 	[%rd220+24576], %r1690;
$L__BB9_199:
	bar.warp.sync 	-1;
	add.s32 	%r1691, %r1, 6528;
	setp.ge.s32 	%p140, %r1691, %r290;
	@%p140 bra 	$L__BB9_201;
	ld.shared.u32 	%r1692, [%r289+26112];
	shr.u32 	%r1693, %r1692, %r293;
	and.b32  	%r1694, %r1693, %r82;
	shl.b32 	%r1695, %r1694, 3;
	add.s32 	%r1697, %r551, %r1695;
	ld.shared.u64 	%rd221, [%r1697+29184];
	xor.b32  	%r1698, %r1692, -2147483648;
	add.s64 	%rd222, %rd221, %rd7;
	shl.b64 	%rd223, %rd222, 2;
	add.s64 	%rd224, %rd1, %rd223;
	st.global.u32 	[%rd224+26112], %r1698;
$L__BB9_201:
	bar.warp.sync 	-1;
	add.s32 	%r1699, %r1, 6912;
	ld.shared.u32 	%r291, [%r289+27648];
	shr.u32 	%r1700, %r291, %r293;
	and.b32  	%r1701, %r1700, %r82;
	shl.b32 	%r1702, %r1701, 3;
	add.s32 	%r1704, %r551, %r1702;
	ld.shared.u64 	%rd225, [%r1704+29184];
	add.s64 	%rd19, %rd225, %rd7;
	setp.ge.s32 	%p141, %r1699, %r290;
	@%p141 bra 	$L__BB9_203;
	xor.b32  	%r1705, %r291, -2147483648;
	shl.b64 	%rd226, %rd19, 2;
	add.s64 	%rd227, %rd1, %rd226;
	st.global.u32 	[%rd227+27648], %r1705;
$L__BB9_203:
	bar.warp.sync 	-1;
$L__BB9_204:
	ret;

}


// ===== COMPILED SASS (sm_100) =====

	.target	sm_100

	.elftype	@"ET_EXEC"


//--------------------- .note.nv.tkinfo           --------------------------
	.section	.note.nv.tkinfo,"",@"SHT_NOTE"
	.sectionflags	@"SHF_NOTE_NV_TKINFO"
	.tkinfo
        /*0018*/ 	.word	0x00000002
        /*0030*/ 	.string	""
        /*0030*/ 	.string	"ptxas"
        /*0030*/ 	.string	"Cuda compilation tools, release 13.0, V13.0.88"
        /*0030*/ 	.string	"Build cuda_13.0.r13.0/compiler.36424714_0"
        /*0030*/ 	.string	"-arch sm_100 -m 64 "



//--------------------- .note.nv.cuinfo           --------------------------
	.section	.note.nv.cuinfo,"",@"SHT_NOTE"
	.sectionflags	@"SHF_NOTE_NV_CUINFO"
        /*0018*/ 	.short	0x0002
        /*001a*/ 	.short	0x0064
        /*001c*/ 	.short	0x0082
	.zero		2


//--------------------- .nv.info                  --------------------------
	.section	.nv.info,"",@"SHT_CUDA_INFO"
	.align	4


	//----- nvinfo : EIATTR_REGCOUNT
	.align		4
        /*0000*/ 	.byte	0x04, 0x2f
        /*0002*/ 	.short	(.L_46 - .L_45)
	.align		4
.L_45:
        /*0004*/ 	.word	index@(_Z11countDigitsPjS_iii)
        /*0008*/ 	.word	0x0000001f


	//----- nvinfo : EIATTR_FRAME_SIZE
	.align		4
.L_46:
        /*000c*/ 	.byte	0x04, 0x11
        /*000e*/ 	.short	(.L_48 - .L_47)
	.align		4
.L_47:
        /*0010*/ 	.word	index@(_Z11countDigitsPjS_iii)
        /*0014*/ 	.word	0x00000000


	//----- nvinfo : EIATTR_REGCOUNT
	.align		4
.L_48:
        /*0018*/ 	.byte	0x04, 0x2f
        /*001a*/ 	.short	(.L_50 - .L_49)
	.align		4
.L_49:
        /*001c*/ 	.word	index@(_Z18prefixSumAndOffsetPjii)
        /*0020*/ 	.word	0x00000020


	//----- nvinfo : EIATTR_FRAME_SIZE
	.align		4
.L_50:
        /*0024*/ 	.byte	0x04, 0x11
        /*0026*/ 	.short	(.L_52 - .L_51)
	.align		4
.L_51:
        /*0028*/ 	.word	index@(_Z18prefixSumAndOffsetPjii)
        /*002c*/ 	.word	0x00000000


	//----- nvinfo : EIATTR_REGCOUNT
	.align		4
.L_52:
        /*0030*/ 	.byte	0x04, 0x2f
        /*0032*/ 	.short	(.L_54 - .L_53)
	.align		4
.L_53:
        /*0034*/ 	.word	index@(_Z22computeRanksAndScatterPjS_S_iii)
        /*0038*/ 	.word	0x0000001f


	//----- nvinfo : EIATTR_FRAME_SIZE
	.align		4
.L_54:
        /*003c*/ 	.byte	0x04, 0x11
        /*003e*/ 	.short	(.L_56 - .L_55)
	.align		4
.L_55:
        /*0040*/ 	.word	index@(_Z22computeRanksAndScatterPjS_S_iii)
        /*0044*/ 	.word	0x00000000


	//----- nvinfo : EIATTR_REGCOUNT
	.align		4
.L_56:
        /*0048*/ 	.byte	0x04, 0x2f
        /*004a*/ 	.short	(.L_58 - .L_57)
	.align		4
.L_57:
        /*004c*/ 	.word	index@(_Z10toUnsignedPiPji)
        /*0050*/ 	.word	0x0000000a


	//----- nvinfo : EIATTR_FRAME_SIZE
	.align		4
.L_58:
        /*0054*/ 	.byte	0x04, 0x11
        /*0056*/ 	.short	(.L_60 - .L_59)
	.align		4
.L_59:
        /*0058*/ 	.word	index@(_Z10toUnsignedPiPji)
        /*005c*/ 	.word	0x00000000


	//----- nvinfo : EIATTR_REGCOUNT
	.align		4
.L_60:
        /*0060*/ 	.byte	0x04, 0x2f
        /*0062*/ 	.short	(.L_62 - .L_61)
	.align		4
.L_61:
        /*0064*/ 	.word	index@(_Z8toSignedPjPii)
        /*0068*/ 	.word	0x0000000a


	//----- nvinfo : EIATTR_FRAME_SIZE
	.align		4
.L_62:
        /*006c*/ 	.byte	0x04, 0x11
        /*006e*/ 	.short	(.L_64 - .L_63)
	.align		4
.L_63:
        /*0070*/ 	.word	index@(_Z8toSignedPjPii)
        /*0074*/ 	.word	0x00000000


	//----- nvinfo : EIATTR_REGCOUNT
	.align		4
.L_64:
        /*0078*/ 	.byte	0x04, 0x2f
        /*007a*/ 	.short	(.L_66 - .L_65)
	.align		4
.L_65:
        /*007c*/ 	.word	index@(_ZN3cub18CUB_300001_SM_10006detail11EmptyKernelIvEEvv)
        /*0080*/ 	.word	0x00000004


	//----- nvinfo : EIATTR_FRAME_SIZE
	.align		4
.L_66:
        /*0084*/ 	.byte	0x04, 0x11
        /*0086*/ 	.short	(.L_68 - .L_67)
	.align		4
.L_67:
        /*0088*/ 	.word	index@(_ZN3cub18CUB_300001_SM_10006detail11EmptyKernelIvEEvv)
        /*008c*/ 	.word	0x00000000


	//----- nvinfo : EIATTR_REGCOUNT
	.align		4
.L_68:
        /*0090*/ 	.byte	0x04, 0x2f
        /*0092*/ 	.short	(.L_70 - .L_69)
	.align		4
.L_69:
        /*0094*/ 	.word	index@(_ZN3cub18CUB_300001_SM_10006detail10radix_sort31DeviceRadixSortSingleTileKernelINS1_5radix10policy_hubIiNS0_8NullTypeEyE10Policy1000ELNS0_9SortOrderE0EiS6_yNS1_21identity_decomposer_tEEEvPKT1_PSB_PKT2_PSF_T3_iiT4_)
        /*0098*/ 	.word	0x0000007f


	//----- nvinfo : EIATTR_FRAME_SIZE
	.align		4
.L_70:
        /*009c*/ 	.byte	0x04, 0x11
        /*009e*/ 	.short	(.L_72 - .L_71)
	.align		4
.L_71:
        /*00a0*/ 	.word	index@(_ZN3cub18CUB_300001_SM_10006detail10radix_sort31DeviceRadixSortSingleTileKernelINS1_5radix10policy_hubIiNS0_8NullTypeEyE10Policy1000ELNS0_9SortOrderE0EiS6_yNS1_21identity_decomposer_tEEEvPKT1_PSB_PKT2_PSF_T3_iiT4_)
        /*00a4*/ 	.word	0x00000000


	//----- nvinfo : EIATTR_REGCOUNT
	.align		4
.L_72:
        /*00a8*/ 	.byte	0x04, 0x2f
        /*00aa*/ 	.short	(.L_74 - .L_73)
	.align		4
.L_73:
        /*00ac*/ 	.word	index@(_ZN3cub18CUB_300001_SM_10006detail10radix_sort30DeviceRadixSortHistogramKernelINS1_5radix10policy_hubIiNS0_8NullTypeEyE10Policy1000ELNS0_9SortOrderE0EiyNS1_21identity_decomposer_tEEEvPT2_PKT1_SB_iiT3_)
        /*00b0*/ 	.word	0x00000020


	//----- nvinfo : EIATTR_FRAME_SIZE
	.align		4
.L_74:
        /*00b4*/ 	.byte	0x04, 0x11
        /*00b6*/ 	.short	(.L_76 - .L_75)
	.align		4
.L_75:
        /*00b8*/ 	.word	index@(_ZN3cub18CUB_300001_SM_10006detail10radix_sort30DeviceRadixSortHistogramKernelINS1_5radix10policy_hubIiNS0_8NullTypeEyE10Policy1000ELNS0_9SortOrderE0EiyNS1_21identity_decomposer_tEEEvPT2_PKT1_SB_iiT3_)
        /*00bc*/ 	.word	0x00000000


	//----- nvinfo : EIATTR_REGCOUNT
	.align		4
.L_76:
        /*00c0*/ 	.byte	0x04, 0x2f
        /*00c2*/ 	.short	(.L_78 - .L_77)
	.align		4
.L_77:
        /*00c4*/ 	.word	index@(_ZN3cub18CUB_300001_SM_10006detail10radix_sort33DeviceRadixSortExclusiveSumKernelINS1_5radix10policy_hubIiNS0_8NullTypeEyE10Policy1000EyEEvPT0_)
        /*00c8*/ 	.word	0x00000020


	//----- nvinfo : EIATTR_FRAME_SIZE
	.align		4
.L_78:
        /*00cc*/ 	.byte	0x04, 0x11
        /*00ce*/ 	.short	(.L_80 - .L_79)
	.align		4
.L_79:
        /*00d0*/ 	.word	index@(_ZN3cub18CUB_300001_SM_10006detail10radix_sort33DeviceRadixSortExclusiveSumKernelINS1_5radix10policy_hubIiNS0_8NullTypeEyE10Policy1000EyEEvPT0_)
        /*00d4*/ 	.word	0x00000000


	//----- nvinfo : EIATTR_REGCOUNT
	.align		4
.L_80:
        /*00d8*/ 	.byte	0x04, 0x2f
        /*00da*/ 	.short	(.L_82 - .L_81)
	.align		4
.L_81:
        /*00dc*/ 	.word	index@(_ZN3cub18CUB_300001_SM_10006detail10radix_sort29DeviceRadixSortOnesweepKernelINS1_5radix10policy_hubIiNS0_8NullTypeEyE10Policy1000ELNS0_9SortOrderE0EiS6_yiiNS1_21identity_decomposer_tEEEvPT5_SC_PT3_PKSD_PT1_PKSH_PT2_PKSL_T4_iiT6_)
        /*00e0*/ 	.word	0x00000038


	//----- nvinfo : EIATTR_FRAME_SIZE
	.align		4
.L_82:
        /*00e4*/ 	.byte	0x04, 0x11
        /*00e6*/ 	.short	(.L_84 - .L_83)
	.align		4
.L_83:
        /*00e8*/ 	.word	index@(_ZN3cub18CUB_300001_SM_10006detail10radix_sort29DeviceRadixSortOnesweepKernelINS1_5radix10policy_hubIiNS0_8NullTypeEyE10Policy1000ELNS0_9SortOrderE0EiS6_yiiNS1_21identity_decomposer_tEEEvPT5_SC_PT3_PKSD_PT1_PKSH_PT2_PKSL_T4_iiT6_)
        /*00ec*/ 	.word	0x00000000


	//----- nvinfo : EIATTR_MIN_STACK_SIZE
	.align		4
.L_84:
        /*00f0*/ 	.byte	0x04, 0x12
        /*00f2*/ 	.short	(.L_86 - .L_85)
	.align		4
.L_85:
        /*00f4*/ 	.word	index@(_ZN3cub18CUB_300001_SM_10006detail10radix_sort29DeviceRadixSortOnesweepKernelINS1_5radix10policy_hubIiNS0_8NullTypeEyE10Policy1000ELNS0_9SortOrderE0EiS6_yiiNS1_21identity_decomposer_tEEEvPT5_SC_PT3_PKSD_PT1_PKSH_PT2_PKSL_T4_iiT6_)
        /*00f8*/ 	.word	0x00000000


	//----- nvinfo : EIATTR_MIN_STACK_SIZE
	.align		4
.L_86:
        /*00fc*/ 	.byte	0x04, 0x12
        /*00fe*/ 	.short	(.L_88 - .L_87)
	.align		4
.L_87:
        /*0100*/ 	.word	index@(_ZN3cub18CUB_300001_SM_10006detail10radix_sort33DeviceRadixSortExclusiveSumKernelINS1_5radix10policy_hubIiNS0_8NullTypeEyE10Policy1000EyEEvPT0_)
        /*0104*/ 	.word	0x00000000


	//----- nvinfo : EIATTR_MIN_STACK_SIZE
	.align		4
.L_88:
        /*0108*/ 	.byte	0x04, 0x12
        /*010a*/ 	.short	(.L_90 - .L_89)
	.align		4
.L_89:
        /*010c*/ 	.word	index@(_ZN3cub18CUB_300001_SM_10006detail10radix_sort30DeviceRadixSortHistogramKernelINS1_5radix10policy_hubIiNS0_8NullTypeEyE10Policy1000ELNS0_9SortOrderE0EiyNS1_21identity_decomposer_tEEEvPT2_PKT1_SB_iiT3_)
        /*0110*/ 	.word	0x00000000


	//----- nvinfo : EIATTR_MIN_STACK_SIZE
	.align		4
.L_90:
        /*0114*/ 	.byte	0x04, 0x12
        /*0116*/ 	.short	(.L_92 - .L_91)
	.align		4
.L_91:
        /*0118*/ 	.word	index@(_ZN3cub18CUB_300001_SM_10006detail10radix_sort31DeviceRadixSortSingleTileKernelINS1_5radix10policy_hubIiNS0_8NullTypeEyE10Policy1000ELNS0_9SortOrderE0EiS6_yNS1_21identity_decomposer_tEEEvPKT1_PSB_PKT2_PSF_T3_iiT4_)
        /*011c*/ 	.word	0x00000000


	//----- nvinfo : EIATTR_MIN_STACK_SIZE
	.align		4
.L_92:
        /*0120*/ 	.byte	0x04, 0x12
        /*0122*/ 	.short	(.L_94 - .L_93)
	.align		4
.L_93:
        /*0124*/ 	.word	index@(_ZN3cub18CUB_300001_SM_10006detail11EmptyKernelIvEEvv)
        /*0128*/ 	.word	0x00000000


	//----- nvinfo : EIATTR_MIN_STACK_SIZE
	.align		4
.L_94:
        /*012c*/ 	.byte	0x04, 0x12
        /*012e*/ 	.short	(.L_96 - .L_95)
	.align		4
.L_95:
        /*0130*/ 	.word	index@(_Z8toSignedPjPii)
        /*0134*/ 	.word	0x00000000


	//----- nvinfo : EIATTR_MIN_STACK_SIZE
	.align		4
.L_96:
        /*0138*/ 	.byte	0x04, 0x12
        /*013a*/ 	.short	(.L_98 - .L_97)
	.align		4
.L_97:
        /*013c*/ 	.word	index@(_Z10toUnsignedPiPji)
        /*0140*/ 	.word	0x00000000


	//----- nvinfo : EIATTR_MIN_STACK_SIZE
	.align		4
.L_98:
        /*0144*/ 	.byte	0x04, 0x12
        /*0146*/ 	.short	(.L_100 - .L_99)
	.align		4
.L_99:
        /*0148*/ 	.word	index@(_Z22computeRanksAndScatterPjS_S_iii)
        /*014c*/ 	.word	0x00000000


	//----- nvinfo : EIATTR_MIN_STACK_SIZE
	.align		4
.L_100:
        /*0150*/ 	.byte	0x04, 0x12
        /*0152*/ 	.short	(.L_102 - .L_101)
	.align		4
.L_101:
        /*0154*/ 	.word	index@(_Z18prefixSumAndOffsetPjii)
        /*0158*/ 	.word	0x00000000


	//----- nvinfo : EIATTR_MIN_STACK_SIZE
	.align		4
.L_102:
        /*015c*/ 	.byte	0x04, 0x12
        /*015e*/ 	.short	(.L_104 - .L_103)
	.align		4
.L_103:
        /*0160*/ 	.word	index@(_Z11countDigitsPjS_iii)
        /*0164*/ 	.word	0x00000000
.L_104:


//--------------------- .nv.compat                --------------------------
	.section	.nv.compat,"",@"SHT_CUDA_COMPAT_INFO"
	.align	4
        /*0000*/ 	.byte	0x02, 0x09, 0x00, 0x00, 0x02, 0x02, 0x01, 0x00, 0x02, 0x05, 0x05, 0x00, 0x03, 0x07, 0x01, 0x01
        /*0010*/ 	.byte	0x02, 0x03, 0x00, 0x00, 0x02, 0x06, 0x01, 0x00, 0x04, 0x0b, 0x08, 0x00, 0x09, 0x00, 0x00, 0x00
        /*0020*/ 	.byte	0x00, 0x00, 0x00, 0x00


//--------------------- .nv.info._ZN3cub18CUB_300001_SM_10006detail10radix_sort29DeviceRadixSortOnesweepKernelINS1_5radix10policy_hubIiNS0_8NullTypeEyE10Policy1000ELNS0_9SortOrderE0EiS6_yiiNS1_21identity_decomposer_tEEEvPT5_SC_PT3_PKSD_PT1_PKSH_PT2_PKSL_T4_iiT6_ --------------------------
	.section	.nv.info._ZN3cub18CUB_300001_SM_10006detail10radix_sort29DeviceRadixSortOnesweepKernelINS1_5radix10policy_hubIiNS0_8NullTypeEyE10Policy1000ELNS0_9SortOrderE0EiS6_yiiNS1_21identity_decomposer_tEEEvPT5_SC_PT3_PKSD_PT1_PKSH_PT2_PKSL_T4_iiT6_,"",@"SHT_CUDA_INFO"
	.sectionflags	@""
	.align	4


	//----- nvinfo : EIATTR_CUDA_API_VERSION
	.align		4
        /*0000*/ 	.byte	0x04, 0x37
        /*0002*/ 	.short	(.L_106 - .L_105)
.L_105:
        /*0004*/ 	.word	0x00000082


	//----- nvinfo : EIATTR_KPARAM_INFO
	.align		4
.L_106:
        /*0008*/ 	.byte	0x04, 0x17
        /*000a*/ 	.short	(.L_108 - .L_107)
.L_107:
        /*000c*/ 	.word	0x00000000
        /*0010*/ 	.short	0x000b
        /*0012*/ 	.short	0x004c
        /*0014*/ 	.byte	0x00, 0xf0, 0x05, 0x00


	//----- nvinfo : EIATTR_KPARAM_INFO
	.align		4
.L_108:
        /*0018*/ 	.byte	0x04, 0x17
        /*001a*/ 	.short	(.L_110 - .L_109)
.L_109:
        /*001c*/ 	.word	0x00000000
        /*0020*/ 	.short	0x000a
        /*0022*/ 	.short	0x0048
        /*0024*/ 	.byte	0x00, 0xf0, 0x11, 0x00


	//----- nvinfo : EIATTR_KPARAM_INFO
	.align		4
.L_110:
        /*0028*/ 	.byte	0x04, 0x17
        /*002a*/ 	.short	(.L_112 - .L_111)
.L_111:
        /*002c*/ 	.word	0x00000000
        /*0030*/ 	.short	0x0009
        /*0032*/ 	.short	0x0044
        /*0034*/ 	.byte	0x00, 0xf0, 0x11, 0x00


	//----- nvinfo : EIATTR_KPARAM_INFO
	.align		4
.L_112:
        /*0038*/ 	.byte	0x04, 0x17
        /*003a*/ 	.short	(.L_114 - .L_113)
.L_113:
        /*003c*/ 	.word	0x00000000
        /*0040*/ 	.short	0x0008
        /*0042*/ 	.short	0x0040
        /*0044*/ 	.byte	0x00, 0xf0, 0x11, 0x00


	//----- nvinfo : EIATTR_KPARAM_INFO
	.align		4
.L_114:
        /*0048*/ 	.byte	0x04, 0x17
        /*004a*/ 	.short	(.L_116 - .L_115)
.L_115:
        /*004c*/ 	.word	0x00000000
        /*0050*/ 	.short	0x0007
        /*0052*/ 	.short	0x0038
        /*0054*/ 	.byte	0x00, 0xf5, 0x21, 0x00


	//----- nvinfo : EIATTR_KPARAM_INFO
	.align		4
.L_116:
        /*0058*/ 	.byte	0x04, 0x17
        /*005a*/ 	.short	(.L_118 - .L_117)
.L_117:
        /*005c*/ 	.word	0x00000000
        /*0060*/ 	.short	0x0006
        /*0062*/ 	.short	0x0030
        /*0064*/ 	.byte	0x00, 0xf5, 0x21, 0x00


	//----- nvinfo : EIATTR_KPARAM_INFO
	.align		4
.L_118:
        /*0068*/ 	.byte	0x04, 0x17
        /*006a*/ 	.short	(.L_120 - .L_119)
.L_119:
        /*006c*/ 	.word	0x00000000
        /*0070*/ 	.short	0x0005
        /*0072*/ 	.short	0x0028
        /*0074*/ 	.byte	0x00, 0xf5, 0x21, 0x00


	//----- nvinfo : EIATTR_KPARAM_INFO
	.align		4
.L_120:
        /*0078*/ 	.byte	0x04, 0x17
        /*007a*/ 	.short	(.L_122 - .L_121)
.L_121:
        /*007c*/ 	.word	0x00000000
        /*0080*/ 	.short	0x0004
        /*0082*/ 	.short	0x0020
        /*0084*/ 	.byte	0x00, 0xf5, 0x21, 0x00


	//----- nvinfo : EIATTR_KPARAM_INFO
	.align		4
.L_122:
        /*0088*/ 	.byte	0x04, 0x17
        /*008a*/ 	.short	(.L_124 - .L_123)
.L_123:
        /*008c*/ 	.word	0x00000000
        /*0090*/ 	.short	0x0003
        /*0092*/ 	.short	0x0018
        /*0094*/ 	.byte	0x00, 0xf5, 0x21, 0x00


	//----- nvinfo : EIATTR_KPARAM_INFO
	.align		4
.L_124:
        /*0098*/ 	.byte	0x04, 0x17
        /*009a*/ 	.short	(.L_126 - .L_125)
.L_125:
        /*009c*/ 	.word	0x00000000
        /*00a0*/ 	.short	0x0002
        /*00a2*/ 	.short	0x0010
        /*00a4*/ 	.byte	0x00, 0xf5, 0x21, 0x00


	//----- nvinfo : EIATTR_KPARAM_INFO
	.align		4
.L_126:
        /*00a8*/ 	.byte	0x04, 0x17
        /*00aa*/ 	.short	(.L_128 - .L_127)
.L_127:
        /*00ac*/ 	.word	0x00000000
        /*00b0*/ 	.short	0x0001
        /*00b2*/ 	.short	0x0008
        /*00b4*/ 	.byte	0x00, 0xf5, 0x21, 0x00


	//----- nvinfo : EIATTR_KPARAM_INFO
	.align		4
.L_128:
        /*00b8*/ 	.byte	0x04, 0x17
        /*00ba*/ 	.short	(.L_130 - .L_129)
.L_129:
        /*00bc*/ 	.word	0x00000000
        /*00c0*/ 	.short	0x0000
        /*00c2*/ 	.short	0x0000
        /*00c4*/ 	.byte	0x00, 0xf5, 0x21, 0x00


	//----- nvinfo : EIATTR_SPARSE_MMA_MASK
	.align		4
.L_130:
        /*00c8*/ 	.byte	0x03, 0x50
        /*00ca*/ 	.short	0x0000


	//----- nvinfo : EIATTR_MAXREG_COUNT
	.align		4
        /*00cc*/ 	.byte	0x03, 0x1b
        /*00ce*/ 	.short	0x00a8


	//----- nvinfo : EIATTR_NUM_BARRIERS
	.align		4
        /*00d0*/ 	.byte	0x02, 0x4c
        /*00d2*/ 	.byte	0x01
	.zero		1


	//----- nvinfo : EIATTR_MERCURY_ISA_VERSION
	.align		4
        /*00d4*/ 	.byte	0x03, 0x5f
        /*00d6*/ 	.short	0x0101


	//----- nvinfo : EIATTR_COOP_GROUP_MASK_REGIDS
	.align		4
        /*00d8*/ 	.byte	0x04, 0x29
        /*00da*/ 	.short	(.L_132 - .L_131)


	//   ....[0]....
.L_131:
        /*00dc*/ 	.word	0xffffffff


	//   ....[1]....
        /*00e0*/ 	.word	0x05000019


	//   ....[2]....
        /*00e4*/ 	.word	0xffffffff


	//   ....[3]....
        /*00e8*/ 	.word	0xffffffff


	//   ....[4]....
        /*00ec*/ 	.word	0xffffffff


	//   ....[5]....
        /*00f0*/ 	.word	0xffffffff


	//   ....[6]....
        /*00f4*/ 	.word	0xffffffff


	//   ....[7]....
        /*00f8*/ 	.word	0xffffffff


	//   ....[8]....
        /*00fc*/ 	.word	0xffffffff


	//   ....[9]....
        /*0100*/ 	.word	0xffffffff


	//   ....[10]....
        /*0104*/ 	.word	0xffffffff


	//   ....[11]....
        /*0108*/ 	.word	0xffffffff


	//   ....[12]....
        /*010c*/ 	.word	0xffffffff


	//   ....[13]....
        /*0110*/ 	.word	0xffffffff


	//   ....[14]....
        /*0114*/ 	.word	0xffffffff


	//   ....[15]....
        /*0118*/ 	.word	0xffffffff


	//   ....[16]....
        /*011c*/ 	.word	0xffffffff


	//   ....[17]....
        /*0120*/ 	.word	0xffffffff


	//   ....[18]....
        /*0124*/ 	.word	0xffffffff


	//   ....[19]....
        /*0128*/ 	.word	0xffffffff


	//   ....[20]....
        /*012c*/ 	.word	0xffffffff


	//   ....[21]....
        /*0130*/ 	.word	0xffffffff


	//   ....[22]....
        /*0134*/ 	.word	0xffffffff


	//   ....[23]....
        /*0138*/ 	.word	0xffffffff


	//   ....[24]....
        /*013c*/ 	.word	0xffffffff


	//   ....[25]....
        /*0140*/ 	.word	0xffffffff


	//   ....[26]....
        /*0144*/ 	.word	0xffffffff


	//   ....[27]....
        /*0148*/ 	.word	0xffffffff


	//   ....[28]....
        /*014c*/ 	.word	0xffffffff


	//   ....[29]....
        /*0150*/ 	.word	0xffffffff


	//   ....[30]....
        /*0154*/ 	.word	0xffffffff


	//   ....[31]....
        /*0158*/ 	.word	0xffffffff


	//   ....[32]....
        /*015c*/ 	.word	0xffffffff


	//   ....[33]....
        /*0160*/ 	.word	0xffffffff


	//   ....[34]....
        /*0164*/ 	.word	0xffffffff


	//   ....[35]....
        /*0168*/ 	.word	0xffffffff


	//   ....[36]....
        /*016c*/ 	.word	0xffffffff


	//   ....[37]....
        /*0170*/ 	.word	0xffffffff


	//   ....[38]....
        /*0174*/ 	.word	0xffffffff


	//   ....[39]....
        /*0178*/ 	.word	0xffffffff


	//   ....[40]....
        /*017c*/ 	.word	0xffffffff


	//   ....[41]....
        /*0180*/ 	.word	0xffffffff


	//   ....[42]....
        /*0184*/ 	.word	0xffffffff


	//   ....[43]....
        /*0188*/ 	.word	0xffffffff


	//   ....[44]....
        /*018c*/ 	.word	0xffffffff


	//   ....[45]....
        /*0190*/ 	.word	0xffffffff


	//   ....[46]....
        /*0194*/ 	.word	0xffffffff


	//   ....[47]....
        /*0198*/ 	.word	0xffffffff


	//   ....[48]....
        /*019c*/ 	.word	0xffffffff


	//   ....[49]....
        /*01a0*/ 	.word	0xffffffff


	//   ....[50]....
        /*01a4*/ 	.word	0xffffffff


	//   ....[51]....
        /*01a8*/ 	.word	0xffffffff


	//   ....[52]....
        /*01ac*/ 	.word	0xffffffff


	//   ....[53]....
        /*01b0*/ 	.word	0xffffffff


	//   ....[54]....
        /*01b4*/ 	.word	0xffffffff


	//   ....[55]....
        /*01b8*/ 	.word	0xffffffff


	//   ....[56]....
        /*01bc*/ 	.word	0xffffffff


	//   ....[57]....
        /*01c0*/ 	.word	0xffffffff


	//   ....[58]....
        /*01c4*/ 	.word	0xffffffff


	//   ....[59]....
        /*01c8*/ 	.word	0xffffffff


	//   ....[60]....
        /*01cc*/ 	.word	0xffffffff


	//   ....[61]....
        /*01d0*/ 	.word	0xffffffff


	//   ....[62]....
        /*01d4*/ 	.word	0xffffffff


	//   ....[63]....
        /*01d8*/ 	.word	0xffffffff


	//   ....[64]....
        /*01dc*/ 	.word	0xffffffff


	//   ....[65]....
        /*01e0*/ 	.word	0xffffffff


	//   ....[66]....
        /*01e4*/ 	.word	0xffffffff


	//   ....[67]....
        /*01e8*/ 	.word	0xffffffff


	//   ....[68]....
        /*01ec*/ 	.word	0xffffffff


	//   ....[69]....
        /*01f0*/ 	.word	0xffffffff


	//   ....[70]....
        /*01f4*/ 	.word	0xffffffff


	//   ....[71]....
        /*01f8*/ 	.word	0xffffffff


	//   ....[72]....
        /*01fc*/ 	.word	0xffffffff


	//   ....[73]....
        /*0200*/ 	.word	0xffffffff


	//   ....[74]....
        /*0204*/ 	.word	0xffffffff


	//   ....[75]....
        /*0208*/ 	.word	0xffffffff


	//   ....[76]....
        /*020c*/ 	.word	0xffffffff


	//   ....[77]....
        /*0210*/ 	.word	0xffffffff


	//   ....[78]....
        /*0214*/ 	.word	0xffffffff


	//   ....[79]....
        /*0218*/ 	.word	0xffffffff


	//   ....[80]....
        /*021c*/ 	.word	0xffffffff


	//   ....[81]....
        /*0220*/ 	.word	0xffffffff


	//   ....[82]....
        /*0224*/ 	.word	0xffffffff


	//   ....[83]....
        /*0228*/ 	.word	0xffffffff


	//   ....[84]....
        /*022c*/ 	.word	0xffffffff


	//   ....[85]....
        /*0230*/ 	.word	0xffffffff


	//   ....[86]....
        /*0234*/ 	.word	0xffffffff


	//   ....[87]....
        /*0238*/ 	.word	0xffffffff


	//   ....[88]....
        /*023c*/ 	.word	0xffffffff


	//   ....[89]....
        /*0240*/ 	.word	0xffffffff


	//   ....[90]....
        /*0244*/ 	.word	0xffffffff


	//   ....[91]....
        /*0248*/ 	.word	0xffffffff


	//   ....[92]....
        /*024c*/ 	.word	0xffffffff


	//   ....[93]....
        /*0250*/ 	.word	0xffffffff


	//   ....[94]....
        /*0254*/ 	.word	0xffffffff


	//   ....[95]....
        /*0258*/ 	.word	0xffffffff


	//   ....[96]....
        /*025c*/ 	.word	0xffffffff


	//   ....[97]....
        /*0260*/ 	.word	0xffffffff


	//   ....[98]....
        /*0264*/ 	.word	0xffffffff


	//   ....[99]....
        /*0268*/ 	.word	0xffffffff


	//   ....[100]....
        /*026c*/ 	.word	0xffffffff


	//   ....[101]....
        /*0270*/ 	.word	0xffffffff


	//   ....[102]....
        /*0274*/ 	.word	0xffffffff


	//   ....[103]....
        /*0278*/ 	.word	0xffffffff


	//   ....[104]....
        /*027c*/ 	.word	0xffffffff


	//   ....[105]....
        /*0280*/ 	.word	0xffffffff


	//   ....[106]....
        /*0284*/ 	.word	0xffffffff


	//   ....[107]....
        /*0288*/ 	.word	0xffffffff


	//   ....[108]....
        /*028c*/ 	.word	0xffffffff


	//   ....[109]....
        /*0290*/ 	.word	0xffffffff


	//   ....[110]....
        /*0294*/ 	.word	0xffffffff


	//   ....[111]....
        /*0298*/ 	.word	0xffffffff


	//   ....[112]....
        /*029c*/ 	.word	0xffffffff


	//   ....[113]....
        /*02a0*/ 	.word	0xffffffff


	//   ....[114]....
        /*02a4*/ 	.word	0xffffffff


	//   ....[115]....
        /*02a8*/ 	.word	0xffffffff


	//   ....[116]....
        /*02ac*/ 	.word	0xffffffff


	//   ....[117]....
        /*02b0*/ 	.word	0xffffffff


	//   ....[118]....
        /*02b4*/ 	.word	0xffffffff


	//   ....[119]....
        /*02b8*/ 	.word	0xffffffff


	//   ....[120]....
        /*02bc*/ 	.word	0xffffffff


	//   ....[121]....
        /*02c0*/ 	.word	0xffffffff


	//   ....[122]....
        /*02c4*/ 	.word	0xffffffff


	//   ....[123]....
        /*02c8*/ 	.word	0xffffffff


	//   ....[124]....
        /*02cc*/ 	.word	0xffffffff


	//   ....[125]....
        /*02d0*/ 	.word	0xffffffff


	//   ....[126]....
        /*02d4*/ 	.word	0xffffffff


	//   ....[127]....
        /*02d8*/ 	.word	0xffffffff


	//   ....[128]....
        /*02dc*/ 	.word	0xffffffff


	//   ....[129]....
        /*02e0*/ 	.word	0xffffffff


	//   ....[130]....
        /*02e4*/ 	.word	0xffffffff


	//   ....[131]....
        /*02e8*/ 	.word	0xffffffff


	//   ....[132]....
        /*02ec*/ 	.word	0xffffffff


	//   ....[133]....
        /*02f0*/ 	.word	0xffffffff


	//   ....[134]....
        /*02f4*/ 	.word	0xffffffff


	//   ....[135]....
        /*02f8*/ 	.word	0xffffffff


	//   ....[136]....
        /*02fc*/ 	.word	0xffffffff


	//   ....[137]....
        /*0300*/ 	.word	0xffffffff


	//   ....[138]....
        /*0304*/ 	.word	0xffffffff


	//   ....[139]....
        /*0308*/ 	.word	0xffffffff


	//   ....[140]....
        /*030c*/ 	.word	0xffffffff


	//   ....[141]....
        /*0310*/ 	.word	0xffffffff


	//   ....[142]....
        /*0314*/ 	.word	0xffffffff


	//   ....[143]....
        /*0318*/ 	.word	0xffffffff


	//   ....[144]....
        /*031c*/ 	.word	0xffffffff


	//   ....[145]....
        /*0320*/ 	.word	0xffffffff


	//   ....[146]....
        /*0324*/ 	.word	0xffffffff


	//   ....[147]....
        /*0328*/ 	.word	0xffffffff


	//   ....[148]....
        /*032c*/ 	.word	0xffffffff


	//   ....[149]....
        /*0330*/ 	.word	0xffffffff


	//   ....[150]....
        /*0334*/ 	.word	0xffffffff


	//   ....[151]....
        /*0338*/ 	.word	0xffffffff


	//   ....[152]....
        /*033c*/ 	.word	0xffffffff


	//   ....[153]....
        /*0340*/ 	.word	0xffffffff


	//   ....[154]....
        /*0344*/ 	.word	0xffffffff


	//   ....[155]....
        /*0348*/ 	.word	0xffffffff


	//   ....[156]....
        /*034c*/ 	.word	0xffffffff


	//   ....[157]....
        /*0350*/ 	.word	0xffffffff


	//   ....[158]....
        /*0354*/ 	.word	0xffffffff


	//   ....[159]....
        /*0358*/ 	.word	0xffffffff


	//   ....[160]....
        /*035c*/ 	.word	0xffffffff


	//   ....[161]....
        /*0360*/ 	.word	0xffffffff


	//   ....[162]....
        /*0364*/ 	.word	0xffffffff


	//   ....[163]....
        /*0368*/ 	.word	0xffffffff


	//   ....[164]....
        /*036c*/ 	.word	0xffffffff


	//   ....[165]....
        /*0370*/ 	.word	0xffffffff


	//   ....[166]....
        /*0374*/ 	.word	0xffffffff


	//   ....[167]....
        /*0378*/ 	.word	0xffffffff


	//   ....[168]....
        /*037c*/ 	.word	0xffffffff


	//   ....[169]....
        /*0380*/ 	.word	0xffffffff


	//   ....[170]....
        /*0384*/ 	.word	0xffffffff


	//   ....[171]....
        /*0388*/ 	.word	0xffffffff


	//   ....[172]....
        /*038c*/ 	.word	0xffffffff


	//   ....[173]....
        /*0390*/ 	.word	0xffffffff


	//   ....[174]....
        /*0394*/ 	.word	0xffffffff


	//   ....[175]....
        /*0398*/ 	.word	0xffffffff


	//   ....[176]....
        /*039c*/ 	.word	0xffffffff


	//   ....[177]....
        /*03a0*/ 	.word	0xffffffff


	//   ....[178]....
        /*03a4*/ 	.word	0x05000006


	//   ....[179]....
        /*03a8*/ 	.word	0xffffffff


	//   ....[180]....
        /*03ac*/ 	.word	0xffffffff


	//   ....[181]....
        /*03b0*/ 	.word	0xffffffff


	//   ....[182]....
        /*03b4*/ 	.word	0xffffffff


	//   ....[183]....
        /*03b8*/ 	.word	0xffffffff


	//   ....[184]....
        /*03bc*/ 	.word	0xffffffff


	//   ....[185]....
        /*03c0*/ 	.word	0xffffffff


	//   ....[186]....
        /*03c4*/ 	.word	0xffffffff


	//   ....[187]....
        /*03c8*/ 	.word	0xffffffff


	//   ....[188]....
        /*03cc*/ 	.word	0xffffffff


	//   ....[189]....
        /*03d0*/ 	.word	0xffffffff


	//   ....[190]....
        /*03d4*/ 	.word	0xffffffff


	//   ....[191]....
        /*03d8*/ 	.word	0xffffffff


	//   ....[192]....
        /*03dc*/ 	.word	0xffffffff


	//   ....[193]....
        /*03e0*/ 	.word	0xffffffff


	//   ....[194]....
        /*03e4*/ 	.word	0xffffffff


	//   ....[195]....
        /*03e8*/ 	.word	0xffffffff


	//   ....[196]....
        /*03ec*/ 	.word	0xffffffff


	//   ....[197]....
        /*03f0*/ 	.word	0xffffffff


	//   ....[198]....
        /*03f4*/ 	.word	0xffffffff


	//   ....[199]....
        /*03f8*/ 	.word	0xffffffff


	//   ....[200]....
        /*03fc*/ 	.word	0xffffffff


	//   ....[201]....
        /*0400*/ 	.word	0xffffffff


	//   ....[202]....
        /*0404*/ 	.word	0xffffffff


	//   ....[203]....
        /*0408*/ 	.word	0xffffffff


	//   ....[204]....
        /*040c*/ 	.word	0xffffffff


	//   ....[205]....
        /*0410*/ 	.word	0xffffffff


	//   ....[206]....
        /*0414*/ 	.word	0xffffffff


	//   ....[207]....
        /*0418*/ 	.word	0xffffffff


	//   ....[208]....
        /*041c*/ 	.word	0xffffffff


	//   ....[209]....
        /*0420*/ 	.word	0xffffffff


	//   ....[210]....
        /*0424*/ 	.word	0xffffffff


	//   ....[211]....
        /*0428*/ 	.word	0xffffffff


	//   ....[212]....
        /*042c*/ 	.word	0xffffffff


	//   ....[213]....
        /*0430*/ 	.word	0xffffffff


	//   ....[214]....
        /*0434*/ 	.word	0xffffffff


	//   ....[215]....
        /*0438*/ 	.word	0xffffffff


	//   ....[216]....
        /*043c*/ 	.word	0xffffffff


	//   ....[217]....
        /*0440*/ 	.word	0x0500002f


	//   ....[218]....
        /*0444*/ 	.word	0x0500002f


	//   ....[219]....
        /*0448*/ 	.word	0x0500002f


	//   ....[220]....
        /*044c*/ 	.word	0x0500002f


	//   ....[221]....
        /*0450*/ 	.word	0x0500002f


	//----- nvinfo : EIATTR_COOP_GROUP_INSTR_OFFSETS
	.align		4
.L_132:
        /*0454*/ 	.byte	0x04, 0x28
        /*0456*/ 	.short	(.L_134 - .L_133)


	//   ....[0]....
.L_133:
        /*0458*/ 	.word	0x00000ee0


	//   ....[1]....
        /*045c*/ 	.word	0x00001970


	//   ....[2]....
        /*0460*/ 	.word	0x00002370


	//   ....[3]....
        /*0464*/ 	.word	0x00002390


	//   ....[4]....
        /*0468*/ 	.word	0x000023b0


	//   ....[5]....
        /*046c*/ 	.word	0x000023d0


	//   ....[6]....
        /*0470*/ 	.word	0x000023f0


	//   ....[7]....
        /*0474*/ 	.word	0x000028c0


	//   ....[8]....
        /*0478*/ 	.word	0x000028d0


	//   ....[9]....
        /*047c*/ 	.word	0x000028f0


	//   ....[10]....
        /*0480*/ 	.word	0x00002910


	//   ....[11]....
        /*0484*/ 	.word	0x00002960


	//   ....[12]....
        /*0488*/ 	.word	0x00002990


	//   ....[13]....
        /*048c*/ 	.word	0x000029d0


	//   ....[14]....
        /*0490*/ 	.word	0x000029f0


	//   ....[15]....
        /*0494*/ 	.word	0x00002b20


	//   ....[16]....
        /*0498*/ 	.word	0x00002b50


	//   ....[17]....
        /*049c*/ 	.word	0x00002b60


	//   ....[18]....
        /*04a0*/ 	.word	0x00002b80


	//   ....[19]....
        /*04a4*/ 	.word	0x00002bc0


	//   ....[20]....
        /*04a8*/ 	.word	0x00002bf0


	//   ....[21]....
        /*04ac*/ 	.word	0x00002c30


	//   ....[22]....
        /*04b0*/ 	.word	0x00002c50


	//   ....[23]....
        /*04b4*/ 	.word	0x00002c70


	//   ....[24]....
        /*04b8*/ 	.word	0x00002d80


	//   ....[25]....
        /*04bc*/ 	.word	0x00002da0


	//   ....[26]....
        /*04c0*/ 	.word	0x00002db0


	//   ....[27]....
        /*04c4*/ 	.word	0x00002dd0


	//   ....[28]....
        /*04c8*/ 	.word	0x00002e10


	//   ....[29]....
        /*04cc*/ 	.word	0x00002e40


	//   ....[30]....
        /*04d0*/ 	.word	0x00002e80


	//   ....[31]....
        /*04d4*/ 	.word	0x00002ea0


	//   ....[32]....
        /*04d8*/ 	.word	0x00002ec0


	//   ....[33]....
        /*04dc*/ 	.word	0x00002fe0


	//   ....[34]....
        /*04e0*/ 	.word	0x00003000


	//   ....[35]....
        /*04e4*/ 	.word	0x00003010


	//   ....[36]....
        /*04e8*/ 	.word	0x00003030


	//   ....[37]....
        /*04ec*/ 	.word	0x00003070


	//   ....[38]....
        /*04f0*/ 	.word	0x000030a0


	//   ....[39]....
        /*04f4*/ 	.word	0x000030e0


	//   ....[40]....
        /*04f8*/ 	.word	0x00003100


	//   ....[41]....
        /*04fc*/ 	.word	0x00003120


	//   ....[42]....
        /*0500*/ 	.word	0x00003240


	//   ....[43]....
        /*0504*/ 	.word	0x00003270


	//   ....[44]....
        /*0508*/ 	.word	0x00003280


	//   ....[45]....
        /*050c*/ 	.word	0x000032a0


	//   ....[46]....
        /*0510*/ 	.word	0x000032e0


	//   ....[47]....
        /*0514*/ 	.word	0x00003310


	//   ....[48]....
        /*0518*/ 	.word	0x00003350


	//   ....[49]....
        /*051c*/ 	.word	0x00003370


	//   ....[50]....
        /*0520*/ 	.word	0x00003390


	//   ....[51]....
        /*0524*/ 	.word	0x000034a0


	//   ....[52]....
        /*0528*/ 	.word	0x000034c0


	//   ....[53]....
        /*052c*/ 	.word	0x000034d0


	//   ....[54]....
        /*0530*/ 	.word	0x000034f0


	//   ....[55]....
        /*0534*/ 	.word	0x00003530


	//   ....[56]....
        /*0538*/ 	.word	0x00003560


	//   ....[57]....
        /*053c*/ 	.word	0x000035a0


	//   ....[58]....
        /*0540*/ 	.word	0x000035c0


	//   ....[59]....
        /*0544*/ 	.word	0x000035e0


	//   ....[60]....
        /*0548*/ 	.word	0x00003700


	//   ....[61]....
        /*054c*/ 	.word	0x00003720


	//   ....[62]....
        /*0550*/ 	.word	0x00003730


	//   ....[63]....
        /*0554*/ 	.word	0x00003750


	//   ....[64]....
        /*0558*/ 	.word	0x00003790


	//   ....[65]....
        /*055c*/ 	.word	0x000037c0


	//   ....[66]....
        /*0560*/ 	.word	0x00003800


	//   ....[67]....
        /*0564*/ 	.word	0x00003820


	//   ....[68]....
        /*0568*/ 	.word	0x00003840


	//   ....[69]....
        /*056c*/ 	.word	0x00003940


	//   ....[70]....
        /*0570*/ 	.word	0x00003970


	//   ....[71]....
        /*0574*/ 	.word	0x00003980


	//   ....[72]....
        /*0578*/ 	.word	0x000039a0


	//   ....[73]....
        /*057c*/ 	.word	0x000039e0


	//   ....[74]....
        /*0580*/ 	.word	0x00003a10


	//   ....[75]....
        /*0584*/ 	.word	0x00003a50


	//   ....[76]....
        /*0588*/ 	.word	0x00003a70


	//   ....[77]....
        /*058c*/ 	.word	0x00003a90


	//   ....[78]....
        /*0590*/ 	.word	0x00003b80


	//   ....[79]....
        /*0594*/ 	.word	0x00003bb0


	//   ....[80]....
        /*0598*/ 	.word	0x00003bc0


	//   ....[81]....
        /*059c*/ 	.word	0x00003bf0


	//   ....[82]....
        /*05a0*/ 	.word	0x00003c10


	//   ....[83]....
        /*05a4*/ 	.word	0x00003c60


	//   ....[84]....
        /*05a8*/ 	.word	0x00003c80


	//   ....[85]....
        /*05ac*/ 	.word	0x00003cc0


	//   ....[86]....
        /*05b0*/ 	.word	0x00003ce0


	//   ....[87]....
        /*05b4*/ 	.word	0x00003de0


	//   ....[88]....
        /*05b8*/ 	.word	0x00003e30


	//   ....[89]....
        /*05bc*/ 	.word	0x00003e40


	//   ....[90]....
        /*05c0*/ 	.word	0x00003e90


	//   ....[91]....
        /*05c4*/ 	.word	0x00003ec0


	//   ....[92]....
        /*05c8*/ 	.word	0x00003ef0


	//   ....[93]....
        /*05cc*/ 	.word	0x00003f20


	//   ....[94]....
        /*05d0*/ 	.word	0x00003f50


	//   ....[95]....
        /*05d4*/ 	.word	0x00003f80


	//   ....[96]....
        /*05d8*/ 	.word	0x00004040


	//   ....[97]....
        /*05dc*/ 	.word	0x00004060


	//   ....[98]....
        /*05e0*/ 	.word	0x00004070


	//   ....[99]....
        /*05e4*/ 	.word	0x000040c0


	//   ....[100]....
        /*05e8*/ 	.word	0x000040f0


	//   ....[101]....
        /*05ec*/ 	.word	0x00004120


	//   ....[102]....
        /*05f0*/ 	.word	0x00004150


	//   ....[103]....
        /*05f4*/ 	.word	0x00004180


	//   ....[104]....
        /*05f8*/ 	.word	0x000041b0


	//   ....[105]....
        /*05fc*/ 	.word	0x000042d0


	//   ....[106]....
        /*0600*/ 	.word	0x000042e0


	//   ....[107]....
        /*0604*/ 	.word	0x000042f0


	//   ....[108]....
        /*0608*/ 	.word	0x00004350


	//   ....[109]....
        /*060c*/ 	.word	0x00004380


	//   ....[110]....
        /*0610*/ 	.word	0x000043b0


	//   ....[111]....
        /*0614*/ 	.word	0x000043e0


	//   ....[112]....
        /*0618*/ 	.word	0x00004410


	//   ....[113]....
        /*061c*/ 	.word	0x00004440


	//   ....[114]....
        /*0620*/ 	.word	0x00004530


	//   ....[115]....
        /*0624*/ 	.word	0x00004570


	//   ....[116]....
        /*0628*/ 	.word	0x00004580


	//   ....[117]....
        /*062c*/ 	.word	0x000045d0


	//   ....[118]....
        /*0630*/ 	.word	0x00004600


	//   ....[119]....
        /*0634*/ 	.word	0x00004630


	//   ....[120]....
        /*0638*/ 	.word	0x00004660


	//   ....[121]....
        /*063c*/ 	.word	0x00004690


	//   ....[122]....
        /*0640*/ 	.word	0x000046c0


	//   ....[123]....
        /*0644*/ 	.word	0x000047b0


	//   ....[124]....
        /*0648*/ 	.word	0x00004800


	//   ....[125]....
        /*064c*/ 	.word	0x00004810


	//   ....[126]....
        /*0650*/ 	.word	0x00004860


	//   ....[127]....
        /*0654*/ 	.word	0x00004890


	//   ....[128]....
        /*0658*/ 	.word	0x000048a0


	//   ....[129]....
        /*065c*/ 	.word	0x000048e0


	//   ....[130]....
        /*0660*/ 	.word	0x00004910


	//   ....[131]....
        /*0664*/ 	.word	0x00004940


	//   ....[132]....
        /*0668*/ 	.word	0x00004a30


	//   ....[133]....
        /*066c*/ 	.word	0x00004a90


	//   ....[134]....
        /*0670*/ 	.word	0x00004aa0


	//   ....[135]....
        /*0674*/ 	.word	0x00004af0


	//   ....[136]....
        /*0678*/ 	.word	0x00004b20


	//   ....[137]....
        /*067c*/ 	.word	0x00004b30


	//   ....[138]....
        /*0680*/ 	.word	0x00004b70


	//   ....[139]....
        /*0684*/ 	.word	0x00004ba0


	//   ....[140]....
        /*0688*/ 	.word	0x00004bd0


	//   ....[141]....
        /*068c*/ 	.word	0x00004cb0


	//   ....[142]....
        /*0690*/ 	.word	0x00004d10


	//   ....[143]....
        /*0694*/ 	.word	0x00004d20


	//   ....[144]....
        /*0698*/ 	.word	0x00004d70


	//   ....[145]....
        /*069c*/ 	.word	0x00004da0


	//   ....[146]....
        /*06a0*/ 	.word	0x00004db0


	//   ....[147]....
        /*06a4*/ 	.word	0x00004df0


	//   ....[148]....
        /*06a8*/ 	.word	0x00004e20


	//   ....[149]....
        /*06ac*/ 	.word	0x00004e50


	//   ....[150]....
        /*06b0*/ 	.word	0x00004f30


	//   ....[151]....
        /*06b4*/ 	.word	0x00004f90


	//   ....[152]....
        /*06b8*/ 	.word	0x00004fa0


	//   ....[153]....
        /*06bc*/ 	.word	0x00004ff0


	//   ....[154]....
        /*06c0*/ 	.word	0x00005020


	//   ....[155]....
        /*06c4*/ 	.word	0x00005050


	//   ....[156]....
        /*06c8*/ 	.word	0x00005080


	//   ....[157]....
        /*06cc*/ 	.word	0x000050b0


	//   ....[158]....
        /*06d0*/ 	.word	0x000050e0


	//   ....[159]....
        /*06d4*/ 	.word	0x000051b0


	//   ....[160]....
        /*06d8*/ 	.word	0x00005200


	//   ....[161]....
        /*06dc*/ 	.word	0x00005210


	//   ....[162]....
        /*06e0*/ 	.word	0x00005260


	//   ....[163]....
        /*06e4*/ 	.word	0x00005290


	//   ....[164]....
        /*06e8*/ 	.word	0x000052a0


	//   ....[165]....
        /*06ec*/ 	.word	0x000052e0


	//   ....[166]....
        /*06f0*/ 	.word	0x00005310


	//   ....[167]....
        /*06f4*/ 	.word	0x00005340


	//   ....[168]....
        /*06f8*/ 	.word	0x00005420


	//   ....[169]....
        /*06fc*/ 	.word	0x00005440


	//   ....[170]....
        /*0700*/ 	.word	0x00005450


	//   ....[171]....
        /*0704*/ 	.word	0x00005480


	//   ....[172]....
        /*0708*/ 	.word	0x000054a0


	//   ....[173]....
        /*070c*/ 	.word	0x000054f0


	//   ....[174]....
        /*0710*/ 	.word	0x00005520


	//   ....[175]....
        /*0714*/ 	.word	0x00005560


	//   ....[176]....
        /*0718*/ 	.word	0x00005590


	//   ....[177]....
        /*071c*/ 	.word	0x00005650


	//   ....[178]....
        /*0720*/ 	.word	0x00005b80


	//   ....[179]....
        /*0724*/ 	.word	0x00005ee0


	//   ....[180]....
        /*0728*/ 	.word	0x00005fa0


	//   ....[181]....
        /*072c*/ 	.word	0x00006060


	//   ....[182]....
        /*0730*/ 	.word	0x00006120


	//   ....[183]....
        /*0734*/ 	.word	0x000061e0


	//   ....[184]....
        /*0738*/ 	.word	0x000062a0


	//   ....[185]....
        /*073c*/ 	.word	0x00006360


	//   ....[186]....
        /*0740*/ 	.word	0x00006420


	//   ....[187]....
        /*0744*/ 	.word	0x000064e0


	//   ....[188]....
        /*0748*/ 	.word	0x000065a0


	//   ....[189]....
        /*074c*/ 	.word	0x00006660


	//   ....[190]....
        /*0750*/ 	.word	0x00006720


	//   ....[191]....
        /*0754*/ 	.word	0x000067e0


	//   ....[192]....
        /*0758*/ 	.word	0x000068a0


	//   ....[193]....
        /*075c*/ 	.word	0x00006960


	//   ....[194]....
        /*0760*/ 	.word	0x00006a20


	//   ....[195]....
        /*0764*/ 	.word	0x00006ae0


	//   ....[196]....
        /*0768*/ 	.word	0x00006ba0


	//   ....[197]....
        /*076c*/ 	.word	0x00006c60


	//   ....[198]....
        /*0770*/ 	.word	0x00006e80


	//   ....[199]....
        /*0774*/ 	.word	0x00006fb0


	//   ....[200]....
        /*0778*/ 	.word	0x000070e0


	//   ....[201]....
        /*077c*/ 	.word	0x00007210


	//   ....[202]....
        /*0780*/ 	.word	0x00007340


	//   ....[203]....
        /*0784*/ 	.word	0x00007470


	//   ....[204]....
        /*0788*/ 	.word	0x000075a0


	//   ....[205]....
        /*078c*/ 	.word	0x000076d0


	//   ....[206]....
        /*0790*/ 	.word	0x00007800


	//   ....[207]....
        /*0794*/ 	.word	0x00007930


	//   ....[208]....
        /*0798*/ 	.word	0x00007a60


	//   ....[209]....
        /*079c*/ 	.word	0x00007b80


	//   ....[210]....
        /*07a0*/ 	.word	0x00007c90


	//   ....[211]....
        /*07a4*/ 	.word	0x00007da0


	//   ....[212]....
        /*07a8*/ 	.word	0x00007eb0


	//   ....[213]....
        /*07ac*/ 	.word	0x00007fc0


	//   ....[214]....
        /*07b0*/ 	.word	0x000080d0


	//   ....[215]....
        /*07b4*/ 	.word	0x000081e0


	//   ....[216]....
        /*07b8*/ 	.word	0x000082e0


	//   ....[217]....
        /*07bc*/ 	.word	0x00008350


	//   ....[218]....
        /*07c0*/ 	.word	0x000083c0


	//   ....[219]....
        /*07c4*/ 	.word	0x00008430


	//   ....[220]....
        /*07c8*/ 	.word	0x000084a0


	//   ....[221]....
        /*07cc*/ 	.word	0x00008510


	//----- nvinfo : EIATTR_VRC_CTA_INIT_COUNT
	.align		4
.L_134:
        /*07d0*/ 	.byte	0x02, 0x4a
	.zero		1
	.zero		1


	//----- nvinfo : EIATTR_EXIT_INSTR_OFFSETS
	.align		4
        /*07d4*/ 	.byte	0x04, 0x1c
        /*07d6*/ 	.short	(.L_136 - .L_135)


	//   ....[0]....
.L_135:
        /*07d8*/ 	.word	0x00001d40


	//   ....[1]....
        /*07dc*/ 	.word	0x00002160


	//   ....[2]....
        /*07e0*/ 	.word	0x00002180


	//   ....[3]....
        /*07e4*/ 	.word	0x00006c70


	//   ....[4]....
        /*07e8*/ 	.word	0x000082f0


	//----- nvinfo : EIATTR_MAX_THREADS
	.align		4
.L_136:
        /*07ec*/ 	.byte	0x04, 0x05
        /*07ee*/ 	.short	(.L_138 - .L_137)
.L_137:
        /*07f0*/ 	.word	0x00000180
        /*07f4*/ 	.word	0x00000001
        /*07f8*/ 	.word	0x00000001


	//----- nvinfo : EIATTR_CRS_STACK_SIZE
	.align		4
.L_138:
        /*07fc*/ 	.byte	0x04, 0x1e
        /*07fe*/ 	.short	(.L_140 - .L_139)
.L_139:
        /*0800*/ 	.word	0x00000000


	//----- nvinfo : EIATTR_CBANK_PARAM_SIZE
	.align		4
.L_140:
        /*0804*/ 	.byte	0x03, 0x19
        /*0806*/ 	.short	0x004d


	//----- nvinfo : EIATTR_PARAM_CBANK
	.align		4
        /*0808*/ 	.byte	0x04, 0x0a
        /*080a*/ 	.short	(.L_142 - .L_141)
	.align		4
.L_141:
        /*080c*/ 	.word	index@(.nv.constant0._ZN3cub18CUB_300001_SM_10006detail10radix_sort29DeviceRadixSortOnesweepKernelINS1_5radix10policy_hubIiNS0_8NullTypeEyE10Policy1000ELNS0_9SortOrderE0EiS6_yiiNS1_21identity_decomposer_tEEEvPT5_SC_PT3_PKSD_PT1_PKSH_PT2_PKSL_T4_iiT6_)
        /*0810*/ 	.short	0x0380
        /*0812*/ 	.short	0x004d


	//----- nvinfo : EIATTR_SW_WAR
	.align		4
.L_142:
        /*0814*/ 	.byte	0x04, 0x36
        /*0816*/ 	.short	(.L_144 - .L_143)
.L_143:
        /*0818*/ 	.word	0x00000008
.L_144:


//--------------------- .nv.info._ZN3cub18CUB_300001_SM_10006detail10radix_sort33DeviceRadixSortExclusiveSumKernelINS1_5radix10policy_hubIiNS0_8NullTypeEyE10Policy1000EyEEvPT0_ --------------------------
	.section	.nv.info._ZN3cub18CUB_300001_SM_10006detail10radix_sort33DeviceRadixSortExclusiveSumKernelINS1_5radix10policy_hubIiNS0_8NullTypeEyE10Policy1000EyEEvPT0_,"",@"SHT_CUDA_INFO"
	.sectionflags	@""
	.align	4


	//----- nvinfo : EIATTR_CUDA_API_VERSION
	.align		4
        /*0000*/ 	.byte	0x04, 0x37
        /*0002*/ 	.short	(.L_146 - .L_145)
.L_145:
        /*0004*/ 	.word	0x00000082


	//----- nvinfo : EIATTR_KPARAM_INFO
	.align		4
.L_146:
        /*0008*/ 	.byte	0x04, 0x17
        /*000a*/ 	.short	(.L_148 - .L_147)
.L_147:
        /*000c*/ 	.word	0x00000000
        /*0010*/ 	.short	0x0000
        /*0012*/ 	.short	0x0000
        /*0014*/ 	.byte	0x00, 0xf5, 0x21, 0x00


	//----- nvinfo : EIATTR_SPARSE_MMA_MASK
	.align		4
.L_148:
        /*0018*/ 	.byte	0x03, 0x50
        /*001a*/ 	.short	0x0000


	//----- nvinfo : EIATTR_MAXREG_COUNT
	.align		4
        /*001c*/ 	.byte	0x03, 0x1b
        /*001e*/ 	.short	0x00ff


	//----- nvinfo : EIATTR_NUM_BARRIERS
	.align		4
        /*0020*/ 	.byte	0x02, 0x4c
        /*0022*/ 	.byte	0x01
	.zero		1


	//----- nvinfo : EIATTR_MERCURY_ISA_VERSION
	.align		4
        /*0024*/ 	.byte	0x03, 0x5f
        /*0026*/ 	.short	0x0101


	//----- nvinfo : EIATTR_COOP_GROUP_MASK_REGIDS
	.align		4
        /*0028*/ 	.byte	0x04, 0x29
        /*002a*/ 	.short	(.L_150 - .L_149)


	//   ....[0]....
.L_149:
        /*002c*/ 	.word	0xffffffff


	//   ....[1]....
        /*0030*/ 	.word	0xffffffff


	//   ....[2]....
        /*0034*/ 	.word	0xffffffff


	//   ....[3]....
        /*0038*/ 	.word	0xffffffff


	//   ....[4]....
        /*003c*/ 	.word	0xffffffff


	//   ....[5]....
        /*0040*/ 	.word	0xffffffff


	//   ....[6]....
        /*0044*/ 	.word	0xffffffff


	//   ....[7]....
        /*0048*/ 	.word	0xffffffff


	//   ....[8]....
        /*004c*/ 	.word	0xffffffff


	//   ....[9]....
        /*0050*/ 	.word	0xffffffff


	//   ....[10]....
        /*0054*/ 	.word	0x05000015


	//   ....[11]....
        /*0058*/ 	.word	0x05000015


	//   ....[12]....
        /*005c*/ 	.word	0x05000015


	//   ....[13]....
        /*0060*/ 	.word	0x05000015


	//   ....[14]....
        /*0064*/ 	.word	0x05000015


	//   ....[15]....
        /*0068*/ 	.word	0x05000015


	//   ....[16]....
        /*006c*/ 	.word	0x05000015


	//   ....[17]....
        /*0070*/ 	.word	0x05000015


	//   ....[18]....
        /*0074*/ 	.word	0x05000015


	//   ....[19]....
        /*0078*/ 	.word	0x05000015


	//----- nvinfo : EIATTR_COOP_GROUP_INSTR_OFFSETS
	.align		4
.L_150:
        /*007c*/ 	.byte	0x04, 0x28
        /*007e*/ 	.short	(.L_152 - .L_151)


	//   ....[0]....
.L_151:
        /*0080*/ 	.word	0x00000250


	//   ....[1]....
        /*0084*/ 	.word	0x00000260


	//   ....[2]....
        /*0088*/ 	.word	0x000002a0


	//   ....[3]....
        /*008c*/ 	.word	0x000002c0


	//   ....[4]....
        /*0090*/ 	.word	0x00000310


	//   ....[5]....
        /*0094*/ 	.word	0x00000320


	//   ....[6]....
        /*0098*/ 	.word	0x00000360


	//   ....[7]....
        /*009c*/ 	.word	0x00000380


	//   ....[8]....
        /*00a0*/ 	.word	0x000003d0


	//   ....[9]....
        /*00a4*/ 	.word	0x000003e0


	//   ....[10]....
        /*00a8*/ 	.word	0x00000660


	//   ....[11]....
        /*00ac*/ 	.word	0x000006b0


	//   ....[12]....
        /*00b0*/ 	.word	0x00000740


	//   ....[13]....
        /*00b4*/ 	.word	0x00000790


	//   ....[14]....
        /*00b8*/ 	.word	0x00000820


	//   ....[15]....
        /*00bc*/ 	.word	0x00000870


	//   ....[16]....
        /*00c0*/ 	.word	0x00000900


	//   ....[17]....
        /*00c4*/ 	.word	0x00000950


	//   ....[18]....
        /*00c8*/ 	.word	0x000009e0


	//   ....[19]....
        /*00cc*/ 	.word	0x00000a30


	//----- nvinfo : EIATTR_VRC_CTA_INIT_COUNT
	.align		4
.L_152:
        /*00d0*/ 	.byte	0x02, 0x4a
	.zero		1
	.zero		1


	//----- nvinfo : EIATTR_EXIT_INSTR_OFFSETS
	.align		4
        /*00d4*/ 	.byte	0x04, 0x1c
        /*00d6*/ 	.short	(.L_154 - .L_153)


	//   ....[0]....
.L_153:
        /*00d8*/ 	.word	0x000005d0


	//   ....[1]....
        /*00dc*/ 	.word	0x00000600


	//----- nvinfo : EIATTR_CRS_STACK_SIZE
	.align		4
.L_154:
        /*00e0*/ 	.byte	0x04, 0x1e
        /*00e2*/ 	.short	(.L_156 - .L_155)
.L_155:
        /*00e4*/ 	.word	0x00000000


	//----- nvinfo : EIATTR_CBANK_PARAM_SIZE
	.align		4
.L_156:
        /*00e8*/ 	.byte	0x03, 0x19
        /*00ea*/ 	.short	0x0008


	//----- nvinfo : EIATTR_PARAM_CBANK
	.align		4
        /*00ec*/ 	.byte	0x04, 0x0a
        /*00ee*/ 	.short	(.L_158 - .L_157)
	.align		4
.L_157:
        /*00f0*/ 	.word	index@(.nv.constant0._ZN3cub18CUB_300001_SM_10006detail10radix_sort33DeviceRadixSortExclusiveSumKernelINS1_5radix10policy_hubIiNS0_8NullTypeEyE10Policy1000EyEEvPT0_)
        /*00f4*/ 	.short	0x0380
        /*00f6*/ 	.short	0x0008


	//----- nvinfo : EIATTR_SW_WAR
	.align		4
.L_158:
        /*00f8*/ 	.byte	0x04, 0x36
        /*00fa*/ 	.short	(.L_160 - .L_159)
.L_159:
        /*00fc*/ 	.word	0x00000008
.L_160:


//--------------------- .nv.info._ZN3cub18CUB_300001_SM_10006detail10radix_sort30DeviceRadixSortHistogramKernelINS1_5radix10policy_hubIiNS0_8NullTypeEyE10Policy1000ELNS0_9SortOrderE0EiyNS1_21identity_decomposer_tEEEvPT2_PKT1_SB_iiT3_ --------------------------
	.section	.nv.info._ZN3cub18CUB_300001_SM_10006detail10radix_sort30DeviceRadixSortHistogramKernelINS1_5radix10policy_hubIiNS0_8NullTypeEyE10Policy1000ELNS0_9SortOrderE0EiyNS1_21identity_decomposer_tEEEvPT2_PKT1_SB_iiT3_,"",@"SHT_CUDA_INFO"
	.sectionflags	@""
	.align	4


	//----- nvinfo : EIATTR_CUDA_API_VERSION
	.align		4
        /*0000*/ 	.byte	0x04, 0x37
        /*0002*/ 	.short	(.L_162 - .L_161)
.L_161:
        /*0004*/ 	.word	0x00000082


	//----- nvinfo : EIATTR_KPARAM_INFO
	.align		4
.L_162:
        /*0008*/ 	.byte	0x04, 0x17
        /*000a*/ 	.short	(.L_164 - .L_163)
.L_163:
        /*000c*/ 	.word	0x00000000
        /*0010*/ 	.short	0x0005
        /*0012*/ 	.short	0x0020
        /*0014*/ 	.byte	0x00, 0xf0, 0x05, 0x00


	//----- nvinfo : EIATTR_KPARAM_INFO
	.align		4
.L_164:
        /*0018*/ 	.byte	0x04, 0x17
        /*001a*/ 	.short	(.L_166 - .L_165)
.L_165:
        /*001c*/ 	.word	0x00000000
        /*0020*/ 	.short	0x0004
        /*0022*/ 	.short	0x001c
        /*0024*/ 	.byte	0x00, 0xf0, 0x11, 0x00


	//----- nvinfo : EIATTR_KPARAM_INFO
	.align		4
.L_166:
        /*0028*/ 	.byte	0x04, 0x17
        /*002a*/ 	.short	(.L_168 - .L_167)
.L_167:
        /*002c*/ 	.word	0x00000000
        /*0030*/ 	.short	0x0003
        /*0032*/ 	.short	0x0018
        /*0034*/ 	.byte	0x00, 0xf0, 0x11, 0x00


	//----- nvinfo : EIATTR_KPARAM_INFO
	.align		4
.L_168:
        /*0038*/ 	.byte	0x04, 0x17
        /*003a*/ 	.short	(.L_170 - .L_169)
.L_169:
        /*003c*/ 	.word	0x00000000
        /*0040*/ 	.short	0x0002
        /*0042*/ 	.short	0x0010
        /*0044*/ 	.byte	0x00, 0xf0, 0x21, 0x00


	//----- nvinfo : EIATTR_KPARAM_INFO
	.align		4
.L_170:
        /*0048*/ 	.byte	0x04, 0x17
        /*004a*/ 	.short	(.L_172 - .L_171)
.L_171:
        /*004c*/ 	.word	0x00000000
        /*0050*/ 	.short	0x0001
        /*0052*/ 	.short	0x0008
        /*0054*/ 	.byte	0x00, 0xf5, 0x21, 0x00


	//----- nvinfo : EIATTR_KPARAM_INFO
	.align		4
.L_172:
        /*0058*/ 	.byte	0x04, 0x17
        /*005a*/ 	.short	(.L_174 - .L_173)
.L_173:
        /*005c*/ 	.word	0x00000000
        /*0060*/ 	.short	0x0000
        /*0062*/ 	.short	0x0000
        /*0064*/ 	.byte	0x00, 0xf5, 0x21, 0x00


	//----- nvinfo : EIATTR_SPARSE_MMA_MASK
	.align		4
.L_174:
        /*0068*/ 	.byte	0x03, 0x50
        /*006a*/ 	.short	0x0000


	//----- nvinfo : EIATTR_MAXREG_COUNT
	.align		4
        /*006c*/ 	.byte	0x03, 0x1b
        /*006e*/ 	.short	0x00ff


	//----- nvinfo : EIATTR_NUM_BARRIERS
	.align		4
        /*0070*/ 	.byte	0x02, 0x4c
        /*0072*/ 	.byte	0x01
	.zero		1


	//----- nvinfo : EIATTR_MERCURY_ISA_VERSION
	.align		4
        /*0074*/ 	.byte	0x03, 0x5f
        /*0076*/ 	.short	0x0101


	//----- nvinfo : EIATTR_VRC_CTA_INIT_COUNT
	.align		4
        /*0078*/ 	.byte	0x02, 0x4a
	.zero		1
	.zero		1


	//----- nvinfo : EIATTR_EXIT_INSTR_OFFSETS
	.align		4
        /*007c*/ 	.byte	0x04, 0x1c
        /*007e*/ 	.short	(.L_176 - .L_175)


	//   ....[0]....
.L_175:
        /*0080*/ 	.word	0x00000040


	//   ....[1]....
        /*0084*/ 	.word	0x00002ee0


	//----- nvinfo : EIATTR_MAX_THREADS
	.align		4
.L_176:
        /*0088*/ 	.byte	0x04, 0x05
        /*008a*/ 	.short	(.L_178 - .L_177)
.L_177:
        /*008c*/ 	.word	0x00000080
        /*0090*/ 	.word	0x00000001
        /*0094*/ 	.word	0x00000001


	//----- nvinfo : EIATTR_CRS_STACK_SIZE
	.align		4
.L_178:
        /*0098*/ 	.byte	0x04, 0x1e
        /*009a*/ 	.short	(.L_180 - .L_179)
.L_179:
        /*009c*/ 	.word	0x00000000


	//----- nvinfo : EIATTR_CBANK_PARAM_SIZE
	.align		4
.L_180:
        /*00a0*/ 	.byte	0x03, 0x19
        /*00a2*/ 	.short	0x0021


	//----- nvinfo : EIATTR_PARAM_CBANK
	.align		4
        /*00a4*/ 	.byte	0x04, 0x0a
        /*00a6*/ 	.short	(.L_182 - .L_181)
	.align		4
.L_181:
        /*00a8*/ 	.word	index@(.nv.constant0._ZN3cub18CUB_300001_SM_10006detail10radix_sort30DeviceRadixSortHistogramKernelINS1_5radix10policy_hubIiNS0_8NullTypeEyE10Policy1000ELNS0_9SortOrderE0EiyNS1_21identity_decomposer_tEEEvPT2_PKT1_SB_iiT3_)
        /*00ac*/ 	.short	0x0380
        /*00ae*/ 	.short	0x0021


	//----- nvinfo : EIATTR_SW_WAR
	.align		4
.L_182:
        /*00b0*/ 	.byte	0x04, 0x36
        /*00b2*/ 	.short	(.L_184 - .L_183)
.L_183:
        /*00b4*/ 	.word	0x00000008
.L_184:


//--------------------- .nv.info._ZN3cub18CUB_300001_SM_10006detail10radix_sort31DeviceRadixSortSingleTileKernelINS1_5radix10policy_hubIiNS0_8NullTypeEyE10Policy1000ELNS0_9SortOrderE0EiS6_yNS1_21identity_decomposer_tEEEvPKT1_PSB_PKT2_PSF_T3_iiT4_ --------------------------
	.section	.nv.info._ZN3cub18CUB_300001_SM_10006detail10radix_sort31DeviceRadixSortSingleTileKernelINS1_5radix10policy_hubIiNS0_8NullTypeEyE10Policy1000ELNS0_9SortOrderE0EiS6_yNS1_21identity_decomposer_tEEEvPKT1_PSB_PKT2_PSF_T3_iiT4_,"",@"SHT_CUDA_INFO"
	.sectionflags	@""
	.align	4


	//----- nvinfo : EIATTR_CUDA_API_VERSION
	.align		4
        /*0000*/ 	.byte	0x04, 0x37
        /*0002*/ 	.short	(.L_186 - .L_185)
.L_185:
        /*0004*/ 	.word	0x00000082


	//----- nvinfo : EIATTR_KPARAM_INFO
	.align		4
.L_186:
        /*0008*/ 	.byte	0x04, 0x17
        /*000a*/ 	.short	(.L_188 - .L_187)
.L_187:
        /*000c*/ 	.word	0x00000000
        /*0010*/ 	.short	0x0007
        /*0012*/ 	.short	0x0030
        /*0014*/ 	.byte	0x00, 0xf0, 0x05, 0x00


	//----- nvinfo : EIATTR_KPARAM_INFO
	.align		4
.L_188:
        /*0018*/ 	.byte	0x04, 0x17
        /*001a*/ 	.short	(.L_190 - .L_189)
.L_189:
        /*001c*/ 	.word	0x00000000
        /*0020*/ 	.short	0x0006
        /*0022*/ 	.short	0x002c
        /*0024*/ 	.byte	0x00, 0xf0, 0x11, 0x00


	//----- nvinfo : EIATTR_KPARAM_INFO
	.align		4
.L_190:
        /*0028*/ 	.byte	0x04, 0x17
        /*002a*/ 	.short	(.L_192 - .L_191)
.L_191:
        /*002c*/ 	.word	0x00000000
        /*0030*/ 	.short	0x0005
        /*0032*/ 	.short	0x0028
        /*0034*/ 	.byte	0x00, 0xf0, 0x11, 0x00


	//----- nvinfo : EIATTR_KPARAM_INFO
	.align		4
.L_192:
        /*0038*/ 	.byte	0x04, 0x17
        /*003a*/ 	.short	(.L_194 - .L_193)
.L_193:
        /*003c*/ 	.word	0x00000000
        /*0040*/ 	.short	0x0004
        /*0042*/ 	.short	0x0020
        /*0044*/ 	.byte	0x00, 0xf0, 0x21, 0x00


	//----- nvinfo : EIATTR_KPARAM_INFO
	.align		4
.L_194:
        /*0048*/ 	.byte	0x04, 0x17
        /*004a*/ 	.short	(.L_196 - .L_195)
.L_195:
        /*004c*/ 	.word	0x00000000
        /*0050*/ 	.short	0x0003
        /*0052*/ 	.short	0x0018
        /*0054*/ 	.byte	0x00, 0xf5, 0x21, 0x00


	//----- nvinfo : EIATTR_KPARAM_INFO
	.align		4
.L_196:
        /*0058*/ 	.byte	0x04, 0x17
        /*005a*/ 	.short	(.L_198 - .L_197)
.L_197:
        /*005c*/ 	.word	0x00000000
        /*0060*/ 	.short	0x0002
        /*0062*/ 	.short	0x0010
        /*0064*/ 	.byte	0x00, 0xf5, 0x21, 0x00


	//----- nvinfo : EIATTR_KPARAM_INFO
	.align		4
.L_198:
        /*0068*/ 	.byte	0x04, 0x17
        /*006a*/ 	.short	(.L_200 - .L_199)
.L_199:
        /*006c*/ 	.word	0x00000000
        /*0070*/ 	.short	0x0001
        /*0072*/ 	.short	0x0008
        /*0074*/ 	.byte	0x00, 0xf5, 0x21, 0x00


	//----- nvinfo : EIATTR_KPARAM_INFO
	.align		4
.L_200:
        /*0078*/ 	.byte	0x04, 0x17
        /*007a*/ 	.short	(.L_202 - .L_201)
.L_201:
        /*007c*/ 	.word	0x00000000
        /*0080*/ 	.short	0x0000
        /*0082*/ 	.short	0x0000
        /*0084*/ 	.byte	0x00, 0xf5, 0x21, 0x00


	//----- nvinfo : EIATTR_SPARSE_MMA_MASK
	.align		4
.L_202:
        /*0088*/ 	.byte	0x03, 0x50
        /*008a*/ 	.short	0x0000


	//----- nvinfo : EIATTR_MAXREG_COUNT
	.align		4
        /*008c*/ 	.byte	0x03, 0x1b
        /*008e*/ 	.short	0x00ff


	//----- nvinfo : EIATTR_NUM_BARRIERS
	.align		4
        /*0090*/ 	.byte	0x02, 0x4c
        /*0092*/ 	.byte	0x01
	.zero		1


	//----- nvinfo : EIATTR_MERCURY_ISA_VERSION
	.align		4
        /*0094*/ 	.byte	0x03, 0x5f
        /*0096*/ 	.short	0x0101


	//----- nvinfo : EIATTR_COOP_GROUP_MASK_REGIDS
	.align		4
        /*0098*/ 	.byte	0x04, 0x29
        /*009a*/ 	.short	(.L_204 - .L_203)


	//   ....[0]....
.L_203:
        /*009c*/ 	.word	0xffffffff


	//   ....[1]....
        /*00a0*/ 	.word	0xffffffff


	//   ....[2]....
        /*00a4*/ 	.word	0xffffffff


	//   ....[3]....
        /*00a8*/ 	.word	0xffffffff


	//   ....[4]....
        /*00ac*/ 	.word	0xffffffff


	//----- nvinfo : EIATTR_COOP_GROUP_INSTR_OFFSETS
	.align		4
.L_204:
        /*00b0*/ 	.byte	0x04, 0x28
        /*00b2*/ 	.short	(.L_206 - .L_205)


	//   ....[0]....
.L_205:
        /*00b4*/ 	.word	0x000019f0


	//   ....[1]....
        /*00b8*/ 	.word	0x00001a10


	//   ....[2]....
        /*00bc*/ 	.word	0x00001a30


	//   ....[3]....
        /*00c0*/ 	.word	0x00001a50


	//   ....[4]....
        /*00c4*/ 	.word	0x00001a70


	//----- nvinfo : EIATTR_VRC_CTA_INIT_COUNT
	.align		4
.L_206:
        /*00c8*/ 	.byte	0x02, 0x4a
	.zero		1
	.zero		1


	//----- nvinfo : EIATTR_EXIT_INSTR_OFFSETS
	.align		4
        /*00cc*/ 	.byte	0x04, 0x1c
        /*00ce*/ 	.short	(.L_208 - .L_207)


	//   ....[0]....
.L_207:
        /*00d0*/ 	.word	0x000030e0


	//   ....[1]....
        /*00d4*/ 	.word	0x00003120


	//----- nvinfo : EIATTR_MAX_THREADS
	.align		4
.L_208:
        /*00d8*/ 	.byte	0x04, 0x05
        /*00da*/ 	.short	(.L_210 - .L_209)
.L_209:
        /*00dc*/ 	.word	0x00000100
        /*00e0*/ 	.word	0x00000001
        /*00e4*/ 	.word	0x00000001


	//----- nvinfo : EIATTR_CBANK_PARAM_SIZE
	.align		4
.L_210:
        /*00e8*/ 	.byte	0x03, 0x19
        /*00ea*/ 	.short	0x0031


	//----- nvinfo : EIATTR_PARAM_CBANK
	.align		4
        /*00ec*/ 	.byte	0x04, 0x0a
        /*00ee*/ 	.short	(.L_212 - .L_211)
	.align		4
.L_211:
        /*00f0*/ 	.word	index@(.nv.constant0._ZN3cub18CUB_300001_SM_10006detail10radix_sort31DeviceRadixSortSingleTileKernelINS1_5radix10policy_hubIiNS0_8NullTypeEyE10Policy1000ELNS0_9SortOrderE0EiS6_yNS1_21identity_decomposer_tEEEvPKT1_PSB_PKT2_PSF_T3_iiT4_)
        /*00f4*/ 	.short	0x0380
        /*00f6*/ 	.short	0x0031


	//----- nvinfo : EIATTR_SW_WAR
	.align		4
.L_212:
        /*00f8*/ 	.byte	0x04, 0x36
        /*00fa*/ 	.short	(.L_214 - .L_213)
.L_213:
        /*00fc*/ 	.word	0x00000008
.L_214:


//--------------------- .nv.info._ZN3cub18CUB_300001_SM_10006detail11EmptyKernelIvEEvv --------------------------
	.section	.nv.info._ZN3cub18CUB_300001_SM_10006detail11EmptyKernelIvEEvv,"",@"SHT_CUDA_INFO"
	.sectionflags	@""
	.align	4


	//----- nvinfo : EIATTR_CUDA_API_VERSION
	.align		4
        /*0000*/ 	.byte	0x04, 0x37
        /*0002*/ 	.short	(.L_216 - .L_215)
.L_215:
        /*0004*/ 	.word	0x00000082


	//----- nvinfo : EIATTR_SPARSE_MMA_MASK
	.align		4
.L_216:
        /*0008*/ 	.byte	0x03, 0x50
        /*000a*/ 	.short	0x0000


	//----- nvinfo : EIATTR_MAXREG_COUNT
	.align		4
        /*000c*/ 	.byte	0x03, 0x1b
        /*000e*/ 	.short	0x00ff


	//----- nvinfo : EIATTR_MERCURY_ISA_VERSION
	.align		4
        /*0010*/ 	.byte	0x03, 0x5f
        /*0012*/ 	.short	0x0101


	//----- nvinfo : EIATTR_VRC_CTA_INIT_COUNT
	.align		4
        /*0014*/ 	.byte	0x02, 0x4a
	.zero		1
	.zero		1


	//----- nvinfo : EIATTR_EXIT_INSTR_OFFSETS
	.align		4
        /*0018*/ 	.byte	0x04, 0x1c
        /*001a*/ 	.short	(.L_218 - .L_217)


	//   ....[0]....
.L_217:
        /*001c*/ 	.word	0x00000010


	//----- nvinfo : EIATTR_SW_WAR
	.align		4
.L_218:
        /*0020*/ 	.byte	0x04, 0x36
        /*0022*/ 	.short	(.L_220 - .L_219)
.L_219:
        /*0024*/ 	.word	0x00000008
.L_220:


//--------------------- .nv.info._Z8toSignedPjPii --------------------------
	.section	.nv.info._Z8toSignedPjPii,"",@"SHT_CUDA_INFO"
	.sectionflags	@""
	.align	4


	//----- nvinfo : EIATTR_CUDA_API_VERSION
	.align		4
        /*0000*/ 	.byte	0x04, 0x37
        /*0002*/ 	.short	(.L_222 - .L_221)
.L_221:
        /*0004*/ 	.word	0x00000082


	//----- nvinfo : EIATTR_KPARAM_INFO
	.align		4
.L_222:
        /*0008*/ 	.byte	0x04, 0x17
        /*000a*/ 	.short	(.L_224 - .L_223)
.L_223:
        /*000c*/ 	.word	0x00000000
        /*0010*/ 	.short	0x0002
        /*0012*/ 	.short	0x0010
        /*0014*/ 	.byte	0x00, 0xf0, 0x11, 0x00


	//----- nvinfo : EIATTR_KPARAM_INFO
	.align		4
.L_224:
        /*0018*/ 	.byte	0x04, 0x17
        /*001a*/ 	.short	(.L_226 - .L_225)
.L_225:
        /*001c*/ 	.word	0x00000000
        /*0020*/ 	.short	0x0001
        /*0022*/ 	.short	0x0008
        /*0024*/ 	.byte	0x00, 0xf5, 0x21, 0x00


	//----- nvinfo : EIATTR_KPARAM_INFO
	.align		4
.L_226:
        /*0028*/ 	.byte	0x04, 0x17
        /*002a*/ 	.short	(.L_228 - .L_227)
.L_227:
        /*002c*/ 	.word	0x00000000
        /*0030*/ 	.short	0x0000
        /*0032*/ 	.short	0x0000
        /*0034*/ 	.byte	0x00, 0xf5, 0x21, 0x00


	//----- nvinfo : EIATTR_SPARSE_MMA_MASK
	.align		4
.L_228:
        /*0038*/ 	.byte	0x03, 0x50
        /*003a*/ 	.short	0x0000


	//----- nvinfo : EIATTR_MAXREG_COUNT
	.align		4
        /*003c*/ 	.byte	0x03, 0x1b
        /*003e*/ 	.short	0x00ff


	//----- nvinfo : EIATTR_MERCURY_ISA_VERSION
	.align		4
        /*0040*/ 	.byte	0x03, 0x5f
        /*0042*/ 	.short	0x0101


	//----- nvinfo : EIATTR_VRC_CTA_INIT_COUNT
	.align		4
        /*0044*/ 	.byte	0x02, 0x4a
	.zero		1
	.zero		1


	//----- nvinfo : EIATTR_EXIT_INSTR_OFFSETS
	.align		4
        /*0048*/ 	.byte	0x04, 0x1c
        /*004a*/ 	.short	(.L_230 - .L_229)


	//   ....[0]....
.L_229:
        /*004c*/ 	.word	0x00000070


	//   ....[1]....
        /*0050*/ 	.word	0x00000100


	//----- nvinfo : EIATTR_CBANK_PARAM_SIZE
	.align		4
.L_230:
        /*0054*/ 	.byte	0x03, 0x19
        /*0056*/ 	.short	0x0014


	//----- nvinfo : EIATTR_PARAM_CBANK
	.align		4
        /*0058*/ 	.byte	0x04, 0x0a
        /*005a*/ 	.short	(.L_232 - .L_231)
	.align		4
.L_231:
        /*005c*/ 	.word	index@(.nv.constant0._Z8toSignedPjPii)
        /*0060*/ 	.short	0x0380
        /*0062*/ 	.short	0x0014


	//----- nvinfo : EIATTR_SW_WAR
	.align		4
.L_232:
        /*0064*/ 	.byte	0x04, 0x36
        /*0066*/ 	.short	(.L_234 - .L_233)
.L_233:
        /*0068*/ 	.word	0x00000008
.L_234:


//--------------------- .nv.info._Z10toUnsignedPiPji --------------------------
	.section	.nv.info._Z10toUnsignedPiPji,"",@"SHT_CUDA_INFO"
	.sectionflags	@""
	.align	4


	//----- nvinfo : EIATTR_CUDA_API_VERSION
	.align		4
        /*0000*/ 	.byte	0x04, 0x37
        /*0002*/ 	.short	(.L_236 - .L_235)
.L_235:
        /*0004*/ 	.word	0x00000082


	//----- nvinfo : EIATTR_KPARAM_INFO
	.align		4
.L_236:
        /*0008*/ 	.byte	0x04, 0x17
        /*000a*/ 	.short	(.L_238 - .L_237)
.L_237:
        /*000c*/ 	.word	0x00000000
        /*0010*/ 	.short	0x0002
        /*0012*/ 	.short	0x0010
        /*0014*/ 	.byte	0x00, 0xf0, 0x11, 0x00


	//----- nvinfo : EIATTR_KPARAM_INFO
	.align		4
.L_238:
        /*0018*/ 	.byte	0x04, 0x17
        /*001a*/ 	.short	(.L_240 - .L_239)
.L_239:
        /*001c*/ 	.word	0x00000000
        /*0020*/ 	.short	0x0001
        /*0022*/ 	.short	0x0008
        /*0024*/ 	.byte	0x00, 0xf5, 0x21, 0x00


	//----- nvinfo : EIATTR_KPARAM_INFO
	.align		4
.L_240:
        /*0028*/ 	.byte	0x04, 0x17
        /*002a*/ 	.short	(.L_242 - .L_241)
.L_241:
        /*002c*/ 	.word	0x00000000
        /*0030*/ 	.short	0x0000
        /*0032*/ 	.short	0x0000
        /*0034*/ 	.byte	0x00, 0xf5, 0x21, 0x00


	//----- nvinfo : EIATTR_SPARSE_MMA_MASK
	.align		4
.L_242:
        /*0038*/ 	.byte	0x03, 0x50
        /*003a*/ 	.short	0x0000


	//----- nvinfo : EIATTR_MAXREG_COUNT
	.align		4
        /*003c*/ 	.byte	0x03, 0x1b
        /*003e*/ 	.short	0x00ff


	//----- nvinfo : EIATTR_MERCURY_ISA_VERSION
	.align		4
        /*0040*/ 	.byte	0x03, 0x5f
        /*0042*/ 	.short	0x0101


	//----- nvinfo : EIATTR_VRC_CTA_INIT_COUNT
	.align		4
        /*0044*/ 	.byte	0x02, 0x4a
	.zero		1
	.zero		1


	//----- nvinfo : EIATTR_EXIT_INSTR_OFFSETS
	.align		4
        /*0048*/ 	.byte	0x04, 0x1c
        /*004a*/ 	.short	(.L_244 - .L_243)


	//   ....[0]....
.L_243:
        /*004c*/ 	.word	0x00000070


	//   ....[1]....
        /*0050*/ 	.word	0x00000100


	//----- nvinfo : EIATTR_CBANK_PARAM_SIZE
	.align		4
.L_244:
        /*0054*/ 	.byte	0x03, 0x19
        /*0056*/ 	.short	0x0014


	//----- nvinfo : EIATTR_PARAM_CBANK
	.align		4
        /*0058*/ 	.byte	0x04, 0x0a
        /*005a*/ 	.short	(.L_246 - .L_245)
	.align		4
.L_245:
        /*005c*/ 	.word	index@(.nv.constant0._Z10toUnsignedPiPji)
        /*0060*/ 	.short	0x0380
        /*0062*/ 	.short	0x0014


	//----- nvinfo : EIATTR_SW_WAR
	.align		4
.L_246:
        /*0064*/ 	.byte	0x04, 0x36
        /*0066*/ 	.short	(.L_248 - .L_247)
.L_247:
        /*0068*/ 	.word	0x00000008
.L_248:


//--------------------- .nv.info._Z22computeRanksAndScatterPjS_S_iii --------------------------
	.section	.nv.info._Z22computeRanksAndScatterPjS_S_iii,"",@"SHT_CUDA_INFO"
	.sectionflags	@""
	.align	4


	//----- nvinfo : EIATTR_CUDA_API_VERSION
	.align		4
        /*0000*/ 	.byte	0x04, 0x37
        /*0002*/ 	.short	(.L_250 - .L_249)
.L_249:
        /*0004*/ 	.word	0x00000082


	//----- nvinfo : EIATTR_KPARAM_INFO
	.align		4
.L_250:
        /*0008*/ 	.byte	0x04, 0x17
        /*000a*/ 	.short	(.L_252 - .L_251)
.L_251:
        /*000c*/ 	.word	0x00000000
        /*0010*/ 	.short	0x0005
        /*0012*/ 	.short	0x0020
        /*0014*/ 	.byte	0x00, 0xf0, 0x11, 0x00


	//----- nvinfo : EIATTR_KPARAM_INFO
	.align		4
.L_252:
        /*0018*/ 	.byte	0x04, 0x17
        /*001a*/ 	.short	(.L_254 - .L_253)
.L_253:
        /*001c*/ 	.word	0x00000000
        /*0020*/ 	.short	0x0004
        /*0022*/ 	.short	0x001c
        /*0024*/ 	.byte	0x00, 0xf0, 0x11, 0x00


	//----- nvinfo : EIATTR_KPARAM_INFO
	.align		4
.L_254:
        /*0028*/ 	.byte	0x04, 0x17
        /*002a*/ 	.short	(.L_256 - .L_255)
.L_255:
        /*002c*/ 	.word	0x00000000
        /*0030*/ 	.short	0x0003
        /*0032*/ 	.short	0x0018
        /*0034*/ 	.byte	0x00, 0xf0, 0x11, 0x00


	//----- nvinfo : EIATTR_KPARAM_INFO
	.align		4
.L_256:
        /*0038*/ 	.byte	0x04, 0x17
        /*003a*/ 	.short	(.L_258 - .L_257)
.L_257:
        /*003c*/ 	.word	0x00000000
        /*0040*/ 	.short	0x0002
        /*0042*/ 	.short	0x0010
        /*0044*/ 	.byte	0x00, 0xf5, 0x21, 0x00


	//----- nvinfo : EIATTR_KPARAM_INFO
	.align		4
.L_258:
        /*0048*/ 	.byte	0x04, 0x17
        /*004a*/ 	.short	(.L_260 - .L_259)
.L_259:
        /*004c*/ 	.word	0x00000000
        /*0050*/ 	.short	0x0001
        /*0052*/ 	.short	0x0008
        /*0054*/ 	.byte	0x00, 0xf5, 0x21, 0x00


	//----- nvinfo : EIATTR_KPARAM_INFO
	.align		4
.L_260:
        /*0058*/ 	.byte	0x04, 0x17
        /*005a*/ 	.short	(.L_262 - .L_261)
.L_261:
        /*005c*/ 	.word	0x00000000
        /*0060*/ 	.short	0x0000
        /*0062*/ 	.short	0x0000
        /*0064*/ 	.byte	0x00, 0xf5, 0x21, 0x00


	//----- nvinfo : EIATTR_SPARSE_MMA_MASK
	.align		4
.L_262:
        /*0068*/ 	.byte	0x03, 0x50
        /*006a*/ 	.short	0x0000


	//----- nvinfo : EIATTR_MAXREG_COUNT
	.align		4
        /*006c*/ 	.byte	0x03, 0x1b
        /*006e*/ 	.short	0x00ff


	//----- nvinfo : EIATTR_NUM_BARRIERS
	.align		4
        /*0070*/ 	.byte	0x02, 0x4c
        /*0072*/ 	.byte	0x01
	.zero		1


	//----- nvinfo : EIATTR_MERCURY_ISA_VERSION
	.align		4
        /*0074*/ 	.byte	0x03, 0x5f
        /*0076*/ 	.short	0x0101


	//----- nvinfo : EIATTR_COOP_GROUP_MASK_REGIDS
	.align		4
        /*0078*/ 	.byte	0x04, 0x29
        /*007a*/ 	.short	(.L_264 - .L_263)


	//   ....[0]....
.L_263:
        /*007c*/ 	.word	0xffffffff


	//   ....[1]....
        /*0080*/ 	.word	0xffffffff


	//   ....[2]....
        /*0084*/ 	.word	0xffffffff


	//   ....[3]....
        /*0088*/ 	.word	0xffffffff


	//   ....[4]....
        /*008c*/ 	.word	0xffffffff


	//   ....[5]....
        /*0090*/ 	.word	0xffffffff


	//   ....[6]....
        /*0094*/ 	.word	0xffffffff


	//   ....[7]....
        /*0098*/ 	.word	0xffffffff


	//   ....[8]....
        /*009c*/ 	.word	0xffffffff


	//   ....[9]....
        /*00a0*/ 	.word	0xffffffff


	//   ....[10]....
        /*00a4*/ 	.word	0xffffffff


	//   ....[11]....
        /*00a8*/ 	.word	0xffffffff


	//   ....[12]....
        /*00ac*/ 	.word	0xffffffff


	//   ....[13]....
        /*00b0*/ 	.word	0xffffffff


	//   ....[14]....
        /*00b4*/ 	.word	0xffffffff


	//   ....[15]....
        /*00b8*/ 	.word	0xffffffff


	//   ....[16]....
        /*00bc*/ 	.word	0xffffffff


	//   ....[17]....
        /*00c0*/ 	.word	0xffffffff


	//   ....[18]....
        /*00c4*/ 	.word	0xffffffff


	//   ....[19]....
        /*00c8*/ 	.word	0xffffffff


	//   ....[20]....
        /*00cc*/ 	.word	0xffffffff


	//   ....[21]....
        /*00d0*/ 	.word	0xffffffff


	//   ....[22]....
        /*00d4*/ 	.word	0xffffffff


	//   ....[23]....
        /*00d8*/ 	.word	0xffffffff


	//   ....[24]....
        /*00dc*/ 	.word	0xffffffff


	//   ....[25]....
        /*00e0*/ 	.word	0xffffffff


	//   ....[26]....
        /*00e4*/ 	.word	0xffffffff


	//   ....[27]....
        /*00e8*/ 	.word	0xffffffff


	//   ....[28]....
        /*00ec*/ 	.word	0xffffffff


	//   ....[29]....
        /*00f0*/ 	.word	0xffffffff


	//   ....[30]....
        /*00f4*/ 	.word	0xffffffff


	//   ....[31]....
        /*00f8*/ 	.word	0xffffffff


	//----- nvinfo : EIATTR_COOP_GROUP_INSTR_OFFSETS
	.align		4
.L_264:
        /*00fc*/ 	.byte	0x04, 0x28
        /*00fe*/ 	.short	(.L_266 - .L_265)


	//   ....[0]....
.L_265:
        /*0100*/ 	.word	0x00000230


	//   ....[1]....
        /*0104*/ 	.word	0x00000240


	//   ....[2]....
        /*0108*/ 	.word	0x00000250


	//   ....[3]....
        /*010c*/ 	.word	0x00000260


	//   ....[4]....
        /*0110*/ 	.word	0x00000270


	//   ....[5]....
        /*0114*/ 	.word	0x00000280


	//   ....[6]....
        /*0118*/ 	.word	0x00000290


	//   ....[7]....
        /*011c*/ 	.word	0x000002b0


	//   ....[8]....
        /*0120*/ 	.word	0x000002e0


	//   ....[9]....
        /*0124*/ 	.word	0x00000310


	//   ....[10]....
        /*0128*/ 	.word	0x00000340


	//   ....[11]....
        /*012c*/ 	.word	0x00000370


	//   ....[12]....
        /*0130*/ 	.word	0x000003a0


	//   ....[13]....
        /*0134*/ 	.word	0x000003d0


	//   ....[14]....
        /*0138*/ 	.word	0x00000400


	//   ....[15]....
        /*013c*/ 	.word	0x00000430


	//   ....[16]....
        /*0140*/ 	.word	0x00000460


	//   ....[17]....
        /*0144*/ 	.word	0x00000490


	//   ....[18]....
        /*0148*/ 	.word	0x000004c0


	//   ....[19]....
        /*014c*/ 	.word	0x000004f0


	//   ....[20]....
        /*0150*/ 	.word	0x00000520


	//   ....[21]....
        /*0154*/ 	.word	0x00000550


	//   ....[22]....
        /*0158*/ 	.word	0x00000580


	//   ....[23]....
        /*015c*/ 	.word	0x000005b0


	//   ....[24]....
        /*0160*/ 	.word	0x000005e0


	//   ....[25]....
        /*0164*/ 	.word	0x00000610


	//   ....[26]....
        /*0168*/ 	.word	0x00000650


	//   ....[27]....
        /*016c*/ 	.word	0x00000680


	//   ....[28]....
        /*0170*/ 	.word	0x000006b0


	//   ....[29]....
        /*0174*/ 	.word	0x000006e0


	//   ....[30]....
        /*0178*/ 	.word	0x00000710


	//   ....[31]....
        /*017c*/ 	.word	0x00000750


	//----- nvinfo : EIATTR_VRC_CTA_INIT_COUNT
	.align		4
.L_266:
        /*0180*/ 	.byte	0x02, 0x4a
	.zero		1
	.zero		1


	//----- nvinfo : EIATTR_EXIT_INSTR_OFFSETS
	.align		4
        /*0184*/ 	.byte	0x04, 0x1c
        /*0186*/ 	.short	(.L_268 - .L_267)


	//   ....[0]....
.L_267:
        /*0188*/ 	.word	0x00000a40


	//   ....[1]....
        /*018c*/ 	.word	0x00001120


	//----- nvinfo : EIATTR_CRS_STACK_SIZE
	.align		4
.L_268:
        /*0190*/ 	.byte	0x04, 0x1e
        /*0192*/ 	.short	(.L_270 - .L_269)
.L_269:
        /*0194*/ 	.word	0x00000000


	//----- nvinfo : EIATTR_CBANK_PARAM_SIZE
	.align		4
.L_270:
        /*0198*/ 	.byte	0x03, 0x19
        /*019a*/ 	.short	0x0024


	//----- nvinfo : EIATTR_PARAM_CBANK
	.align		4
        /*019c*/ 	.byte	0x04, 0x0a
        /*019e*/ 	.short	(.L_272 - .L_271)
	.align		4
.L_271:
        /*01a0*/ 	.word	index@(.nv.constant0._Z22computeRanksAndScatterPjS_S_iii)
        /*01a4*/ 	.short	0x0380
        /*01a6*/ 	.short	0x0024


	//----- nvinfo : EIATTR_SW_WAR
	.align		4
.L_272:
        /*01a8*/ 	.byte	0x04, 0x36
        /*01aa*/ 	.short	(.L_274 - .L_273)
.L_273:
        /*01ac*/ 	.word	0x00000008
.L_274:


//--------------------- .nv.info._Z18prefixSumAndOffsetPjii --------------------------
	.section	.nv.info._Z18prefixSumAndOffsetPjii,"",@"SHT_CUDA_INFO"
	.sectionflags	@""
	.align	4


	//----- nvinfo : EIATTR_CUDA_API_VERSION
	.align		4
        /*0000*/ 	.byte	0x04, 0x37
        /*0002*/ 	.short	(.L_276 - .L_275)
.L_275:
        /*0004*/ 	.word	0x00000082


	//----- nvinfo : EIATTR_KPARAM_INFO
	.align		4
.L_276:
        /*0008*/ 	.byte	0x04, 0x17
        /*000a*/ 	.short	(.L_278 - .L_277)
.L_277:
        /*000c*/ 	.word	0x00000000
        /*0010*/ 	.short	0x0002
        /*0012*/ 	.short	0x000c
        /*0014*/ 	.byte	0x00, 0xf0, 0x11, 0x00


	//----- nvinfo : EIATTR_KPARAM_INFO
	.align		4
.L_278:
        /*0018*/ 	.byte	0x04, 0x17
        /*001a*/ 	.short	(.L_280 - .L_279)
.L_279:
        /*001c*/ 	.word	0x00000000
        /*0020*/ 	.short	0x0001
        /*0022*/ 	.short	0x0008
        /*0024*/ 	.byte	0x00, 0xf0, 0x11, 0x00


	//----- nvinfo : EIATTR_KPARAM_INFO
	.align		4
.L_280:
        /*0028*/ 	.byte	0x04, 0x17
        /*002a*/ 	.short	(.L_282 - .L_281)
.L_281:
        /*002c*/ 	.word	0x00000000
        /*0030*/ 	.short	0x0000
        /*0032*/ 	.short	0x0000
        /*0034*/ 	.byte	0x00, 0xf5, 0x21, 0x00


	//----- nvinfo : EIATTR_SPARSE_MMA_MASK
	.align		4
.L_282:
        /*0038*/ 	.byte	0x03, 0x50
        /*003a*/ 	.short	0x0000


	//----- nvinfo : EIATTR_MAXREG_COUNT
	.align		4
        /*003c*/ 	.byte	0x03, 0x1b
        /*003e*/ 	.short	0x00ff


	//----- nvinfo : EIATTR_NUM_BARRIERS
	.align		4
        /*0040*/ 	.byte	0x02, 0x4c
        /*0042*/ 	.byte	0x01
	.zero		1


	//----- nvinfo : EIATTR_MERCURY_ISA_VERSION
	.align		4
        /*0044*/ 	.byte	0x03, 0x5f
        /*0046*/ 	.short	0x0101


	//----- nvinfo : EIATTR_VRC_CTA_INIT_COUNT
	.align		4
        /*0048*/ 	.byte	0x02, 0x4a
	.zero		1
	.zero		1


	//----- nvinfo : EIATTR_EXIT_INSTR_OFFSETS
	.align		4
        /*004c*/ 	.byte	0x04, 0x1c
        /*004e*/ 	.short	(.L_284 - .L_283)


	//   ....[0]....
.L_283:
        /*0050*/ 	.word	0x00000dc0


	//   ....[1]....
        /*0054*/ 	.word	0x00000e40


	//   ....[2]....
        /*0058*/ 	.word	0x00001290


	//   ....[3]....
        /*005c*/ 	.word	0x000014f0


	//   ....[4]....
        /*0060*/ 	.word	0x00001690


	//   ....[5]....
        /*0064*/ 	.word	0x000017a0


	//----- nvinfo : EIATTR_CRS_STACK_SIZE
	.align		4
.L_284:
        /*0068*/ 	.byte	0x04, 0x1e
        /*006a*/ 	.short	(.L_286 - .L_285)
.L_285:
        /*006c*/ 	.word	0x00000000


	//----- nvinfo : EIATTR_CBANK_PARAM_SIZE
	.align		4
.L_286:
        /*0070*/ 	.byte	0x03, 0x19
        /*0072*/ 	.short	0x0010


	//----- nvinfo : EIATTR_PARAM_CBANK
	.align		4
        /*0074*/ 	.byte	0x04, 0x0a
        /*0076*/ 	.short	(.L_288 - .L_287)
	.align		4
.L_287:
        /*0078*/ 	.word	index@(.nv.constant0._Z18prefixSumAndOffsetPjii)
        /*007c*/ 	.short	0x0380
        /*007e*/ 	.short	0x0010


	//----- nvinfo : EIATTR_SW_WAR
	.align		4
.L_288:
        /*0080*/ 	.byte	0x04, 0x36
        /*0082*/ 	.short	(.L_290 - .L_289)
.L_289:
        /*0084*/ 	.word	0x00000008
.L_290:


//--------------------- .nv.info._Z11countDigitsPjS_iii --------------------------
	.section	.nv.info._Z11countDigitsPjS_iii,"",@"SHT_CUDA_INFO"
	.sectionflags	@""
	.align	4


	//----- nvinfo : EIATTR_CUDA_API_VERSION
	.align		4
        /*0000*/ 	.byte	0x04, 0x37
        /*0002*/ 	.short	(.L_292 - .L_291)
.L_291:
        /*0004*/ 	.word	0x00000082


	//----- nvinfo : EIATTR_KPARAM_INFO
	.align		4
.L_292:
        /*0008*/ 	.byte	0x04, 0x17
        /*000a*/ 	.short	(.L_294 - .L_293)
.L_293:
        /*000c*/ 	.word	0x00000000
        /*0010*/ 	.short	0x0004
        /*0012*/ 	.short	0x0018
        /*0014*/ 	.byte	0x00, 0xf0, 0x11, 0x00


	//----- nvinfo : EIATTR_KPARAM_INFO
	.align		4
.L_294:
        /*0018*/ 	.byte	0x04, 0x17
        /*001a*/ 	.short	(.L_296 - .L_295)
.L_295:
        /*001c*/ 	.word	0x00000000
        /*0020*/ 	.short	0x0003
        /*0022*/ 	.short	0x0014
        /*0024*/ 	.byte	0x00, 0xf0, 0x11, 0x00


	//----- nvinfo : EIATTR_KPARAM_INFO
	.align		4
.L_296:
        /*0028*/ 	.byte	0x04, 0x17
        /*002a*/ 	.short	(.L_298 - .L_297)
.L_297:
        /*002c*/ 	.word	0x00000000
        /*0030*/ 	.short	0x0002
        /*0032*/ 	.short	0x0010
        /*0034*/ 	.byte	0x00, 0xf0, 0x11, 0x00


	//----- nvinfo : EIATTR_KPARAM_INFO
	.align		4
.L_298:
        /*0038*/ 	.byte	0x04, 0x17
        /*003a*/ 	.short	(.L_300 - .L_299)
.L_299:
        /*003c*/ 	.word	0x00000000
        /*0040*/ 	.short	0x0001
        /*0042*/ 	.short	0x0008
        /*0044*/ 	.byte	0x00, 0xf5, 0x21, 0x00


	//----- nvinfo : EIATTR_KPARAM_INFO
	.align		4
.L_300:
        /*0048*/ 	.byte	0x04, 0x17
        /*004a*/ 	.short	(.L_302 - .L_301)
.L_301:
        /*004c*/ 	.word	0x00000000
        /*0050*/ 	.short	0x0000
        /*0052*/ 	.short	0x0000
        /*0054*/ 	.byte	0x00, 0xf5, 0x21, 0x00


	//----- nvinfo : EIATTR_SPARSE_MMA_MASK
	.align		4
.L_302:
        /*0058*/ 	.byte	0x03, 0x50
        /*005a*/ 	.short	0x0000


	//----- nvinfo : EIATTR_MAXREG_COUNT
	.align		4
        /*005c*/ 	.byte	0x03, 0x1b
        /*005e*/ 	.short	0x00ff


	//----- nvinfo : EIATTR_NUM_BARRIERS
	.align		4
        /*0060*/ 	.byte	0x02, 0x4c
        /*0062*/ 	.byte	0x01
	.zero		1


	//----- nvinfo : EIATTR_MERCURY_ISA_VERSION
	.align		4
        /*0064*/ 	.byte	0x03, 0x5f
        /*0066*/ 	.short	0x0101


	//----- nvinfo : EIATTR_COOP_GROUP_MASK_REGIDS
	.align		4
        /*0068*/ 	.byte	0x04, 0x29
        /*006a*/ 	.short	(.L_304 - .L_303)


	//   ....[0]....
.L_303:
        /*006c*/ 	.word	0xffffffff


	//   ....[1]....
        /*0070*/ 	.word	0xffffffff


	//   ....[2]....
        /*0074*/ 	.word	0xffffffff


	//   ....[3]....
        /*0078*/ 	.word	0xffffffff


	//   ....[4]....
        /*007c*/ 	.word	0xffffffff


	//   ....[5]....
        /*0080*/ 	.word	0xffffffff


	//   ....[6]....
        /*0084*/ 	.word	0xffffffff


	//   ....[7]....
        /*0088*/ 	.word	0xffffffff


	//   ....[8]....
        /*008c*/ 	.word	0xffffffff


	//   ....[9]....
        /*0090*/ 	.word	0xffffffff


	//   ....[10]....
        /*0094*/ 	.word	0xffffffff


	//   ....[11]....
        /*0098*/ 	.word	0xffffffff


	//   ....[12]....
        /*009c*/ 	.word	0xffffffff


	//   ....[13]....
        /*00a0*/ 	.word	0xffffffff


	//   ....[14]....
        /*00a4*/ 	.word	0xffffffff


	//   ....[15]....
        /*00a8*/ 	.word	0xffffffff


	//   ....[16]....
        /*00ac*/ 	.word	0xffffffff


	//   ....[17]....
        /*00b0*/ 	.word	0xffffffff


	//   ....[18]....
        /*00b4*/ 	.word	0xffffffff


	//   ....[19]....
        /*00b8*/ 	.word	0xffffffff


	//   ....[20]....
        /*00bc*/ 	.word	0xffffffff


	//   ....[21]....
        /*00c0*/ 	.word	0xffffffff


	//   ....[22]....
        /*00c4*/ 	.word	0xffffffff


	//   ....[23]....
        /*00c8*/ 	.word	0xffffffff


	//   ....[24]....
        /*00cc*/ 	.word	0xffffffff


	//   ....[25]....
        /*00d0*/ 	.word	0xffffffff


	//   ....[26]....
        /*00d4*/ 	.word	0xffffffff


	//   ....[27]....
        /*00d8*/ 	.word	0xffffffff


	//   ....[28]....
        /*00dc*/ 	.word	0xffffffff


	//   ....[29]....
        /*00e0*/ 	.word	0xffffffff


	//   ....[30]....
        /*00e4*/ 	.word	0xffffffff


	//   ....[31]....
        /*00e8*/ 	.word	0xffffffff


	//----- nvinfo : EIATTR_COOP_GROUP_INSTR_OFFSETS
	.align		4
.L_304:
        /*00ec*/ 	.byte	0x04, 0x28
        /*00ee*/ 	.short	(.L_306 - .L_305)


	//   ....[0]....
.L_305:
        /*00f0*/ 	.word	0x00000160


	//   ....[1]....
        /*00f4*/ 	.word	0x00000170


	//   ....[2]....
        /*00f8*/ 	.word	0x00000180


	//   ....[3]....
        /*00fc*/ 	.word	0x00000190


	//   ....[4]....
        /*0100*/ 	.word	0x000001a0


	//   ....[5]....
        /*0104*/ 	.word	0x000001b0


	//   ....[6]....
        /*0108*/ 	.word	0x000001c0


	//   ....[7]....
        /*010c*/ 	.word	0x000001e0


	//   ....[8]....
        /*0110*/ 	.word	0x00000210


	//   ....[9]....
        /*0114*/ 	.word	0x00000240


	//   ....[10]....
        /*0118*/ 	.word	0x00000270


	//   ....[11]....
        /*011c*/ 	.word	0x000002a0


	//   ....[12]....
        /*0120*/ 	.word	0x000002d0


	//   ....[13]....
        /*0124*/ 	.word	0x00000300


	//   ....[14]....
        /*0128*/ 	.word	0x00000330


	//   ....[15]....
        /*012c*/ 	.word	0x00000360


	//   ....[16]....
        /*0130*/ 	.word	0x00000390


	//   ....[17]....
        /*0134*/ 	.word	0x000003c0


	//   ....[18]....
        /*0138*/ 	.word	0x000003f0


	//   ....[19]....
        /*013c*/ 	.word	0x00000420


	//   ....[20]....
        /*0140*/ 	.word	0x00000450


	//   ....[21]....
        /*0144*/ 	.word	0x00000480


	//   ....[22]....
        /*0148*/ 	.word	0x000004b0


	//   ....[23]....
        /*014c*/ 	.word	0x000004e0


	//   ....[24]....
        /*0150*/ 	.word	0x00000510


	//   ....[25]....
        /*0154*/ 	.word	0x00000540


	//   ....[26]....
        /*0158*/ 	.word	0x00000570


	//   ....[27]....
        /*015c*/ 	.word	0x000005a0


	//   ....[28]....
        /*0160*/ 	.word	0x000005d0


	//   ....[29]....
        /*0164*/ 	.word	0x00000600


	//   ....[30]....
        /*0168*/ 	.word	0x00000630


	//   ....[31]....
        /*016c*/ 	.word	0x00000680


	//----- nvinfo : EIATTR_VRC_CTA_INIT_COUNT
	.align		4
.L_306:
        /*0170*/ 	.byte	0x02, 0x4a
	.zero		1
	.zero		1


	//----- nvinfo : EIATTR_EXIT_INSTR_OFFSETS
	.align		4
        /*0174*/ 	.byte	0x04, 0x1c
        /*0176*/ 	.short	(.L_308 - .L_307)


	//   ....[0]....
.L_307:
        /*0178*/ 	.word	0x00000930


	//   ....[1]....
        /*017c*/ 	.word	0x00000a50


	//----- nvinfo : EIATTR_CBANK_PARAM_SIZE
	.align		4
.L_308:
        /*0180*/ 	.byte	0x03, 0x19
        /*0182*/ 	.short	0x001c


	//----- nvinfo : EIATTR_PARAM_CBANK
	.align		4
        /*0184*/ 	.byte	0x04, 0x0a
        /*0186*/ 	.short	(.L_310 - .L_309)
	.align		4
.L_309:
        /*0188*/ 	.word	index@(.nv.constant0._Z11countDigitsPjS_iii)
        /*018c*/ 	.short	0x0380
        /*018e*/ 	.short	0x001c


	//----- nvinfo : EIATTR_SW_WAR
	.align		4
.L_310:
        /*0190*/ 	.byte	0x04, 0x36
        /*0192*/ 	.short	(.L_312 - .L_311)
.L_311:
        /*0194*/ 	.word	0x00000008
.L_312:


//--------------------- .nv.callgraph             --------------------------
	.section	.nv.callgraph,"",@"SHT_CUDA_CALLGRAPH"
	.align	4
	.sectionentsize	8
	.align		4
        /*0000*/ 	.word	0x00000000
	.align		4
        /*0004*/ 	.word	0xffffffff
	.align		4
        /*0008*/ 	.word	0x00000000
	.align		4
        /*000c*/ 	.word	0xfffffffe
	.align		4
        /*0010*/ 	.word	0x00000000
	.align		4
        /*0014*/ 	.word	0xfffffffd
	.align		4
        /*0018*/ 	.word	0x00000000
	.align		4
        /*001c*/ 	.word	0xfffffffc


//--------------------- .nv.constant4             --------------------------
	.section	.nv.constant4,"a",@progbits
	.align	8
	.align		8
.nv.constant4:
        /*0000*/ 	.dword	_ZN34_INTERNAL_e381bd0b_4_k_cu_e7a977e64cuda3std3__45__cpo5beginE
	.align		8
        /*0008*/ 	.dword	_ZN34_INTERNAL_e381bd0b_4_k_cu_e7a977e64cuda3std3__45__cpo3endE
	.align		8
        /*0010*/ 	.dword	_ZN34_INTERNAL_e381bd0b_4_k_cu_e7a977e64cuda3std3__45__cpo6cbeginE
	.align		8
        /*0018*/ 	.dword	_ZN34_INTERNAL_e381bd0b_4_k_cu_e7a977e64cuda3std3__45__cpo4cendE
	.align		8
        /*0020*/ 	.dword	_ZN34_INTERNAL_e381bd0b_4_k_cu_e7a977e64cuda3std3__45__cpo6rbeginE
	.align		8
        /*0028*/ 	.dword	_ZN34_INTERNAL_e381bd0b_4_k_cu_e7a977e64cuda3std3__45__cpo4rendE
	.align		8
        /*0030*/ 	.dword	_ZN34_INTERNAL_e381bd0b_4_k_cu_e7a977e64cuda3std3__45__cpo7crbeginE
	.align		8
        /*0038*/ 	.dword	_ZN34_INTERNAL_e381bd0b_4_k_cu_e7a977e64cuda3std3__45__cpo5crendE
	.align		8
        /*0040*/ 	.dword	_ZN34_INTERNAL_e381bd0b_4_k_cu_e7a977e64cuda3std3__436_GLOBAL__N__e381bd0b_4_k_cu_e7a977e66ignoreE
	.align		8
        /*0048*/ 	.dword	_ZN34_INTERNAL_e381bd0b_4_k_cu_e7a977e64cuda3std3__419piecewise_constructE
	.align		8
        /*0050*/ 	.dword	_ZN34_INTERNAL_e381bd0b_4_k_cu_e7a977e64cuda3std3__48in_placeE
	.align		8
        /*0058*/ 	.dword	_ZN34_INTERNAL_e381bd0b_4_k_cu_e7a977e64cuda3std3__420unreachable_sentinelE
	.align		8
        /*0060*/ 	.dword	_ZN34_INTERNAL_e381bd0b_4_k_cu_e7a977e64cuda3std3__47nulloptE
	.align		8
        /*0068*/ 	.dword	_ZN34_INTERNAL_e381bd0b_4_k_cu_e7a977e64cuda3std3__48unexpectE
	.align		8
        /*0070*/ 	.dword	_ZN34_INTERNAL_e381bd0b_4_k_cu_e7a977e64cuda3std6ranges3__45__cpo4swapE
	.align		8
        /*0078*/ 	.dword	_ZN34_INTERNAL_e381bd0b_4_k_cu_e7a977e64cuda3std6ranges3__45__cpo9iter_moveE
	.align		8
        /*0080*/ 	.dword	_ZN34_INTERNAL_e381bd0b_4_k_cu_e7a977e64cuda3std6ranges3__45__cpo5beginE
	.align		8
        /*0088*/ 	.dword	_ZN34_INTERNAL_e381bd0b_4_k_cu_e7a977e64cuda3std6ranges3__45__cpo3endE
	.align		8
        /*0090*/ 	.dword	_ZN34_INTERNAL_e381bd0b_4_k_cu_e7a977e64cuda3std6ranges3__45__cpo6cbeginE
	.align		8
        /*0098*/ 	.dword	_ZN34_INTERNAL_e381bd0b_4_k_cu_e7a977e64cuda3std6ranges3__45__cpo4cendE
	.align		8
        /*00a0*/ 	.dword	_ZN34_INTERNAL_e381bd0b_4_k_cu_e7a977e64cuda3std6ranges3__45__cpo7advanceE
	.align		8
        /*00a8*/ 	.dword	_ZN34_INTERNAL_e381bd0b_4_k_cu_e7a977e64cuda3std6ranges3__45__cpo9iter_swapE
	.align		8
        /*00b0*/ 	.dword	_ZN34_INTERNAL_e381bd0b_4_k_cu_e7a977e64cuda3std6ranges3__45__cpo4nextE
	.align		8
        /*00b8*/ 	.dword	_ZN34_INTERNAL_e381bd0b_4_k_cu_e7a977e64cuda3std6ranges3__45__cpo4prevE
	.align		8
        /*00c0*/ 	.dword	_ZN34_INTERNAL_e381bd0b_4_k_cu_e7a977e64cuda3std6ranges3__45__cpo4dataE
	.align		8
        /*00c8*/ 	.dword	_ZN34_INTERNAL_e381bd0b_4_k_cu_e7a977e64cuda3std6ranges3__45__cpo5cdataE
	.align		8
        /*00d0*/ 	.dword	_ZN34_INTERNAL_e381bd0b_4_k_cu_e7a977e64cuda3std6ranges3__45__cpo4sizeE
	.align		8
        /*00d8*/ 	.dword	_ZN34_INTERNAL_e381bd0b_4_k_cu_e7a977e64cuda3std6ranges3__45__cpo5ssizeE
	.align		8
        /*00e0*/ 	.dword	_ZN34_INTERNAL_e381bd0b_4_k_cu_e7a977e64cuda3std6ranges3__45__cpo8distanceE
	.align		8
        /*00e8*/ 	.dword	_ZN34_INTERNAL_e381bd0b_4_k_cu_e7a977e66thrust24THRUST_300001_SM_1000_NS8cuda_cub3parE
	.align		8
        /*00f0*/ 	.dword	_ZN34_INTERNAL_e381bd0b_4_k_cu_e7a977e66thrust24THRUST_300001_SM_1000_NS8cuda_cub10par_nosyncE
	.align		8
        /*00f8*/ 	.dword	_ZN34_INTERNAL_e381bd0b_4_k_cu_e7a977e66thrust24THRUST_300001_SM_1000_NS6system6detail10sequential3seqE
	.align		8
        /*0100*/ 	.dword	_ZN34_INTERNAL_e381bd0b_4_k_cu_e7a977e66thrust24THRUST_300001_SM_1000_NS6system3cpp3parE
	.align		8
        /*0108*/ 	.dword	_ZN34_INTERNAL_e381bd0b_4_k_cu_e7a977e66thrust24THRUST_300001_SM_1000_NS12placeholders2_1E
	.align		8
        /*0110*/ 	.dword	_ZN34_INTERNAL_e381bd0b_4_k_cu_e7a977e66thrust24THRUST_300001_SM_1000_NS12placeholders2_2E
	.align		8
        /*0118*/ 	.dword	_ZN34_INTERNAL_e381bd0b_4_k_cu_e7a977e66thrust24THRUST_300001_SM_1000_NS12placeholders2_3E
	.align		8
        /*0120*/ 	.dword	_ZN34_INTERNAL_e381bd0b_4_k_cu_e7a977e66thrust24THRUST_300001_SM_1000_NS12placeholders2_4E
	.align		8
        /*0128*/ 	.dword	_ZN34_INTERNAL_e381bd0b_4_k_cu_e7a977e66thrust24THRUST_300001_SM_1000_NS12placeholders2_5E
	.align		8
        /*0130*/ 	.dword	_ZN34_INTERNAL_e381bd0b_4_k_cu_e7a977e66thrust24THRUST_300001_SM_1000_NS12placeholders2_6E
	.align		8
        /*0138*/ 	.dword	_ZN34_INTERNAL_e381bd0b_4_k_cu_e7a977e66thrust24THRUST_300001_SM_1000_NS12placeholders2_7E
	.align		8
        /*0140*/ 	.dword	_ZN34_INTERNAL_e381bd0b_4_k_cu_e7a977e66thrust24THRUST_300001_SM_1000_NS12placeholders2_8E
	.align		8
        /*0148*/ 	.dword	_ZN34_INTERNAL_e381bd0b_4_k_cu_e7a977e66thrust24THRUST_300001_SM_1000_NS12placeholders2_9E
	.align		8
        /*0150*/ 	.dword	_ZN34_INTERNAL_e381bd0b_4_k_cu_e7a977e66thrust24THRUST_300001_SM_1000_NS12placeholders3_10E
	.align		8
        /*0158*/ 	.dword	_ZN34_INTERNAL_e381bd0b_4_k_cu_e7a977e66thrust24THRUST_300001_SM_1000_NS3seqE
	.align		8
        /*0160*/ 	.dword	_ZN34_INTERNAL_e381bd0b_4_k_cu_e7a977e66thrust24THRUST_300001_SM_1000_NS6deviceE


//--------------------- .text._ZN3cub18CUB_300001_SM_10006detail10radix_sort29DeviceRadixSortOnesweepKernelINS1_5radix10policy_hubIiNS0_8NullTypeEyE10Policy1000ELNS0_9SortOrderE0EiS6_yiiNS1_21identity_decomposer_tEEEvPT5_SC_PT3_PKSD_PT1_PKSH_PT2_PKSL_T4_iiT6_ --------------------------
	.section	.text._ZN3cub18CUB_300001_SM_10006detail10radix_sort29DeviceRadixSortOnesweepKernelINS1_5radix10policy_hubIiNS0_8NullTypeEyE10Policy1000ELNS0_9SortOrderE0EiS6_yiiNS1_21identity_decomposer_tEEEvPT5_SC_PT3_PKSD_PT1_PKSH_PT2_PKSL_T4_iiT6_,"ax",@progbits
	.align	128
        .global         _ZN3cub18CUB_300001_SM_10006detail10radix_sort29DeviceRadixSortOnesweepKernelINS1_5radix10policy_hubIiNS0_8NullTypeEyE10Policy1000ELNS0_9SortOrderE0EiS6_yiiNS1_21identity_decomposer_tEEEvPT5_SC_PT3_PKSD_PT1_PKSH_PT2_PKSL_T4_iiT6_
        .type           _ZN3cub18CUB_300001_SM_10006detail10radix_sort29DeviceRadixSortOnesweepKernelINS1_5radix10policy_hubIiNS0_8NullTypeEyE10Policy1000ELNS0_9SortOrderE0EiS6_yiiNS1_21identity_decomposer_tEEEvPT5_SC_PT3_PKSD_PT1_PKSH_PT2_PKSL_T4_iiT6_,@function
        .size           _ZN3cub18CUB_300001_SM_10006detail10radix_sort29DeviceRadixSortOnesweepKernelINS1_5radix10policy_hubIiNS0_8NullTypeEyE10Policy1000ELNS0_9SortOrderE0EiS6_yiiNS1_21identity_decomposer_tEEEvPT5_SC_PT3_PKSD_PT1_PKSH_PT2_PKSL_T4_iiT6_,(.L_x_251 - _ZN3cub18CUB_300001_SM_10006detail10radix_sort29DeviceRadixSortOnesweepKernelINS1_5radix10policy_hubIiNS0_8NullTypeEyE10Policy1000ELNS0_9SortOrderE0EiS6_yiiNS1_21identity_decomposer_tEEEvPT5_SC_PT3_PKSD_PT1_PKSH_PT2_PKSL_T4_iiT6_)
        .other          _ZN3cub18CUB_300001_SM_10006detail10radix_sort29DeviceRadixSortOnesweepKernelINS1_5radix10policy_hubIiNS0_8NullTypeEyE10Policy1000ELNS0_9SortOrderE0EiS6_yiiNS1_21identity_decomposer_tEEEvPT5_SC_PT3_PKSD_PT1_PKSH_PT2_PKSL_T4_iiT6_,@"STO_CUDA_ENTRY STV_DEFAULT"
_ZN3cub18CUB_300001_SM_10006detail10radix_sort29DeviceRadixSortOnesweepKernelINS1_5radix10policy_hubIiNS0_8NullTypeEyE10Policy1000ELNS0_9SortOrderE0EiS6_yiiNS1_21identity_decomposer_tEEEvPT5_SC_PT3_PKSD_PT1_PKSH_PT2_PKSL_T4_iiT6_:
.text._ZN3cub18CUB_300001_SM_10006detail10radix_sort29DeviceRadixSortOnesweepKernelINS1_5radix10policy_hubIiNS0_8NullTypeEyE10Policy1000ELNS0_9SortOrderE0EiS6_yiiNS1_21identity_decomposer_tEEEvPT5_SC_PT3_PKSD_PT1_PKSH_PT2_PKSL_T4_iiT6_:
[----:B------:R-:W-:Y:S01]  /*0000*/  LDC R1, c[0x0][0x37c] ;  /* 0x0000df00ff017b82 */ /* 0x000fe20000000800 */
[----:B------:R-:W0:Y:S01]  /*0010*/  S2R R3, SR_TID.X ;  /* 0x0000000000037919 */ /* 0x000e220000002100 */
[----:B------:R-:W1:Y:S01]  /*0020*/  LDCU.64 UR8, c[0x0][0x358] ;  /* 0x00006b00ff0877ac */ /* 0x000e620008000a00 */
[----:B------:R-:W-:Y:S01]  /*0030*/  BSSY.RECONVERGENT B0, `(.L_x_0) ;  /* 0x000000a000007945 */ /* 0x000fe20003800200 */
[----:B0-----:R-:W-:-:S13]  /*0040*/  ISETP.NE.AND P0, PT, R3, RZ, PT ;  /* 0x000000ff0300720c */ /* 0x001fda0003f05270 */
[----:B-1----:R-:W-:Y:S05]  /*0050*/  @P0 BRA `(.L_x_1) ;  /* 0x00000000001c0947 */ /* 0x002fea0003800000 */
[----:B------:R-:W0:Y:S01]  /*0060*/  LDC.64 R4, c[0x0][0x388] ;  /* 0x0000e200ff047b82 */ /* 0x000e220000000a00 */
[----:B------:R-:W-:-:S05]  /*0070*/  IMAD.MOV.U32 R7, RZ, RZ, 0x1 ;  /* 0x00000001ff077424 */ /* 0x000fca00078e00ff */
[----:B0-----:R-:W2:Y:S02]  /*0080*/  ATOMG.E.ADD.STRONG.GPU PT, R4, desc[UR8][R4.64], R7 ;  /* 0x80000007040479a8 */ /* 0x001ea400081ef108 */
[----:B------:R-:W0:Y:S01]  /*0090*/  S2UR UR5, SR_CgaCtaId ;  /* 0x00000000000579c3 */ /* 0x000e220000008800 */
[----:B------:R-:W-:Y:S02]  /*00a0*/  UMOV UR4, 0x400 ;  /* 0x0000040000047882 */ /* 0x000fe40000000000 */
[----:B0-----:R-:W-:-:S09]  /*00b0*/  ULEA UR4, UR5, UR4, 0x18 ;  /* 0x0000000405047291 */ /* 0x001fd2000f8ec0ff */
[----:B--2---:R0:W-:Y:S03]  /*00c0*/  STS [UR4+0x7200], R4 ;  /* 0x00720004ff007988 */ /* 0x0041e60008000804 */
.L_x_1:
[----:B------:R-:W-:Y:S05]  /*00d0*/  BSYNC.RECONVERGENT B0 ;  /* 0x0000000000007941 */ /* 0x000fea0003800200 */
.L_x_0:
[----:B------:R-:W1:Y:S08]  /*00e0*/  S2UR UR5, SR_CgaCtaId ;  /* 0x00000000000579c3 */ /* 0x000e700000008800 */
[----:B------:R-:W-:Y:S06]  /*00f0*/  BAR.SYNC.DEFER_BLOCKING 0x0 ;  /* 0x0000000000007b1d */ /* 0x000fec0000010000 */
[----:B------:R-:W-:Y:S01]  /*0100*/  UMOV UR4, 0x400 ;  /* 0x0000040000047882 */ /* 0x000fe20000000000 */
[----:B------:R-:W2:Y:S01]  /*0110*/  S2R R46, SR_LANEID ;  /* 0x00000000002e7919 */ /* 0x000ea20000000000 */
[----:B-1----:R-:W-:Y:S01]  /*0120*/  ULEA UR4, UR5, UR4, 0x18 ;  /* 0x0000000405047291 */ /* 0x002fe2000f8ec0ff */
[----:B------:R-:W1:Y:S08]  /*0130*/  LDCU UR5, c[0x0][0x3c0] ;  /* 0x00007800ff0577ac */ /* 0x000e700008000800 */
[----:B------:R-:W3:Y:S02]  /*0140*/  LDS R0, [UR4+0x7200] ;  /* 0x00720004ff007984 */ /* 0x000ee40008000800 */
[----:B---3--:R-:W-:-:S13]  /*0150*/  R2UR UR7, R0 ;  /* 0x00000000000772ca */ /* 0x008fda00000e0000 */
[----:B------:R-:W-:-:S04]  /*0160*/  UIMAD UR6, UR7, 0x1c80, URZ ;  /* 0x00001c80070678a4 */ /* 0x000fc8000f8e02ff */
[----:B------:R-:W-:Y:S02]  /*0170*/  UIADD3 UR10, UPT, UPT, UR6, 0x1c80, URZ ;  /* 0x00001c80060a7890 */ /* 0x000fe4000fffe0ff */
[----:B------:R-:W-:Y:S02]  /*0180*/  USHF.R.S32.HI UR11, URZ, 0x1f, UR6 ;  /* 0x0000001fff0b7899 */ /* 0x000fe40008011406 */
[----:B-1----:R-:W-:-:S09]  /*0190*/  UISETP.GT.AND UP0, UPT, UR10, UR5, UPT ;  /* 0x000000050a00728c */ /* 0x002fd2000bf04270 */
[----:B--2---:R-:W-:Y:S05]  /*01a0*/  BRA.U UP0, `(.L_x_2) ;  /* 0x0000000100707547 */ /* 0x004fea000b800000 */
[----:B------:R-:W0:Y:S01]  /*01b0*/  LDCU.64 UR12, c[0x0][0x3a8] ;  /* 0x00007500ff0c77ac */ /* 0x000e220008000a00 */
[C---:B------:R-:W-:Y:S02]  /*01c0*/  LOP3.LUT R0, R3.reuse, 0x1f, RZ, 0xc0, !PT ;  /* 0x0000001f03007812 */ /* 0x040fe400078ec0ff */
[----:B------:R-:W-:-:S05]  /*01d0*/  LOP3.LUT R5, R3, 0x3e0, RZ, 0xc0, !PT ;  /* 0x000003e003057812 */ /* 0x000fca00078ec0ff */
[----:B------:R-:W-:-:S05]  /*01e0*/  IMAD R0, R5, 0x13, R0 ;  /* 0x0000001305007824 */ /* 0x000fca00078e0200 */
[----:B------:R-:W-:-:S05]  /*01f0*/  IADD3 R0, P0, PT, R0, UR6, RZ ;  /* 0x0000000600007c10 */ /* 0x000fca000ff1e0ff */
[----:B------:R-:W-:Y:S01]  /*0200*/  IMAD.X R5, RZ, RZ, UR11, P0 ;  /* 0x0000000bff057e24 */ /* 0x000fe200080e06ff */
[----:B0-----:R-:W-:-:S04]  /*0210*/  LEA R4, P0, R0, UR12, 0x2 ;  /* 0x0000000c00047c11 */ /* 0x001fc8000f8010ff */
[----:B------:R-:W-:-:S05]  /*0220*/  LEA.HI.X R5, R0, UR13, R5, 0x2, P0 ;  /* 0x0000000d00057c11 */ /* 0x000fca00080f1405 */
[----:B------:R0:W5:Y:S04]  /*0230*/  LDG.E R44, desc[UR8][R4.64] ;  /* 0x00000008042c7981 */ /* 0x000168000c1e1900 */
        /* <DEDUP_REMOVED lines=17> */
[----:B------:R0:W5:Y:S01]  /*0350*/  LDG.E R24, desc[UR8][R4.64+0x900] ;  /* 0x0009000804187981 */ /* 0x000162000c1e1900 */
[----:B------:R-:W-:Y:S05]  /*0360*/  BRA `(.L_x_3) ;  /* 0x0000000400507947 */ /* 0x000fea0003800000 */
.L_x_2:
[C---:B------:R-:W-:Y:S01]  /*0370*/  LOP3.LUT R0, R3.reuse, 0x1f, RZ, 0xc0, !PT ;  /* 0x0000001f03007812 */ /* 0x040fe200078ec0ff */
[----:B------:R-:W1:Y:S01]  /*0380*/  LDCU.64 UR12, c[0x0][0x3a8] ;  /* 0x00007500ff0c77ac */ /* 0x000e620008000a00 */
[----:B------:R-:W-:Y:S01]  /*0390*/  LOP3.LUT R5, R3, 0x3e0, RZ, 0xc0, !PT ;  /* 0x000003e003057812 */ /* 0x000fe200078ec0ff */
[----:B------:R-:W-:Y:S01]  /*03a0*/  IMAD.MOV.U32 R44, RZ, RZ, 0x7fffffff ;  /* 0x7fffffffff2c7424 */ /* 0x000fe200078e00ff */
[----:B------:R-:W-:Y:S01]  /*03b0*/  UIADD3 UR5, UPT, UPT, -UR6, UR5, URZ ;  /* 0x0000000506057290 */ /* 0x000fe2000fffe1ff */
[----:B------:R-:W-:Y:S02]  /*03c0*/  IMAD.MOV.U32 R42, RZ, RZ, 0x7fffffff ;  /* 0x7fffffffff2a7424 */ /* 0x000fe400078e00ff */
[----:B------:R-:W-:Y:S02]  /*03d0*/  IMAD R7, R5, 0x13, R0 ;  /* 0x0000001305077824 */ /* 0x000fe400078e0200 */
[----:B------:R-:W-:Y:S02]  /*03e0*/  IMAD.MOV.U32 R43, RZ, RZ, 0x7fffffff ;  /* 0x7fffffffff2b7424 */ /* 0x000fe400078e00ff */
[C---:B------:R-:W-:Y:S01]  /*03f0*/  VIADD R0, R7.reuse, 0x20 ;  /* 0x0000002007007836 */ /* 0x040fe20000000000 */
[C---:B------:R-:W-:Y:S01]  /*0400*/  ISETP.GE.AND P1, PT, R7.reuse, UR5, PT ;  /* 0x0000000507007c0c */ /* 0x040fe2000bf26270 */
[----:B------:R-:W-:-:S02]  /*0410*/  VIADD R5, R7, 0x60 ;  /* 0x0000006007057836 */ /* 0x000fc40000000000 */
[C---:B0-----:R-:W-:Y:S01]  /*0420*/  VIADD R4, R7.reuse, 0x40 ;  /* 0x0000004007047836 */ /* 0x041fe20000000000 */
[----:B------:R-:W-:Y:S01]  /*0430*/  ISETP.GE.AND P2, PT, R0, UR5, PT ;  /* 0x0000000500007c0c */ /* 0x000fe2000bf46270 */
[C---:B------:R-:W-:Y:S01]  /*0440*/  VIADD R8, R7.reuse, 0xa0 ;  /* 0x000000a007087836 */ /* 0x040fe20000000000 */
[C---:B------:R-:W-:Y:S01]  /*0450*/  IADD3 R0, P0, PT, R7.reuse, UR6, RZ ;  /* 0x0000000607007c10 */ /* 0x040fe2000ff1e0ff */
[----:B------:R-:W-:Y:S01]  /*0460*/  VIADD R6, R7, 0x80 ;  /* 0x0000008007067836 */ /* 0x000fe20000000000 */
[----:B------:R-:W-:Y:S01]  /*0470*/  ISETP.GE.AND P4, PT, R5, UR5, PT ;  /* 0x0000000505007c0c */ /* 0x000fe2000bf86270 */
[----:B------:R-:W-:Y:S01]  /*0480*/  VIADD R9, R7, 0xc0 ;  /* 0x000000c007097836 */ /* 0x000fe20000000000 */
[----:B------:R-:W-:Y:S01]  /*0490*/  ISETP.GE.AND P3, PT, R4, UR5, PT ;  /* 0x0000000504007c0c */ /* 0x000fe2000bf66270 */
[----:B------:R-:W-:Y:S01]  /*04a0*/  IMAD.X R5, RZ, RZ, UR11, P0 ;  /* 0x0000000bff057e24 */ /* 0x000fe200080e06ff */
[----:B-1----:R-:W-:Y:S02]  /*04b0*/  LEA R4, P0, R0, UR12, 0x2 ;  /* 0x0000000c00047c11 */ /* 0x002fe4000f8010ff */
[----:B------:R-:W-:-:S02]  /*04c0*/  ISETP.GE.AND P6, PT, R8, UR5, PT ;  /* 0x0000000508007c0c */ /* 0x000fc4000bfc6270 */
[----:B------:R-:W-:Y:S01]  /*04d0*/  LEA.HI.X R5, R0, UR13, R5, 0x2, P0 ;  /* 0x0000000d00057c11 */ /* 0x000fe200080f1405 */
[----:B------:R-:W-:Y:S01]  /*04e0*/  VIADD R0, R7, 0xe0 ;  /* 0x000000e007007836 */ /* 0x000fe20000000000 */
[----:B------:R-:W-:Y:S01]  /*04f0*/  ISETP.GE.AND P5, PT, R6, UR5, PT ;  /* 0x0000000506007c0c */ /* 0x000fe2000bfa6270 */
[----:B------:R-:W-:Y:S01]  /*0500*/  IMAD.MOV.U32 R8, RZ, RZ, 0x7fffffff ;  /* 0x7fffffffff087424 */ /* 0x000fe200078e00ff */
[----:B------:R-:W-:Y:S01]  /*0510*/  ISETP.GE.AND P0, PT, R9, UR5, PT ;  /* 0x0000000509007c0c */ /* 0x000fe2000bf06270 */
[----:B------:R1:W5:Y:S01]  /*0520*/  @!P1 LDG.E R44, desc[UR8][R4.64] ;  /* 0x00000008042c9981 */ /* 0x000362000c1e1900 */
[----:B------:R-:W-:Y:S01]  /*0530*/  ISETP.GE.AND P1, PT, R0, UR5, PT ;  /* 0x0000000500007c0c */ /* 0x000fe2000bf26270 */
[C---:B------:R-:W-:Y:S02]  /*0540*/  VIADD R0, R7.reuse, 0x120 ;  /* 0x0000012007007836 */ /* 0x040fe40000000000 */
[----:B------:R1:W5:Y:S01]  /*0550*/  @!P3 LDG.E R42, desc[UR8][R4.64+0x100] ;  /* 0x00010008042ab981 */ /* 0x000362000c1e1900 */
[----:B------:R-:W-:-:S02]  /*0560*/  VIADD R6, R7, 0x100 ;  /* 0x0000010007067836 */ /* 0x000fc40000000000 */
[----:B------:R-:W-:Y:S01]  /*0570*/  ISETP.GE.AND P3, PT, R0, UR5, PT ;  /* 0x0000000500007c0c */ /* 0x000fe2000bf66270 */
[----:B------:R-:W-:Y:S01]  /*0580*/  VIADD R0, R7, 0x140 ;  /* 0x0000014007007836 */ /* 0x000fe20000000000 */
[----:B------:R1:W5:Y:S01]  /*0590*/  @!P4 LDG.E R8, desc[UR8][R4.64+0x180] ;  /* 0x000180080408c981 */ /* 0x000362000c1e1900 */
[----:B------:R-:W-:-:S03]  /*05a0*/  IMAD.MOV.U32 R10, RZ, RZ, 0x7fffffff ;  /* 0x7fffffffff0a7424 */ /* 0x000fc600078e00ff */
[----:B------:R-:W-:Y:S01]  /*05b0*/  ISETP.GE.AND P4, PT, R0, UR5, PT ;  /* 0x0000000500007c0c */ /* 0x000fe2000bf86270 */
[C---:B------:R-:W-:Y:S01]  /*05c0*/  VIADD R0, R7.reuse, 0x180 ;  /* 0x0000018007007836 */ /* 0x040fe20000000000 */
[----:B------:R1:W5:Y:S01]  /*05d0*/  @!P2 LDG.E R43, desc[UR8][R4.64+0x80] ;  /* 0x00008008042ba981 */ /* 0x000362000c1e1900 */
[----:B------:R-:W-:Y:S01]  /*05e0*/  ISETP.GE.AND P2, PT, R6, UR5, PT ;  /* 0x0000000506007c0c */ /* 0x000fe2000bf46270 */
[----:B------:R-:W-:Y:S02]  /*05f0*/  IMAD.MOV.U32 R12, RZ, RZ, 0x7fffffff ;  /* 0x7fffffffff0c7424 */ /* 0x000fe400078e00ff */
[----:B------:R1:W5:Y:S01]  /*0600*/  @!P6 LDG.E R10, desc[UR8][R4.64+0x280] ;  /* 0x00028008040ae981 */ /* 0x000362000c1e1900 */
[----:B------:R-:W-:Y:S01]  /*0610*/  ISETP.GE.AND P6, PT, R0, UR5, PT ;  /* 0x0000000500007c0c */ /* 0x000fe2000bfc6270 */
[C---:B------:R-:W-:Y:S02]  /*0620*/  VIADD R0, R7.reuse, 0x1a0 ;  /* 0x000001a007007836 */ /* 0x040fe40000000000 */
[----:B------:R-:W-:Y:S01]  /*0630*/  IMAD.MOV.U32 R9, RZ, RZ, 0x7fffffff ;  /* 0x7fffffffff097424 */ /* 0x000fe200078e00ff */
[----:B------:R1:W5:Y:S01]  /*0640*/  @!P0 LDG.E R12, desc[UR8][R4.64+0x300] ;  /* 0x00030008040c8981 */ /* 0x000362000c1e1900 */
[----:B------:R-:W-:Y:S01]  /*0650*/  VIADD R6, R7, 0x160 ;  /* 0x0000016007067836 */ /* 0x000fe20000000000 */
[----:B------:R-:W-:Y:S01]  /*0660*/  ISETP.GE.AND P0, PT, R0, UR5, PT ;  /* 0x0000000500007c0c */ /* 0x000fe2000bf06270 */
[----:B------:R-:W-:-:S02]  /*0670*/  IMAD.MOV.U32 R14, RZ, RZ, 0x7fffffff ;  /* 0x7fffffffff0e7424 */ /* 0x000fc400078e00ff */
[C---:B------:R-:W-:Y:S01]  /*0680*/  VIADD R0, R7.reuse, 0x1e0 ;  /* 0x000001e007007836 */ /* 0x040fe20000000000 */
[----:B------:R1:W5:Y:S01]  /*0690*/  @!P5 LDG.E R9, desc[UR8][R4.64+0x200] ;  /* 0x000200080409d981 */ /* 0x000362000c1e1900 */
[----:B------:R-:W-:Y:S01]  /*06a0*/  ISETP.GE.AND P5, PT, R6, UR5, PT ;  /* 0x0000000506007c0c */ /* 0x000fe2000bfa6270 */
[----:B------:R-:W-:Y:S02]  /*06b0*/  IMAD.MOV.U32 R13, RZ, RZ, 0x7fffffff ;  /* 0x7fffffffff0d7424 */ /* 0x000fe400078e00ff */
[----:B------:R1:W5:Y:S01]  /*06c0*/  @!P2 LDG.E R14, desc[UR8][R4.64+0x400] ;  /* 0x00040008040ea981 */ /* 0x000362000c1e1900 */
[----:B------:R-:W-:Y:S01]  /*06d0*/  IMAD.MOV.U32 R15, RZ, RZ, 0x7fffffff ;  /* 0x7fffffffff0f7424 */ /* 0x000fe200078e00ff */
[----:B------:R-:W-:Y:S01]  /*06e0*/  ISETP.GE.AND P2, PT, R0, UR5, PT ;  /* 0x0000000500007c0c */ /* 0x000fe2000bf46270 */
[C---:B------:R-:W-:Y:S01]  /*06f0*/  VIADD R6, R7.reuse, 0x1c0 ;  /* 0x000001c007067836 */ /* 0x040fe20000000000 */
[----:B------:R1:W5:Y:S01]  /*0700*/  @!P1 LDG.E R13, desc[UR8][R4.64+0x380] ;  /* 0x00038008040d9981 */ /* 0x000362000c1e1900 */
[----:B------:R-:W-:-:S02]  /*0710*/  VIADD R0, R7, 0x200 ;  /* 0x0000020007007836 */ /* 0x000fc40000000000 */
[----:B------:R-:W-:Y:S01]  /*0720*/  IMAD.MOV.U32 R16, RZ, RZ, 0x7fffffff ;  /* 0x7fffffffff107424 */ /* 0x000fe200078e00ff */
[----:B------:R1:W5:Y:S01]  /*0730*/  @!P3 LDG.E R15, desc[UR8][R4.64+0x480] ;  /* 0x00048008040fb981 */ /* 0x000362000c1e1900 */
[----:B------:R-:W-:Y:S01]  /*0740*/  IMAD.MOV.U32 R17, RZ, RZ, 0x7fffffff ;  /* 0x7fffffffff117424 */ /* 0x000fe200078e00ff */
[----:B------:R-:W-:Y:S01]  /*0750*/  ISETP.GE.AND P1, PT, R6, UR5, PT ;  /* 0x0000000506007c0c */ /* 0x000fe2000bf26270 */
[C---:B------:R-:W-:Y:S01]  /*0760*/  VIADD R6, R7.reuse, 0x220 ;  /* 0x0000022007067836 */ /* 0x040fe20000000000 */
[----:B------:R-:W-:Y:S01]  /*0770*/  ISETP.GE.AND P3, PT, R0, UR5, PT ;  /* 0x0000000500007c0c */ /* 0x000fe2000bf66270 */
[----:B------:R-:W-:Y:S01]  /*0780*/  VIADD R0, R7, 0x240 ;  /* 0x0000024007007836 */ /* 0x000fe20000000000 */
[----:B------:R1:W5:Y:S02]  /*0790*/  @!P4 LDG.E R16, desc[UR8][R4.64+0x500] ;  /* 0x000500080410c981 */ /* 0x000364000c1e1900 */
[----:B------:R-:W-:Y:S02]  /*07a0*/  ISETP.GE.AND P4, PT, R6, UR5, PT ;  /* 0x0000000506007c0c */ /* 0x000fe4000bf86270 */
[----:B------:R1:W5:Y:S01]  /*07b0*/  @!P5 LDG.E R17, desc[UR8][R4.64+0x580] ;  /* 0x000580080411d981 */ /* 0x000362000c1e1900 */
[----:B------:R-:W-:Y:S01]  /*07c0*/  ISETP.GE.AND P5, PT, R0, UR5, PT ;  /* 0x0000000500007c0c */ /* 0x000fe2000bfa6270 */
[----:B------:R-:W-:-:S02]  /*07d0*/  IMAD.MOV.U32 R18, RZ, RZ, 0x7fffffff ;  /* 0x7fffffffff127424 */ /* 0x000fc400078e00ff */
[----:B------:R-:W-:Y:S02]  /*07e0*/  IMAD.MOV.U32 R19, RZ, RZ, 0x7fffffff ;  /* 0x7fffffffff137424 */ /* 0x000fe400078e00ff */
[----:B------:R-:W-:Y:S02]  /*07f0*/  IMAD.MOV.U32 R20, RZ, RZ, 0x7fffffff ;  /* 0x7fffffffff147424 */ /* 0x000fe400078e00ff */
[----:B------:R-:W-:Y:S01]  /*0800*/  IMAD.MOV.U32 R21, RZ, RZ, 0x7fffffff ;  /* 0x7fffffffff157424 */ /* 0x000fe200078e00ff */
[----:B------:R1:W5:Y:S01]  /*0810*/  @!P6 LDG.E R18, desc[UR8][R4.64+0x600] ;  /* 0x000600080412e981 */ /* 0x000362000c1e1900 */
[----:B------:R-:W-:Y:S02]  /*0820*/  IMAD.MOV.U32 R22, RZ, RZ, 0x7fffffff ;  /* 0x7fffffffff167424 */ /* 0x000fe400078e00ff */
[----:B------:R-:W-:Y:S01]  /*0830*/  IMAD.MOV.U32 R23, RZ, RZ, 0x7fffffff ;  /* 0x7fffffffff177424 */ /* 0x000fe200078e00ff */
[----:B------:R1:W5:Y:S01]  /*0840*/  @!P0 LDG.E R19, desc[UR8][R4.64+0x680] ;  /* 0x0006800804138981 */ /* 0x000362000c1e1900 */
[----:B------:R-:W-:-:S03]  /*0850*/  IMAD.MOV.U32 R24, RZ, RZ, 0x7fffffff ;  /* 0x7fffffffff187424 */ /* 0x000fc600078e00ff */
[----:B------:R1:W5:Y:S04]  /*0860*/  @!P1 LDG.E R20, desc[UR8][R4.64+0x700] ;  /* 0x0007000804149981 */ /* 0x000368000c1e1900 */
[----:B------:R1:W5:Y:S04]  /*0870*/  @!P2 LDG.E R21, desc[UR8][R4.64+0x780] ;  /* 0x000780080415a981 */ /* 0x000368000c1e1900 */
[----:B------:R1:W5:Y:S04]  /*0880*/  @!P3 LDG.E R22, desc[UR8][R4.64+0x800] ;  /* 0x000800080416b981 */ /* 0x000368000c1e1900 */
[----:B------:R1:W5:Y:S04]  /*0890*/  @!P4 LDG.E R23, desc[UR8][R4.64+0x880] ;  /* 0x000880080417c981 */ /* 0x000368000c1e1900 */
[----:B------:R1:W5:Y:S02]  /*08a0*/  @!P5 LDG.E R24, desc[UR8][R4.64+0x900] ;  /* 0x000900080418d981 */ /* 0x000364000c1e1900 */
.L_x_3:
[----:B01----:R-:W-:Y:S01]  /*08b0*/  VIMNMX R5, PT, PT, R46, 0xe0, !PT ;  /* 0x000000e02e057848 */ /* 0x003fe20007fe0100 */
[----:B------:R-:W0:Y:S01]  /*08c0*/  LDCU UR5, c[0x0][0x3c8] ;  /* 0x00007900ff0577ac */ /* 0x000e220008000800 */
[----:B------:R-:W-:Y:S01]  /*08d0*/  SHF.R.U32.HI R0, RZ, 0x5, R3 ;  /* 0x00000005ff007819 */ /* 0x000fe20000011603 */
[----:B------:R-:W-:Y:S01]  /*08e0*/  BSSY.RECONVERGENT B0, `(.L_x_4) ;  /* 0x0000026000007945 */ /* 0x000fe20003800200 */
[--C-:B------:R-:W-:Y:S01]  /*08f0*/  IADD3 R5, PT, PT, R5, 0x1f, -R46.reuse ;  /* 0x0000001f05057810 */ /* 0x100fe20007ffe82e */
[----:B------:R-:W-:Y:S01]  /*0900*/  UMOV UR6, 0xffffffff ;  /* 0xffffffff00067882 */ /* 0x000fe20000000000 */
[----:B------:R-:W-:Y:S02]  /*0910*/  IMAD.MOV.U32 R7, RZ, RZ, R46 ;  /* 0x000000ffff077224 */ /* 0x000fe400078e002e */
[C---:B------:R-:W-:Y:S02]  /*0920*/  ISETP.GE.U32.AND P0, PT, R5.reuse, 0x1e0, PT ;  /* 0x000001e00500780c */ /* 0x040fe40003f06070 */
[----:B------:R-:W-:Y:S01]  /*0930*/  LEA.HI R6, R5, 0x1, RZ, 0x1b ;  /* 0x0000000105067811 */ /* 0x000fe200078fd8ff */
[----:B------:R-:W-:-:S03]  /*0940*/  IMAD.SHL.U32 R5, R0, 0x400, RZ ;  /* 0x0000040000057824 */ /* 0x000fc600078e00ff */
[----:B------:R-:W-:-:S04]  /*0950*/  LOP3.LUT R25, R6, 0xf, RZ, 0xc0, !PT ;  /* 0x0000000f06197812 */ /* 0x000fc800078ec0ff */
[----:B------:R-:W-:Y:S01]  /*0960*/  ISETP.NE.AND P1, PT, R25, RZ, PT ;  /* 0x000000ff1900720c */ /* 0x000fe20003f25270 */
[----:B0-----:R-:W-:Y:S02]  /*0970*/  USHF.L.U32 UR5, UR6, UR5, URZ ;  /* 0x0000000506057299 */ /* 0x001fe400080006ff */
[----:B------:R-:W-:Y:S10]  /*0980*/  @!P0 BRA `(.L_x_5) ;  /* 0x00000000006c8947 */ /* 0x000ff40003800000 */
[----:B------:R-:W-:Y:S01]  /*0990*/  IMAD R4, R46, 0x4, R5 ;  /* 0x000000042e047824 */ /* 0x000fe200078e0205 */
[----:B------:R-:W-:Y:S01]  /*09a0*/  LOP3.LUT R0, R6, 0xffffff0, RZ, 0xc0, !PT ;  /* 0x0ffffff006007812 */ /* 0x000fe200078ec0ff */
[----:B------:R-:W-:Y:S02]  /*09b0*/  IMAD.U32 R11, RZ, RZ, UR4 ;  /* 0x00000004ff0b7e24 */ /* 0x000fe4000f8e00ff */
[----:B------:R-:W-:Y:S02]  /*09c0*/  IMAD.MOV.U32 R7, RZ, RZ, R46 ;  /* 0x000000ffff077224 */ /* 0x000fe400078e002e */
[----:B------:R-:W-:Y:S01]  /*09d0*/  IMAD.MOV R0, RZ, RZ, -R0 ;  /* 0x000000ffff007224 */ /* 0x000fe200078e0a00 */
[----:B------:R-:W-:-:S07]  /*09e0*/  IADD3 R4, PT, PT, R4, 0x400, R11 ;  /* 0x0000040004047810 */ /* 0x000fce0007ffe00b */
.L_x_6:
[----:B------:R-:W-:Y:S01]  /*09f0*/  VIADD R0, R0, 0x10 ;  /* 0x0000001000007836 */ /* 0x000fe20000000000 */
[----:B------:R-:W-:Y:S01]  /*0a00*/  STS [R4+-0x400], RZ ;  /* 0xfffc00ff04007388 */ /* 0x000fe20000000800 */
[----:B------:R-:W-:-:S03]  /*0a10*/  VIADD R7, R7, 0x200 ;  /* 0x0000020007077836 */ /* 0x000fc60000000000 */
[----:B------:R-:W-:Y:S01]  /*0a20*/  ISETP.NE.AND P0, PT, R0, RZ, PT ;  /* 0x000000ff0000720c */ /* 0x000fe20003f05270 */
[----:B------:R-:W-:Y:S04]  /*0a30*/  STS [R4+-0x380], RZ ;  /* 0xfffc80ff04007388 */ /* 0x000fe80000000800 */
[----:B------:R-:W-:Y:S04]  /*0a40*/  STS [R4+-0x300], RZ ;  /* 0xfffd00ff04007388 */ /* 0x000fe80000000800 */
[----:B------:R-:W-:Y:S04]  /*0a50*/  STS [R4+-0x280], RZ ;  /* 0xfffd80ff04007388 */ /* 0x000fe80000000800 */
[----:B------:R-:W-:Y:S04]  /*0a60*/  STS [R4+-0x200], RZ ;  /* 0xfffe00ff04007388 */ /* 0x000fe80000000800 */
[----:B------:R-:W-:Y:S04]  /*0a70*/  STS [R4+-0x180], RZ ;  /* 0xfffe80ff04007388 */ /* 0x000fe80000000800 */
[----:B------:R-:W-:Y:S04]  /*0a80*/  STS [R4+-0x100], RZ ;  /* 0xffff00ff04007388 */ /* 0x000fe80000000800 */
[----:B------:R-:W-:Y:S04]  /*0a90*/  STS [R4+-0x80], RZ ;  /* 0xffff80ff04007388 */ /* 0x000fe80000000800 */
[----:B------:R-:W-:Y:S04]  /*0aa0*/  STS [R4], RZ ;  /* 0x000000ff04007388 */ /* 0x000fe80000000800 */
[----:B------:R-:W-:Y:S04]  /*0ab0*/  STS [R4+0x80], RZ ;  /* 0x000080ff04007388 */ /* 0x000fe80000000800 */
[----:B------:R-:W-:Y:S04]  /*0ac0*/  STS [R4+0x100], RZ ;  /* 0x000100ff04007388 */ /* 0x000fe80000000800 */
[----:B------:R-:W-:Y:S04]  /*0ad0*/  STS [R4+0x180], RZ ;  /* 0x000180ff04007388 */ /* 0x000fe80000000800 */
[----:B------:R-:W-:Y:S04]  /*0ae0*/  STS [R4+0x200], RZ ;  /* 0x000200ff04007388 */ /* 0x000fe80000000800 */
[----:B------:R-:W-:Y:S04]  /*0af0*/  STS [R4+0x280], RZ ;  /* 0x000280ff04007388 */ /* 0x000fe80000000800 */
[----:B------:R-:W-:Y:S04]  /*0b00*/  STS [R4+0x300], RZ ;  /* 0x000300ff04007388 */ /* 0x000fe80000000800 */
[----:B------:R0:W-:Y:S02]  /*0b10*/  STS [R4+0x380], RZ ;  /* 0x000380ff04007388 */ /* 0x0001e40000000800 */
[----:B0-----:R-:W-:Y:S01]  /*0b20*/  VIADD R4, R4, 0x800 ;  /* 0x0000080004047836 */ /* 0x001fe20000000000 */
[----:B------:R-:W-:Y:S06]  /*0b30*/  @P0 BRA `(.L_x_6) ;  /* 0xfffffffc00ac0947 */ /* 0x000fec000383ffff */
.L_x_5:
[----:B------:R-:W-:Y:S05]  /*0b40*/  BSYNC.RECONVERGENT B0 ;  /* 0x0000000000007941 */ /* 0x000fea0003800200 */
.L_x_4:
[----:B------:R-:W-:Y:S01]  /*0b50*/  BSSY.RECONVERGENT B0, `(.L_x_7) ;  /* 0x0000026000007945 */ /* 0x000fe20003800200 */
[----:B------:R-:W-:-:S03]  /*0b60*/  VIADD R4, R5, UR4 ;  /* 0x0000000405047c36 */ /* 0x000fc60008000000 */
[----:B------:R-:W-:Y:S05]  /*0b70*/  @!P1 BRA `(.L_x_8) ;  /* 0x00000000008c9947 */ /* 0x000fea0003800000 */
[----:B------:R-:W-:Y:S01]  /*0b80*/  ISETP.GE.U32.AND P0, PT, R25, 0x8, PT ;  /* 0x000000081900780c */ /* 0x000fe20003f06070 */
[----:B------:R-:W-:Y:S01]  /*0b90*/  BSSY.RECONVERGENT B1, `(.L_x_9) ;  /* 0x000000e000017945 */ /* 0x000fe20003800200 */
[----:B------:R-:W-:-:S04]  /*0ba0*/  LOP3.LUT R11, R6, 0x7, RZ, 0xc0, !PT ;  /* 0x00000007060b7812 */ /* 0x000fc800078ec0ff */
[----:B------:R-:W-:-:S07]  /*0bb0*/  ISETP.NE.AND P1, PT, R11, RZ, PT ;  /* 0x000000ff0b00720c */ /* 0x000fce0003f25270 */
[----:B------:R-:W-:Y:S06]  /*0bc0*/  @!P0 BRA `(.L_x_10) ;  /* 0x0000000000288947 */ /* 0x000fec0003800000 */
[C---:B------:R-:W-:Y:S02]  /*0bd0*/  IMAD R0, R7.reuse, 0x4, R4 ;  /* 0x0000000407007824 */ /* 0x040fe400078e0204 */
[----:B------:R-:W-:-:S03]  /*0be0*/  VIADD R7, R7, 0x100 ;  /* 0x0000010007077836 */ /* 0x000fc60000000000 */
[----:B------:R0:W-:Y:S04]  /*0bf0*/  STS [R0], RZ ;  /* 0x000000ff00007388 */ /* 0x0001e80000000800 */
[----:B------:R0:W-:Y:S04]  /*0c00*/  STS [R0+0x80], RZ ;  /* 0x000080ff00007388 */ /* 0x0001e80000000800 */
[----:B------:R0:W-:Y:S04]  /*0c10*/  STS [R0+0x100], RZ ;  /* 0x000100ff00007388 */ /* 0x0001e80000000800 */
[----:B------:R0:W-:Y:S04]  /*0c20*/  STS [R0+0x180], RZ ;  /* 0x000180ff00007388 */ /* 0x0001e80000000800 */
[----:B------:R0:W-:Y:S04]  /*0c30*/  STS [R0+0x200], RZ ;  /* 0x000200ff00007388 */ /* 0x0001e80000000800 */
[----:B------:R0:W-:Y:S04]  /*0c40*/  STS [R0+0x280], RZ ;  /* 0x000280ff00007388 */ /* 0x0001e80000000800 */
[----:B------:R0:W-:Y:S04]  /*0c50*/  STS [R0+0x300], RZ ;  /* 0x000300ff00007388 */ /* 0x0001e80000000800 */
[----:B------:R0:W-:Y:S02]  /*0c60*/  STS [R0+0x380], RZ ;  /* 0x000380ff00007388 */ /* 0x0001e40000000800 */
.L_x_10:
[----:B------:R-:W-:Y:S05]  /*0c70*/  BSYNC.RECONVERGENT B1 ;  /* 0x0000000000017941 */ /* 0x000fea0003800200 */
.L_x_9:
[----:B------:R-:W-:Y:S05]  /*0c80*/  @!P1 BRA `(.L_x_8) ;  /* 0x0000000000489947 */ /* 0x000fea0003800000 */
[----:B------:R-:W-:Y:S02]  /*0c90*/  ISETP.GE.U32.AND P0, PT, R11, 0x4, PT ;  /* 0x000000040b00780c */ /* 0x000fe40003f06070 */
[----:B------:R-:W-:-:S04]  /*0ca0*/  LOP3.LUT R6, R6, 0x3, RZ, 0xc0, !PT ;  /* 0x0000000306067812 */ /* 0x000fc800078ec0ff */
[----:B------:R-:W-:-:S07]  /*0cb0*/  ISETP.NE.AND P1, PT, R6, RZ, PT ;  /* 0x000000ff0600720c */ /* 0x000fce0003f25270 */
[C---:B0-----:R-:W-:Y:S02]  /*0cc0*/  @P0 IMAD R0, R7.reuse, 0x4, R4 ;  /* 0x0000000407000824 */ /* 0x041fe400078e0204 */
[----:B------:R-:W-:-:S03]  /*0cd0*/  @P0 VIADD R7, R7, 0x80 ;  /* 0x0000008007070836 */ /* 0x000fc60000000000 */
[----:B------:R1:W-:Y:S04]  /*0ce0*/  @P0 STS [R0], RZ ;  /* 0x000000ff00000388 */ /* 0x0003e80000000800 */
[----:B------:R1:W-:Y:S04]  /*0cf0*/  @P0 STS [R0+0x80], RZ ;  /* 0x000080ff00000388 */ /* 0x0003e80000000800 */
[----:B------:R1:W-:Y:S04]  /*0d00*/  @P0 STS [R0+0x100], RZ ;  /* 0x000100ff00000388 */ /* 0x0003e80000000800 */
[----:B------:R1:W-:Y:S01]  /*0d10*/  @P0 STS [R0+0x180], RZ ;  /* 0x000180ff00000388 */ /* 0x0003e20000000800 */
[----:B------:R-:W-:Y:S05]  /*0d20*/  @!P1 BRA `(.L_x_8) ;  /* 0x0000000000209947 */ /* 0x000fea0003800000 */
[----:B------:R-:W-:Y:S02]  /*0d30*/  IMAD R5, R7, 0x4, R5 ;  /* 0x0000000407057824 */ /* 0x000fe400078e0205 */
[----:B------:R-:W-:Y:S02]  /*0d40*/  IMAD.MOV R6, RZ, RZ, -R6 ;  /* 0x000000ffff067224 */ /* 0x000fe400078e0a06 */
[----:B------:R-:W-:-:S07]  /*0d50*/  VIADD R5, R5, UR4 ;  /* 0x0000000405057c36 */ /* 0x000fce0008000000 */
.L_x_11:
[----:B------:R-:W-:Y:S01]  /*0d60*/  VIADD R6, R6, 0x1 ;  /* 0x0000000106067836 */ /* 0x000fe20000000000 */
[----:B------:R0:W-:Y:S04]  /*0d70*/  STS [R5], RZ ;  /* 0x000000ff05007388 */ /* 0x0001e80000000800 */
[----:B------:R-:W-:Y:S01]  /*0d80*/  ISETP.NE.AND P0, PT, R6, RZ, PT ;  /* 0x000000ff0600720c */ /* 0x000fe20003f05270 */
[----:B0-----:R-:W-:-:S12]  /*0d90*/  VIADD R5, R5, 0x80 ;  /* 0x0000008005057836 */ /* 0x001fd80000000000 */
[----:B------:R-:W-:Y:S05]  /*0da0*/  @P0 BRA `(.L_x_11) ;  /* 0xfffffffc00ec0947 */ /* 0x000fea000383ffff */
.L_x_8:
[----:B------:R-:W-:Y:S05]  /*0db0*/  BSYNC.RECONVERGENT B0 ;  /* 0x0000000000007941 */ /* 0x000fea0003800200 */
.L_x_7:
[----:B------:R-:W2:Y:S01]  /*0dc0*/  LDCU UR6, c[0x0][0x3c4] ;  /* 0x00007880ff0677ac */ /* 0x000ea20008000800 */
[----:B-----5:R-:W-:Y:S01]  /*0dd0*/  LOP3.LUT R45, R44, 0x80000000, RZ, 0x3c, !PT ;  /* 0x800000002c2d7812 */ /* 0x020fe200078e3cff */
[----:B------:R-:W-:Y:S01]  /*0de0*/  BSSY.RECONVERGENT B0, `(.L_x_12) ;  /* 0x0000089000007945 */ /* 0x000fe20003800200 */
[----:B------:R-:W-:Y:S02]  /*0df0*/  LOP3.LUT R6, R43, 0x80000000, RZ, 0x3c, !PT ;  /* 0x800000002b067812 */ /* 0x000fe400078e3cff */
[----:B01----:R-:W-:Y:S02]  /*0e00*/  LOP3.LUT R0, R42, 0x80000000, RZ, 0x3c, !PT ;  /* 0x800000002a007812 */ /* 0x003fe400078e3cff */
[----:B------:R-:W-:Y:S02]  /*0e10*/  LOP3.LUT R41, R8, 0x80000000, RZ, 0x3c, !PT ;  /* 0x8000000008297812 */ /* 0x000fe400078e3cff */
[----:B------:R-:W-:Y:S02]  /*0e20*/  LOP3.LUT R40, R9, 0x80000000, RZ, 0x3c, !PT ;  /* 0x8000000009287812 */ /* 0x000fe400078e3cff */
[----:B------:R-:W-:-:S02]  /*0e30*/  LOP3.LUT R39, R10, 0x80000000, RZ, 0x3c, !PT ;  /* 0x800000000a277812 */ /* 0x000fc400078e3cff */
[----:B------:R-:W-:Y:S02]  /*0e40*/  LOP3.LUT R38, R13, 0x80000000, RZ, 0x3c, !PT ;  /* 0x800000000d267812 */ /* 0x000fe400078e3cff */
[----:B------:R-:W-:Y:S02]  /*0e50*/  LOP3.LUT R37, R14, 0x80000000, RZ, 0x3c, !PT ;  /* 0x800000000e257812 */ /* 0x000fe400078e3cff */
[----:B------:R-:W-:Y:S02]  /*0e60*/  LOP3.LUT R36, R15, 0x80000000, RZ, 0x3c, !PT ;  /* 0x800000000f247812 */ /* 0x000fe400078e3cff */
[----:B--2---:R-:W-:Y:S02]  /*0e70*/  SHF.R.U32.HI R47, RZ, UR6, R45 ;  /* 0x00000006ff2f7c19 */ /* 0x004fe4000801162d */
[----:B------:R-:W-:Y:S02]  /*0e80*/  SHF.R.U32.HI R7, RZ, UR6, R6 ;  /* 0x00000006ff077c19 */ /* 0x000fe40008011606 */
[----:B------:R-:W-:-:S02]  /*0e90*/  LOP3.LUT R47, R47, UR5, RZ, 0x30, !PT ;  /* 0x000000052f2f7c12 */ /* 0x000fc4000f8e30ff */
[----:B------:R-:W-:Y:S02]  /*0ea0*/  SHF.R.U32.HI R11, RZ, UR6, R0 ;  /* 0x00000006ff0b7c19 */ /* 0x000fe40008011600 */
[----:B------:R-:W-:Y:S01]  /*0eb0*/  SHF.R.U32.HI R25, RZ, UR6, R41 ;  /* 0x00000006ff197c19 */ /* 0x000fe20008011629 */
[----:B------:R-:W-:Y:S01]  /*0ec0*/  IMAD R5, R47, 0x4, R4 ;  /* 0x000000042f057824 */ /* 0x000fe200078e0204 */
[----:B------:R-:W-:Y:S01]  /*0ed0*/  LOP3.LUT R7, R7, UR5, RZ, 0x30, !PT ;  /* 0x0000000507077c12 */ /* 0x000fe2000f8e30ff */
[----:B------:R-:W-:Y:S01]  /*0ee0*/  NOP ;  /* 0x0000000000007918 */ /* 0x000fe20000000000 */
[----:B------:R-:W-:Y:S02]  /*0ef0*/  SHF.R.U32.HI R26, RZ, UR6, R40 ;  /* 0x00000006ff1a7c19 */ /* 0x000fe40008011628 */
[----:B------:R0:W-:Y:S01]  /*0f00*/  ATOMS.POPC.INC.32 RZ, [R5+URZ] ;  /* 0x0000000005ff7f8c */ /* 0x0001e2000d8000ff */
[----:B------:R-:W-:Y:S01]  /*0f10*/  LOP3.LUT R11, R11, UR5, RZ, 0x30, !PT ;  /* 0x000000050b0b7c12 */ /* 0x000fe2000f8e30ff */
[----:B------:R-:W-:Y:S01]  /*0f20*/  IMAD R7, R7, 0x4, R4 ;  /* 0x0000000407077824 */ /* 0x000fe200078e0204 */
[----:B------:R-:W-:-:S02]  /*0f30*/  SHF.R.U32.HI R27, RZ, UR6, R39 ;  /* 0x00000006ff1b7c19 */ /* 0x000fc40008011627 */
[----:B------:R-:W-:Y:S01]  /*0f40*/  LOP3.LUT R25, R25, UR5, RZ, 0x30, !PT ;  /* 0x0000000519197c12 */ /* 0x000fe2000f8e30ff */
[--C-:B------:R-:W-:Y:S01]  /*0f50*/  IMAD R11, R11, 0x4, R4.reuse ;  /* 0x000000040b0b7824 */ /* 0x100fe200078e0204 */
[----:B------:R-:W-:Y:S01]  /*0f60*/  LOP3.LUT R27, R27, UR5, RZ, 0x30, !PT ;  /* 0x000000051b1b7c12 */ /* 0x000fe2000f8e30ff */
[----:B------:R1:W-:Y:S01]  /*0f70*/  ATOMS.POPC.INC.32 RZ, [R7+URZ] ;  /* 0x0000000007ff7f8c */ /* 0x0003e2000d8000ff */
[----:B0-----:R-:W-:Y:S01]  /*0f80*/  LOP3.LUT R5, R26, UR5, RZ, 0x30, !PT ;  /* 0x000000051a057c12 */ /* 0x001fe2000f8e30ff */
[--C-:B------:R-:W-:Y:S01]  /*0f90*/  IMAD R25, R25, 0x4, R4.reuse ;  /* 0x0000000419197824 */ /* 0x100fe200078e0204 */
[----:B------:R-:W-:Y:S01]  /*0fa0*/  LOP3.LUT R26, R12, 0x80000000, RZ, 0x3c, !PT ;  /* 0x800000000c1a7812 */ /* 0x000fe200078e3cff */
[----:B------:R0:W-:Y:S01]  /*0fb0*/  ATOMS.POPC.INC.32 RZ, [R11+URZ] ;  /* 0x000000000bff7f8c */ /* 0x0001e2000d8000ff */
[----:B------:R-:W-:Y:S01]  /*0fc0*/  LOP3.LUT R35, R16, 0x80000000, RZ, 0x3c, !PT ;  /* 0x8000000010237812 */ /* 0x000fe200078e3cff */
[----:B------:R-:W-:Y:S01]  /*0fd0*/  IMAD R5, R5, 0x4, R4 ;  /* 0x0000000405057824 */ /* 0x000fe200078e0204 */
[----:B------:R-:W-:Y:S01]  /*0fe0*/  SHF.R.U32.HI R26, RZ, UR6, R26 ;  /* 0x00000006ff1a7c19 */ /* 0x000fe2000801161a */
[----:B------:R-:W-:Y:S01]  /*0ff0*/  IMAD R27, R27, 0x4, R4 ;  /* 0x000000041b1b7824 */ /* 0x000fe200078e0204 */
[----:B------:R2:W-:Y:S01]  /*1000*/  ATOMS.POPC.INC.32 RZ, [R25+URZ] ;  /* 0x0000000019ff7f8c */ /* 0x0005e2000d8000ff */
[----:B-1----:R-:W-:-:S02]  /*1010*/  SHF.R.U32.HI R7, RZ, UR6, R37 ;  /* 0x00000006ff077c19 */ /* 0x002fc40008011625 */
[----:B0-----:R-:W-:Y:S01]  /*1020*/  SHF.R.U32.HI R11, RZ, UR6, R38 ;  /* 0x00000006ff0b7c19 */ /* 0x001fe20008011626 */
[----:B------:R0:W-:Y:S01]  /*1030*/  ATOMS.POPC.INC.32 RZ, [R5+URZ] ;  /* 0x0000000005ff7f8c */ /* 0x0001e2000d8000ff */
[----:B------:R-:W-:Y:S02]  /*1040*/  SHF.R.U32.HI R28, RZ, UR6, R36 ;  /* 0x00000006ff1c7c19 */ /* 0x000fe40008011624 */
[----:B------:R-:W-:Y:S01]  /*1050*/  LOP3.LUT R11, R11, UR5, RZ, 0x30, !PT ;  /* 0x000000050b0b7c12 */ /* 0x000fe2000f8e30ff */
[----:B------:R1:W-:Y:S01]  /*1060*/  ATOMS.POPC.INC.32 RZ, [R27+URZ] ;  /* 0x000000001bff7f8c */ /* 0x0003e2000d8000ff */
[----:B--2---:R-:W-:Y:S02]  /*1070*/  LOP3.LUT R25, R26, UR5, RZ, 0x30, !PT ;  /* 0x000000051a197c12 */ /* 0x004fe4000f8e30ff */
[----:B------:R-:W-:Y:S01]  /*1080*/  SHF.R.U32.HI R26, RZ, UR6, R35 ;  /* 0x00000006ff1a7c19 */ /* 0x000fe20008011623 */
[--C-:B0-----:R-:W-:Y:S01]  /*1090*/  IMAD R5, R11, 0x4, R4.reuse ;  /* 0x000000040b057824 */ /* 0x101fe200078e0204 */
[----:B------:R-:W-:Y:S01]  /*10a0*/  LOP3.LUT R7, R7, UR5, RZ, 0x30, !PT ;  /* 0x0000000507077c12 */ /* 0x000fe2000f8e30ff */
[----:B------:R-:W-:Y:S01]  /*10b0*/  IMAD R25, R25, 0x4, R4 ;  /* 0x0000000419197824 */ /* 0x000fe200078e0204 */
[----:B------:R-:W-:-:S02]  /*10c0*/  LOP3.LUT R29, R26, UR5, RZ, 0x30, !PT ;  /* 0x000000051a1d7c12 */ /* 0x000fc4000f8e30ff */
[----:B-1----:R-:W-:Y:S01]  /*10d0*/  LOP3.LUT R27, R28, UR5, RZ, 0x30, !PT ;  /* 0x000000051c1b7c12 */ /* 0x002fe2000f8e30ff */
[--C-:B------:R-:W-:Y:S01]  /*10e0*/  IMAD R26, R7, 0x4, R4.reuse ;  /* 0x00000004071a7824 */ /* 0x100fe200078e0204 */
[----:B------:R-:W-:Y:S01]  /*10f0*/  LOP3.LUT R34, R17, 0x80000000, RZ, 0x3c, !PT ;  /* 0x8000000011227812 */ /* 0x000fe200078e3cff */
[--C-:B------:R-:W-:Y:S01]  /*1100*/  IMAD R28, R29, 0x4, R4.reuse ;  /* 0x000000041d1c7824 */ /* 0x100fe200078e0204 */
[----:B------:R-:W-:Y:S01]  /*1110*/  LOP3.LUT R48, R18, 0x80000000, RZ, 0x3c, !PT ;  /* 0x8000000012307812 */ /* 0x000fe200078e3cff */
[----:B------:R-:W-:Y:S01]  /*1120*/  IMAD R27, R27, 0x4, R4 ;  /* 0x000000041b1b7824 */ /* 0x000fe200078e0204 */
[----:B------:R-:W-:Y:S01]  /*1130*/  ATOMS.POPC.INC.32 RZ, [R25+URZ] ;  /* 0x0000000019ff7f8c */ /* 0x000fe2000d8000ff */
[----:B------:R-:W-:Y:S02]  /*1140*/  LOP3.LUT R33, R19, 0x80000000, RZ, 0x3c, !PT ;  /* 0x8000000013217812 */ /* 0x000fe400078e3cff */
[----:B------:R-:W-:Y:S01]  /*1150*/  LOP3.LUT R32, R20, 0x80000000, RZ, 0x3c, !PT ;  /* 0x8000000014207812 */ /* 0x000fe200078e3cff */
[----:B------:R-:W-:Y:S01]  /*1160*/  ATOMS.POPC.INC.32 RZ, [R5+URZ] ;  /* 0x0000000005ff7f8c */ /* 0x000fe2000d8000ff */
[----:B------:R-:W-:-:S02]  /*1170*/  LOP3.LUT R31, R21, 0x80000000, RZ, 0x3c, !PT ;  /* 0x80000000151f7812 */ /* 0x000fc400078e3cff */
[----:B------:R-:W-:Y:S01]  /*1180*/  SHF.R.U32.HI R53, RZ, UR6, R34 ;  /* 0x00000006ff357c19 */ /* 0x000fe20008011622 */
[----:B------:R-:W-:Y:S01]  /*1190*/  ATOMS.POPC.INC.32 RZ, [R26+URZ] ;  /* 0x000000001aff7f8c */ /* 0x000fe2000d8000ff */
[----:B------:R-:W-:Y:S02]  /*11a0*/  LOP3.LUT R30, R22, 0x80000000, RZ, 0x3c, !PT ;  /* 0x80000000161e7812 */ /* 0x000fe400078e3cff */
[----:B------:R-:W-:Y:S01]  /*11b0*/  SHF.R.U32.HI R48, RZ, UR6, R48 ;  /* 0x00000006ff307c19 */ /* 0x000fe20008011630 */
[----:B------:R0:W-:Y:S01]  /*11c0*/  ATOMS.POPC.INC.32 RZ, [R27+URZ] ;  /* 0x000000001bff7f8c */ /* 0x0001e2000d8000ff */
[----:B------:R-:W-:Y:S02]  /*11d0*/  LOP3.LUT R29, R23, 0x80000000, RZ, 0x3c, !PT ;  /* 0x80000000171d7812 */ /* 0x000fe400078e3cff */
[----:B------:R-:W-:Y:S01]  /*11e0*/  SHF.R.U32.HI R50, RZ, UR6, R33 ;  /* 0x00000006ff327c19 */ /* 0x000fe20008011621 */
[----:B------:R1:W-:Y:S01]  /*11f0*/  ATOMS.POPC.INC.32 RZ, [R28+URZ] ;  /* 0x000000001cff7f8c */ /* 0x0003e2000d8000ff */
[----:B------:R-:W-:-:S02]  /*1200*/  SHF.R.U32.HI R51, RZ, UR6, R32 ;  /* 0x00000006ff337c19 */ /* 0x000fc40008011620 */
[----:B------:R-:W-:Y:S02]  /*1210*/  LOP3.LUT R53, R53, UR5, RZ, 0x30, !PT ;  /* 0x0000000535357c12 */ /* 0x000fe4000f8e30ff */
[----:B0-----:R-:W-:Y:S02]  /*1220*/  SHF.R.U32.HI R27, RZ, UR6, R31 ;  /* 0x00000006ff1b7c19 */ /* 0x001fe4000801161f */
[----:B------:R-:W-:Y:S01]  /*1230*/  LOP3.LUT R48, R48, UR5, RZ, 0x30, !PT ;  /* 0x0000000530307c12 */ /* 0x000fe2000f8e30ff */
[----:B------:R-:W-:Y:S01]  /*1240*/  IMAD R26, R53, 0x4, R4 ;  /* 0x00000004351a7824 */ /* 0x000fe200078e0204 */
[----:B-1----:R-:W-:Y:S02]  /*1250*/  LOP3.LUT R28, R24, 0x80000000, RZ, 0x3c, !PT ;  /* 0x80000000181c7812 */ /* 0x002fe400078e3cff */
[----:B------:R-:W-:Y:S01]  /*1260*/  SHF.R.U32.HI R25, RZ, UR6, R30 ;  /* 0x00000006ff197c19 */ /* 0x000fe2000801161e */
[----:B------:R-:W-:Y:S01]  /*1270*/  IMAD R48, R48, 0x4, R4 ;  /* 0x0000000430307824 */ /* 0x000fe200078e0204 */
[----:B------:R-:W-:Y:S01]  /*1280*/  LOP3.LUT R50, R50, UR5, RZ, 0x30, !PT ;  /* 0x0000000532327c12 */ /* 0x000fe2000f8e30ff */
[----:B------:R0:W-:Y:S01]  /*1290*/  ATOMS.POPC.INC.32 RZ, [R26+URZ] ;  /* 0x000000001aff7f8c */ /* 0x0001e2000d8000ff */
[----:B------:R-:W-:-:S02]  /*12a0*/  SHF.R.U32.HI R5, RZ, UR6, R29 ;  /* 0x00000006ff057c19 */ /* 0x000fc4000801161d */
[----:B------:R-:W-:Y:S01]  /*12b0*/  LOP3.LUT R51, R51, UR5, RZ, 0x30, !PT ;  /* 0x0000000533337c12 */ /* 0x000fe2000f8e30ff */
[----:B------:R-:W-:Y:S01]  /*12c0*/  IMAD R50, R50, 0x4, R4 ;  /* 0x0000000432327824 */ /* 0x000fe200078e0204 */
[----:B------:R-:W-:Y:S01]  /*12d0*/  SHF.R.U32.HI R49, RZ, UR6, R28 ;  /* 0x00000006ff317c19 */ /* 0x000fe2000801161c */
[----:B------:R0:W-:Y:S01]  /*12e0*/  ATOMS.POPC.INC.32 RZ, [R48+URZ] ;  /* 0x0000000030ff7f8c */ /* 0x0001e2000d8000ff */
[----:B------:R-:W-:Y:S01]  /*12f0*/  LOP3.LUT R27, R27, UR5, RZ, 0x30, !PT ;  /* 0x000000051b1b7c12 */ /* 0x000fe2000f8e30ff */
[--C-:B------:R-:W-:Y:S01]  /*1300*/  IMAD R51, R51, 0x4, R4.reuse ;  /* 0x0000000433337824 */ /* 0x100fe200078e0204 */
[----:B------:R-:W-:Y:S01]  /*1310*/  LOP3.LUT R25, R25, UR5, RZ, 0x30, !PT ;  /* 0x0000000519197c12 */ /* 0x000fe2000f8e30ff */
[----:B------:R0:W-:Y:S01]  /*1320*/  ATOMS.POPC.INC.32 RZ, [R50+URZ] ;  /* 0x0000000032ff7f8c */ /* 0x0001e2000d8000ff */
[----:B------:R-:W-:Y:S01]  /*1330*/  LOP3.LUT R5, R5, UR5, RZ, 0x30, !PT ;  /* 0x0000000505057c12 */ /* 0x000fe2000f8e30ff */
[--C-:B------:R-:W-:Y:S01]  /*1340*/  IMAD R52, R27, 0x4, R4.reuse ;  /* 0x000000041b347824 */ /* 0x100fe200078e0204 */
[----:B------:R-:W-:Y:S01]  /*1350*/  ISETP.GT.U32.AND P1, PT, R3, 0xff, PT ;  /* 0x000000ff0300780c */ /* 0x000fe20003f24070 */
[--C-:B------:R-:W-:Y:S01]  /*1360*/  IMAD R25, R25, 0x4, R4.reuse ;  /* 0x0000000419197824 */ /* 0x100fe200078e0204 */
[----:B------:R-:W-:Y:S01]  /*1370*/  LOP3.LUT R49, R49, UR5, RZ, 0x30, !PT ;  /* 0x0000000531317c12 */ /* 0x000fe2000f8e30ff */
[----:B------:R-:W-:Y:S01]  /*1380*/  IMAD R5, R5, 0x4, R4 ;  /* 0x0000000405057824 */ /* 0x000fe200078e0204 */
[----:B------:R0:W-:Y:S01]  /*1390*/  ATOMS.POPC.INC.32 RZ, [R51+URZ] ;  /* 0x0000000033ff7f8c */ /* 0x0001e2000d8000ff */
[----:B------:R-:W-:Y:S01]  /*13a0*/  P2R R53, PR, RZ, 0x2 ;  /* 0x00000002ff357803 */ /* 0x000fe20000000000 */
[----:B------:R-:W-:-:S02]  /*13b0*/  IMAD.MOV.U32 R27, RZ, RZ, RZ ;  /* 0x000000ffff1b7224 */ /* 0x000fc400078e00ff */
[----:B------:R-:W-:Y:S01]  /*13c0*/  IMAD R49, R49, 0x4, R4 ;  /* 0x0000000431317824 */ /* 0x000fe200078e0204 */
[----:B------:R0:W-:Y:S01]  /*13d0*/  ATOMS.POPC.INC.32 RZ, [R52+URZ] ;  /* 0x0000000034ff7f8c */ /* 0x0001e2000d8000ff */
[----:B------:R-:W-:-:S03]  /*13e0*/  LEA R4, R3, UR4, 0x2 ;  /* 0x0000000403047c11 */ /* 0x000fc6000f8e10ff */
[----:B------:R0:W-:Y:S04]  /*13f0*/  ATOMS.POPC.INC.32 RZ, [R25+URZ] ;  /* 0x0000000019ff7f8c */ /* 0x0001e8000d8000ff */
[----:B------:R0:W-:Y:S04]  /*1400*/  ATOMS.POPC.INC.32 RZ, [R5+URZ] ;  /* 0x0000000005ff7f8c */ /* 0x0001e8000d8000ff */
[----:B------:R0:W-:Y:S01]  /*1410*/  ATOMS.POPC.INC.32 RZ, [R49+URZ] ;  /* 0x0000000031ff7f8c */ /* 0x0001e2000d8000ff */
[----:B------:R-:W-:Y:S06]  /*1420*/  BAR.SYNC.DEFER_BLOCKING 0x0 ;  /* 0x0000000000007b1d */ /* 0x000fec0000010000 */
[----:B------:R-:W-:Y:S05]  /*1430*/  @P1 BRA `(.L_x_13) ;  /* 0x00000000008c1947 */ /* 0x000fea0003800000 */
[----:B0-----:R-:W0:Y:S04]  /*1440*/  LDS R51, [R4] ;  /* 0x0000000004337984 */ /* 0x001e280000000800 */
[----:B------:R-:W1:Y:S04]  /*1450*/  LDS R26, [R4+0x400] ;  /* 0x00040000041a7984 */ /* 0x000e680000000800 */
[----:B------:R-:W2:Y:S04]  /*1460*/  LDS R5, [R4+0x800] ;  /* 0x0008000004057984 */ /* 0x000ea80000000800 */
[----:B------:R-:W3:Y:S04]  /*1470*/  LDS R48, [R4+0xc00] ;  /* 0x000c000004307984 */ /* 0x000ee80000000800 */
[----:B------:R-:W4:Y:S04]  /*1480*/  LDS R49, [R4+0x1000] ;  /* 0x0010000004317984 */ /* 0x000f280000000800 */
[----:B------:R-:W5:Y:S04]  /*1490*/  LDS R50, [R4+0x1400] ;  /* 0x0014000004327984 */ /* 0x000f680000000800 */
[----:B------:R-:W-:Y:S04]  /*14a0*/  LDS R27, [R4+0x2000] ;  /* 0x00200000041b7984 */ /* 0x000fe80000000800 */
[----:B------:R-:W-:Y:S04]  /*14b0*/  STS [R4], RZ ;  /* 0x000000ff04007388 */ /* 0x000fe80000000800 */
[----:B0-----:R-:W-:Y:S01]  /*14c0*/  STS [R4+0x400], R51 ;  /* 0x0004003304007388 */ /* 0x001fe20000000800 */
[----:B-1----:R-:W-:-:S03]  /*14d0*/  IMAD.IADD R52, R51, 0x1, R26 ;  /* 0x0000000133347824 */ /* 0x002fc600078e021a */
[----:B------:R-:W-:Y:S01]  /*14e0*/  LDS R26, [R4+0x2400] ;  /* 0x00240000041a7984 */ /* 0x000fe20000000800 */
[----:B--2---:R-:W-:-:S03]  /*14f0*/  IMAD.IADD R25, R52, 0x1, R5 ;  /* 0x0000000134197824 */ /* 0x004fc600078e0205 */
[----:B------:R-:W0:Y:S04]  /*1500*/  LDS R5, [R4+0x1800] ;  /* 0x0018000004057984 */ /* 0x000e280000000800 */
[----:B------:R3:W-:Y:S04]  /*1510*/  STS [R4+0x800], R52 ;  /* 0x0008003404007388 */ /* 0x0007e80000000800 */
[----:B------:R-:W-:Y:S01]  /*1520*/  STS [R4+0xc00], R25 ;  /* 0x000c001904007388 */ /* 0x000fe20000000800 */
[----:B---3--:R-:W-:-:S03]  /*1530*/  IMAD.IADD R52, R25, 0x1, R48 ;  /* 0x0000000119347824 */ /* 0x008fc600078e0230 */
[----:B------:R-:W1:Y:S01]  /*1540*/  LDS R48, [R4+0x1c00] ;  /* 0x001c000004307984 */ /* 0x000e620000000800 */
[----:B----4-:R-:W-:-:S03]  /*1550*/  IMAD.IADD R49, R52, 0x1, R49 ;  /* 0x0000000134317824 */ /* 0x010fc600078e0231 */
[----:B------:R-:W2:Y:S01]  /*1560*/  LDS R25, [R4+0x2800] ;  /* 0x0028000004197984 */ /* 0x000ea20000000800 */
[----:B-----5:R-:W-:-:S03]  /*1570*/  IMAD.IADD R51, R49, 0x1, R50 ;  /* 0x0000000131337824 */ /* 0x020fc600078e0232 */
[----:B------:R-:W3:Y:S04]  /*1580*/  LDS R50, [R4+0x2c00] ;  /* 0x002c000004327984 */ /* 0x000ee80000000800 */
[----:B------:R-:W-:Y:S04]  /*1590*/  STS [R4+0x1000], R52 ;  /* 0x0010003404007388 */ /* 0x000fe80000000800 */
[----:B------:R-:W-:Y:S04]  /*15a0*/  STS [R4+0x1400], R49 ;  /* 0x0014003104007388 */ /* 0x000fe80000000800 */
[----:B------:R-:W-:Y:S01]  /*15b0*/  STS [R4+0x1800], R51 ;  /* 0x0018003304007388 */ /* 0x000fe20000000800 */
[----:B0-----:R-:W-:-:S05]  /*15c0*/  IMAD.IADD R5, R51, 0x1, R5 ;  /* 0x0000000133057824 */ /* 0x001fca00078e0205 */
[----:B------:R-:W-:Y:S01]  /*15d0*/  STS [R4+0x1c00], R5 ;  /* 0x001c000504007388 */ /* 0x000fe20000000800 */
[----:B-1----:R-:W-:-:S04]  /*15e0*/  IMAD.IADD R48, R5, 0x1, R48 ;  /* 0x0000000105307824 */ /* 0x002fc800078e0230 */
[----:B------:R-:W-:Y:S01]  /*15f0*/  IMAD.IADD R27, R48, 0x1, R27 ;  /* 0x00000001301b7824 */ /* 0x000fe200078e021b */
[----:B------:R-:W-:Y:S03]  /*1600*/  STS [R4+0x2000], R48 ;  /* 0x0020003004007388 */ /* 0x000fe60000000800 */
[----:B------:R-:W-:Y:S01]  /*1610*/  IMAD.IADD R26, R27, 0x1, R26 ;  /* 0x000000011b1a7824 */ /* 0x000fe200078e021a */
[----:B------:R3:W-:Y:S03]  /*1620*/  STS [R4+0x2400], R27 ;  /* 0x0024001b04007388 */ /* 0x0007e60000000800 */
[----:B--2---:R-:W-:Y:S01]  /*1630*/  IMAD.IADD R25, R26, 0x1, R25 ;  /* 0x000000011a197824 */ /* 0x004fe200078e0219 */
[----:B------:R1:W-:Y:S04]  /*1640*/  STS [R4+0x2800], R26 ;  /* 0x0028001a04007388 */ /* 0x0003e80000000800 */
[----:B------:R1:W-:Y:S01]  /*1650*/  STS [R4+0x2c00], R25 ;  /* 0x002c001904007388 */ /* 0x0003e20000000800 */
[----:B---3--:R-:W-:-:S07]  /*1660*/  IMAD.IADD R27, R25, 0x1, R50 ;  /* 0x00000001191b7824 */ /* 0x008fce00078e0232 */
.L_x_13:
[----:B------:R-:W-:Y:S05]  /*1670*/  BSYNC.RECONVERGENT B0 ;  /* 0x0000000000007941 */ /* 0x000fea0003800200 */
.L_x_12:
[----:B01----:R-:W0:Y:S01]  /*1680*/  LDC.64 R4, c[0x0][0x380] ;  /* 0x0000e000ff047b82 */ /* 0x003e220000000a00 */
[C---:B------:R-:W-:Y:S01]  /*1690*/  ISETP.NE.AND P0, PT, R27.reuse, 0x1c80, PT ;  /* 0x00001c801b00780c */ /* 0x040fe20003f05270 */
[----:B------:R-:W-:Y:S01]  /*16a0*/  IMAD.U32 R25, RZ, RZ, UR7 ;  /* 0x00000007ff197e24 */ /* 0x000fe2000f8e00ff */
[----:B------:R-:W-:Y:S02]  /*16b0*/  @!P1 LOP3.LUT R49, R27, 0x40000000, RZ, 0xfc, !PT ;  /* 0x400000001b319812 */ /* 0x000fe400078efcff */
[----:B------:R-:W-:Y:S01]  /*16c0*/  ISETP.LT.U32.AND P0, PT, R3, 0x100, !P0 ;  /* 0x000001000300780c */ /* 0x000fe20004701070 */
[----:B------:R-:W-:Y:S01]  /*16d0*/  IMAD R25, R25, 0x100, R3 ;  /* 0x0000010019197824 */ /* 0x000fe200078e0203 */
[----:B------:R-:W-:-:S03]  /*16e0*/  LOP3.LUT R26, R18, 0x80000000, RZ, 0x3c, !PT ;  /* 0x80000000121a7812 */ /* 0x000fc600078e3cff */
[----:B0-----:R-:W-:Y:S01]  /*16f0*/  IMAD.WIDE R4, R25, 0x4, R4 ;  /* 0x0000000419047825 */ /* 0x001fe200078e0204 */
[----:B------:R-:W-:-:S04]  /*1700*/  LOP3.LUT R25, R12, 0x80000000, RZ, 0x3c, !PT ;  /* 0x800000000c197812 */ /* 0x000fc800078e3cff */
[----:B------:R0:W-:Y:S03]  /*1710*/  @!P1 STG.E.STRONG.SYS desc[UR8][R4.64], R49 ;  /* 0x0000003104009986 */ /* 0x0001e6000c115908 */
[----:B------:R-:W-:Y:S06]  /*1720*/  BAR.RED.OR.DEFER_BLOCKING 0x0, P0 ;  /* 0x0000000000007b1d */ /* 0x000fec0000014800 */
[----:B------:R-:W1:Y:S02]  /*1730*/  B2R.RESULT RZ, P0 ;  /* 0x0000000000ff731c */ /* 0x000e640000004000 */
[----:B01----:R-:W-:Y:S05]  /*1740*/  @!P0 BRA `(.L_x_14) ;  /* 0x0000000800908947 */ /* 0x003fea0003800000 */
[C---:B------:R-:W-:Y:S01]  /*1750*/  ISETP.GT.U32.AND P0, PT, R3.reuse, R47, PT ;  /* 0x0000002f0300720c */ /* 0x040fe20003f04070 */
[----:B------:R-:W-:Y:S01]  /*1760*/  BSSY B1, `(.L_x_15) ;  /* 0x000002e000017945 */ /* 0x000fe20003800000 */
[----:B------:R-:W-:Y:S02]  /*1770*/  LEA R11, R3, UR4, 0x3 ;  /* 0x00000004030b7c11 */ /* 0x000fe4000f8e18ff */
[----:B------:R-:W-:Y:S01]  /*1780*/  SEL R0, RZ, 0x1c80, !P0 ;  /* 0x00001c80ff007807 */ /* 0x000fe20004000000 */
[----:B------:R-:W-:Y:S08]  /*1790*/  @P1 BRA `(.L_x_16) ;  /* 0x0000000000a81947 */ /* 0x000ff00003800000 */
[----:B------:R-:W0:Y:S02]  /*17a0*/  LDC.64 R28, c[0x0][0x398] ;  /* 0x0000e600ff1c7b82 */ /* 0x000e240000000a00 */
[----:B0-----:R-:W-:-:S06]  /*17b0*/  IMAD.WIDE.U32 R28, R3, 0x8, R28 ;  /* 0x00000008031c7825 */ /* 0x001fcc00078e001c */
[----:B------:R-:W2:Y:S01]  /*17c0*/  LDG.E.64 R28, desc[UR8][R28.64] ;  /* 0x000000081c1c7981 */ /* 0x000ea2000c1e1b00 */
[----:B------:R-:W-:Y:S01]  /*17d0*/  UISETP.GE.AND UP0, UPT, UR7, 0x1, UPT ;  /* 0x000000010700788c */ /* 0x000fe2000bf06270 */
[----:B------:R-:W-:Y:S01]  /*17e0*/  IMAD.MOV.U32 R26, RZ, RZ, R27 ;  /* 0x000000ffff1a7224 */ /* 0x000fe200078e001b */
[----:B--2---:R-:W-:-:S04]  /*17f0*/  IADD3 R6, P0, PT, -R0, R28, RZ ;  /* 0x0000001c00067210 */ /* 0x004fc80007f1e1ff */
[----:B------:R-:W-:-:S05]  /*1800*/  IADD3.X R7, PT, PT, R29, -0x1, RZ, P0, !PT ;  /* 0xffffffff1d077810 */ /* 0x000fca00007fe4ff */
[----:B------:R0:W-:Y:S01]  /*1810*/  STS.64 [R11+0x7200], R6 ;  /* 0x007200060b007388 */ /* 0x0001e20000000a00 */
[----:B------:R-:W-:Y:S05]  /*1820*/  BRA.U !UP0, `(.L_x_17) ;  /* 0x00000001086c7547 */ /* 0x000fea000b800000 */
[----:B------:R-:W-:Y:S01]  /*1830*/  BSSY B0, `(.L_x_18) ;  /* 0x0000019000007945 */ /* 0x000fe20003800000 */
[----:B------:R-:W-:Y:S02]  /*1840*/  IMAD.MOV.U32 R25, RZ, RZ, -0x1 ;  /* 0xffffffffff197424 */ /* 0x000fe400078e00ff */
[----:B------:R-:W-:Y:S02]  /*1850*/  IMAD.U32 R28, RZ, RZ, UR7 ;  /* 0x00000007ff1c7e24 */ /* 0x000fe4000f8e00ff */
[----:B------:R-:W-:-:S07]  /*1860*/  IMAD.MOV.U32 R26, RZ, RZ, R27 ;  /* 0x000000ffff1a7224 */ /* 0x000fce00078e001b */
.L_x_22:
[----:B0-----:R-:W0:Y:S01]  /*1870*/  LDC.64 R6, c[0x0][0x380] ;  /* 0x0000e000ff067b82 */ /* 0x001e220000000a00 */
[----:B------:R-:W-:Y:S01]  /*1880*/  VIADD R31, R28, 0xffffffff ;  /* 0xffffffff1c1f7836 */ /* 0x000fe20000000000 */
[----:B------:R-:W-:Y:S03]  /*1890*/  BSSY B2, `(.L_x_19) ;  /* 0x0000008000027945 */ /* 0x000fe60003800000 */
[----:B------:R-:W-:-:S04]  /*18a0*/  IMAD R29, R31, 0x100, R3 ;  /* 0x000001001f1d7824 */ /* 0x000fc800078e0203 */
[----:B0-----:R-:W-:-:S07]  /*18b0*/  IMAD.WIDE R6, R29, 0x4, R6 ;  /* 0x000000041d067825 */ /* 0x001fce00078e0206 */
.L_x_20:
[----:B------:R-:W-:Y:S05]  /*18c0*/  YIELD ;  /* 0x0000000000007946 */ /* 0x000fea0003800000 */
[----:B------:R0:W-:Y:S06]  /*18d0*/  MEMBAR.SC.CTA ;  /* 0x0000000000007992 */ /* 0x0001ec0000000000 */
[----:B0-----:R-:W2:Y:S02]  /*18e0*/  LDG.E.STRONG.SYS R29, desc[UR8][R6.64] ;  /* 0x00000008061d7981 */ /* 0x001ea4000c1f5900 */
[----:B--2---:R-:W-:-:S13]  /*18f0*/  ISETP.NE.AND P0, PT, R29, RZ, PT ;  /* 0x000000ff1d00720c */ /* 0x004fda0003f05270 */
[----:B------:R-:W-:Y:S05]  /*1900*/  @!P0 BRA `(.L_x_20) ;  /* 0xfffffffc00ec8947 */ /* 0x000fea000383ffff */
[----:B------:R-:W-:Y:S05]  /*1910*/  BSYNC B2 ;  /* 0x0000000000027941 */ /* 0x000fea0003800000 */
.L_x_19:
[----:B------:R-:W-:Y:S01]  /*1920*/  BSSY.RECONVERGENT B2, `(.L_x_21) ;  /* 0x0000006000027945 */ /* 0x000fe20003800200 */
[C---:B------:R-:W-:Y:S02]  /*1930*/  ISETP.GT.AND P0, PT, R29.reuse, -0x1, PT ;  /* 0xffffffff1d00780c */ /* 0x040fe40003f04270 */
[----:B------:R-:W-:Y:S01]  /*1940*/  LOP3.LUT R29, R29, 0x3fffffff, RZ, 0xc0, !PT ;  /* 0x3fffffff1d1d7812 */ /* 0x000fe200078ec0ff */
[----:B------:R-:W-:Y:S05]  /*1950*/  WARPSYNC.EXCLUSIVE R25 ;  /* 0x0000000019007348 */ /* 0x000fea0003a00000 */
[----:B------:R-:W-:-:S05]  /*1960*/  IMAD.IADD R26, R29, 0x1, R26 ;  /* 0x000000011d1a7824 */ /* 0x000fca00078e021a */
[----:B------:R-:W-:-:S07]  /*1970*/  VOTE.ANY R25, PT, P0 ;  /* 0x0000000000197806 */ /* 0x000fce00000e0100 */
[----:B------:R-:W-:Y:S05]  /*1980*/  BSYNC.RECONVERGENT B2 ;  /* 0x0000000000027941 */ /* 0x000fea0003800200 */
.L_x_21:
[----:B------:R-:W-:Y:S01]  /*1990*/  ISETP.GT.U32.AND P1, PT, R28, 0x1, PT ;  /* 0x000000011c00780c */ /* 0x000fe20003f24070 */
[----:B------:R-:W-:-:S12]  /*19a0*/  IMAD.MOV.U32 R28, RZ, RZ, R31 ;  /* 0x000000ffff1c7224 */ /* 0x000fd800078e001f */
[----:B------:R-:W-:Y:S05]  /*19b0*/  @P0 BRA P1, `(.L_x_22) ;  /* 0xfffffffc00ac0947 */ /* 0x000fea000083ffff */
[----:B------:R-:W-:Y:S05]  /*19c0*/  BSYNC B0 ;  /* 0x0000000000007941 */ /* 0x000fea0003800000 */
.L_x_18:
[----:B------:R1:W2:Y:S02]  /*19d0*/  LDS.64 R6, [R11+0x7200] ;  /* 0x007200000b067984 */ /* 0x0002a40000000a00 */
.L_x_17:
[C---:B------:R-:W-:Y:S01]  /*19e0*/  IMAD.IADD R29, R26.reuse, 0x1, -R27 ;  /* 0x000000011a1d7824 */ /* 0x040fe200078e0a1b */
[----:B------:R-:W-:-:S04]  /*19f0*/  LOP3.LUT R25, R26, 0x80000000, RZ, 0xfc, !PT ;  /* 0x800000001a197812 */ /* 0x000fc800078efcff */
[C---:B0-2---:R-:W-:Y:S01]  /*1a00*/  IADD3 R6, P0, PT, R29.reuse, R6, RZ ;  /* 0x000000061d067210 */ /* 0x045fe20007f1e0ff */
[----:B------:R0:W-:Y:S03]  /*1a10*/  STG.E.STRONG.SYS desc[UR8][R4.64], R25 ;  /* 0x0000001904007986 */ /* 0x0001e6000c115908 */
[----:B------:R-:W-:-:S05]  /*1a20*/  LEA.HI.X.SX32 R7, R29, R7, 0x1, P0 ;  /* 0x000000071d077211 */ /* 0x000fca00000f0eff */
[----:B------:R0:W-:Y:S04]  /*1a30*/  STS.64 [R11+0x7200], R6 ;  /* 0x007200060b007388 */ /* 0x0001e80000000a00 */
.L_x_16:
[----:B------:R-:W-:Y:S05]  /*1a40*/  BSYNC B1 ;  /* 0x0000000000017941 */ /* 0x000fea0003800000 */
.L_x_15:
[----:B------:R-:W2:Y:S01]  /*1a50*/  LDC R26, c[0x0][0x3c0] ;  /* 0x0000f000ff1a7b82 */ /* 0x000ea20000000800 */
[----:B------:R-:W-:-:S07]  /*1a60*/  LEA R47, R47, UR4, 0x3 ;  /* 0x000000042f2f7c11 */ /* 0x000fce000f8e18ff */
[----:B0-----:R-:W0:Y:S01]  /*1a70*/  LDC.64 R4, c[0x0][0x390] ;  /* 0x0000e400ff047b82 */ /* 0x001e220000000a00 */
[----:B--2---:R-:W-:Y:S02]  /*1a80*/  ISETP.LE.AND P0, PT, R26, UR10, PT ;  /* 0x0000000a1a007c0c */ /* 0x004fe4000bf03270 */
[----:B0-----:R-:W-:-:S04]  /*1a90*/  ISETP.EQ.U32.AND P1, PT, R4, RZ, PT ;  /* 0x000000ff0400720c */ /* 0x001fc80003f22070 */
[----:B------:R-:W-:-:S04]  /*1aa0*/  ISETP.EQ.OR.EX P0, PT, R5, RZ, !P0, P1 ;  /* 0x000000ff0500720c */ /* 0x000fc80004702710 */
[----:B------:R-:W-:-:S13]  /*1ab0*/  ISETP.GT.U32.OR P0, PT, R3, 0xff, P0 ;  /* 0x000000ff0300780c */ /* 0x000fda0000704470 */
[----:B------:R-:W-:Y:S05]  /*1ac0*/  @P0 BRA `(.L_x_23) ;  /* 0x00000000001c0947 */ /* 0x000fea0003800000 */
[----:B------:R-:W0:Y:S01]  /*1ad0*/  LDS.64 R6, [R11+0x7200] ;  /* 0x007200000b067984 */ /* 0x000e220000000a00 */
[C---:B------:R-:W-:Y:S02]  /*1ae0*/  LEA R4, P2, R3.reuse, R4, 0x3 ;  /* 0x0000000403047211 */ /* 0x040fe400078418ff */
[--C-:B------:R-:W-:Y:S02]  /*1af0*/  SHF.R.S32.HI R25, RZ, 0x1f, R27.reuse ;  /* 0x0000001fff197819 */ /* 0x100fe4000001141b */
[----:B------:R-:W-:Y:S02]  /*1b00*/  LEA.HI.X R5, R3, R5, RZ, 0x3, P2 ;  /* 0x0000000503057211 */ /* 0x000fe400010f1cff */
[----:B0-----:R-:W-:-:S04]  /*1b10*/  IADD3 R6, P0, P1, R6, R0, R27 ;  /* 0x0000000006067210 */ /* 0x001fc8000791e01b */
[----:B------:R-:W-:-:S05]  /*1b20*/  IADD3.X R7, PT, PT, R7, RZ, R25, P0, P1 ;  /* 0x000000ff07077210 */ /* 0x000fca00007e2419 */
[----:B------:R0:W-:Y:S04]  /*1b30*/  STG.E.64 desc[UR8][R4.64], R6 ;  /* 0x0000000604007986 */ /* 0x0001e8000c101b08 */
.L_x_23:
[----:B------:R-:W-:Y:S05]  /*1b40*/  WARPSYNC.ALL ;  /* 0x0000000000007948 */ /* 0x000fea0003800000 */
[----:B------:R-:W-:Y:S01]  /*1b50*/  BAR.SYNC.DEFER_BLOCKING 0x0 ;  /* 0x0000000000007b1d */ /* 0x000fe20000010000 */
[----:B------:R-:W-:-:S05]  /*1b60*/  ISETP.LT.AND P0, PT, R26, UR10, PT ;  /* 0x0000000a1a007c0c */ /* 0x000fca000bf01270 */
[----:B0-----:R0:W2:Y:S08]  /*1b70*/  LDS.64 R4, [R47+0x7200] ;  /* 0x007200002f047984 */ /* 0x0010b00000000a00 */
[----:B0-----:R-:W-:Y:S05]  /*1b80*/  @P0 BRA `(.L_x_24) ;  /* 0x0000000000700947 */ /* 0x001fea0003800000 */
[----:B------:R-:W0:Y:S01]  /*1b90*/  LDCU.64 UR12, c[0x0][0x3a0] ;  /* 0x00007400ff0c77ac */ /* 0x000e220008000a00 */
[C---:B------:R-:W-:Y:S02]  /*1ba0*/  LOP3.LUT R7, R3.reuse, 0x3e0, RZ, 0xc0, !PT ;  /* 0x000003e003077812 */ /* 0x040fe400078ec0ff */
[----:B------:R-:W-:-:S05]  /*1bb0*/  LOP3.LUT R2, R3, 0x1f, RZ, 0xc0, !PT ;  /* 0x0000001f03027812 */ /* 0x000fca00078ec0ff */
[----:B------:R-:W-:-:S05]  /*1bc0*/  IMAD R7, R7, 0x13, R2 ;  /* 0x0000001307077824 */ /* 0x000fca00078e0202 */
[----:B--2---:R-:W-:-:S05]  /*1bd0*/  IADD3 R0, P0, PT, R7, R4, RZ ;  /* 0x0000000407007210 */ /* 0x004fca0007f1e0ff */
[----:B------:R-:W-:Y:S01]  /*1be0*/  IMAD.X R5, RZ, RZ, R5, P0 ;  /* 0x000000ffff057224 */ /* 0x000fe200000e0605 */
[----:B0-----:R-:W-:-:S04]  /*1bf0*/  LEA R2, P0, R0, UR12, 0x2 ;  /* 0x0000000c00027c11 */ /* 0x001fc8000f8010ff */
[----:B------:R-:W-:-:S05]  /*1c00*/  LEA.HI.X R3, R0, UR13, R5, 0x2, P0 ;  /* 0x0000000d00037c11 */ /* 0x000fca00080f1405 */
[----:B------:R-:W-:Y:S04]  /*1c10*/  STG.E desc[UR8][R2.64], R44 ;  /* 0x0000002c02007986 */ /* 0x000fe8000c101908 */
        /* <DEDUP_REMOVED lines=17> */
[----:B------:R-:W-:Y:S01]  /*1d30*/  STG.E desc[UR8][R2.64+0x900], R24 ;  /* 0x0009001802007986 */ /* 0x000fe2000c101908 */
[----:B------:R-:W-:Y:S05]  /*1d40*/  EXIT ;  /* 0x000000000000794d */ /* 0x000fea0003800000 */
.L_x_24:
[C---:B------:R-:W-:Y:S01]  /*1d50*/  LOP3.LUT R7, R3.reuse, 0x3e0, RZ, 0xc0, !PT ;  /* 0x000003e003077812 */ /* 0x040fe200078ec0ff */
[----:B------:R-:W0:Y:S01]  /*1d60*/  LDCU.64 UR12, c[0x0][0x3a0] ;  /* 0x00007400ff0c77ac */ /* 0x000e220008000a00 */
[----:B------:R-:W-:Y:S01]  /*1d70*/  LOP3.LUT R2, R3, 0x1f, RZ, 0xc0, !PT ;  /* 0x0000001f03027812 */ /* 0x000fe200078ec0ff */
[----:B-1----:R-:W-:-:S04]  /*1d80*/  IMAD.U32 R11, RZ, RZ, UR7 ;  /* 0x00000007ff0b7e24 */ /* 0x002fc8000f8e00ff */
[----:B------:R-:W-:Y:S02]  /*1d90*/  IMAD R7, R7, 0x13, R2 ;  /* 0x0000001307077824 */ /* 0x000fe400078e0202 */
[----:B------:R-:W-:Y:S02]  /*1da0*/  IMAD R0, R11, -0x1c80, R26 ;  /* 0xffffe3800b007824 */ /* 0x000fe400078e021a */
[C---:B------:R-:W-:Y:S01]  /*1db0*/  VIADD R11, R7.reuse, 0x20 ;  /* 0x00000020070b7836 */ /* 0x040fe20000000000 */
[C---:B--2---:R-:W-:Y:S01]  /*1dc0*/  IADD3 R3, P0, PT, R7.reuse, R4, RZ ;  /* 0x0000000407037210 */ /* 0x044fe20007f1e0ff */
[C---:B------:R-:W-:Y:S01]  /*1dd0*/  VIADD R25, R7.reuse, 0x60 ;  /* 0x0000006007197836 */ /* 0x040fe20000000000 */
[-C--:B------:R-:W-:Y:S02]  /*1de0*/  ISETP.GE.AND P1, PT, R7, R0.reuse, PT ;  /* 0x000000000700720c */ /* 0x080fe40003f26270 */
[-C--:B------:R-:W-:Y:S01]  /*1df0*/  ISETP.GE.AND P2, PT, R11, R0.reuse, PT ;  /* 0x000000000b00720c */ /* 0x080fe20003f46270 */
[----:B------:R-:W-:Y:S01]  /*1e00*/  IMAD.X R4, RZ, RZ, R5, P0 ;  /* 0x000000ffff047224 */ /* 0x000fe200000e0605 */
[----:B------:R-:W-:Y:S01]  /*1e10*/  ISETP.GE.AND P4, PT, R25, R0, PT ;  /* 0x000000001900720c */ /* 0x000fe20003f86270 */
[----:B------:R-:W-:Y:S01]  /*1e20*/  VIADD R5, R7, 0x40 ;  /* 0x0000004007057836 */ /* 0x000fe20000000000 */
[----:B0-----:R-:W-:Y:S01]  /*1e30*/  LEA R2, P0, R3, UR12, 0x2 ;  /* 0x0000000c03027c11 */ /* 0x001fe2000f8010ff */
[----:B------:R-:W-:-:S02]  /*1e40*/  VIADD R11, R7, 0xa0 ;  /* 0x000000a0070b7836 */ /* 0x000fc40000000000 */
[----:B------:R-:W-:Y:S01]  /*1e50*/  VIADD R25, R7, 0xc0 ;  /* 0x000000c007197836 */ /* 0x000fe20000000000 */
[-C--:B------:R-:W-:Y:S01]  /*1e60*/  ISETP.GE.AND P3, PT, R5, R0.reuse, PT ;  /* 0x000000000500720c */ /* 0x080fe20003f66270 */
[----:B------:R-:W-:Y:S01]  /*1e70*/  VIADD R5, R7, 0x80 ;  /* 0x0000008007057836 */ /* 0x000fe20000000000 */
[----:B------:R-:W-:Y:S02]  /*1e80*/  LEA.HI.X R3, R3, UR13, R4, 0x2, P0 ;  /* 0x0000000d03037c11 */ /* 0x000fe400080f1404 */
[-C--:B------:R-:W-:Y:S01]  /*1e90*/  ISETP.GE.AND P6, PT, R11, R0.reuse, PT ;  /* 0x000000000b00720c */ /* 0x080fe20003fc6270 */
[----:B------:R-:W-:Y:S01]  /*1ea0*/  VIADD R11, R7, 0x100 ;  /* 0x00000100070b7836 */ /* 0x000fe20000000000 */
[-C--:B------:R-:W-:Y:S01]  /*1eb0*/  ISETP.GE.AND P5, PT, R5, R0.reuse, PT ;  /* 0x000000000500720c */ /* 0x080fe20003fa6270 */
[----:B------:R-:W-:Y:S01]  /*1ec0*/  VIADD R5, R7, 0xe0 ;  /* 0x000000e007057836 */ /* 0x000fe20000000000 */
[----:B------:R-:W-:Y:S01]  /*1ed0*/  @!P1 STG.E desc[UR8][R2.64], R44 ;  /* 0x0000002c02009986 */ /* 0x000fe2000c101908 */
[----:B------:R-:W-:-:S03]  /*1ee0*/  ISETP.GE.AND P0, PT, R25, R0, PT ;  /* 0x000000001900720c */ /* 0x000fc60003f06270 */
[-C--:B------:R-:W-:Y:S01]  /*1ef0*/  ISETP.GE.AND P1, PT, R5, R0.reuse, PT ;  /* 0x000000000500720c */ /* 0x080fe20003f26270 */
[----:B------:R-:W-:Y:S01]  /*1f00*/  VIADD R5, R7, 0x120 ;  /* 0x0000012007057836 */ /* 0x000fe20000000000 */
[----:B------:R-:W-:Y:S04]  /*1f10*/  @!P3 STG.E desc[UR8][R2.64+0x100], R42 ;  /* 0x0001002a0200b986 */ /* 0x000fe8000c101908 */
[-C--:B------:R-:W-:Y:S01]  /*1f20*/  ISETP.GE.AND P3, PT, R5, R0.reuse, PT ;  /* 0x000000000500720c */ /* 0x080fe20003f66270 */
[----:B------:R-:W-:Y:S01]  /*1f30*/  VIADD R5, R7, 0x160 ;  /* 0x0000016007057836 */ /* 0x000fe20000000000 */
[----:B------:R-:W-:Y:S01]  /*1f40*/  @!P2 STG.E desc[UR8][R2.64+0x80], R43 ;  /* 0x0000802b0200a986 */ /* 0x000fe2000c101908 */
[----:B------:R-:W-:Y:S01]  /*1f50*/  ISETP.GE.AND P2, PT, R11, R0, PT ;  /* 0x000000000b00720c */ /* 0x000fe20003f46270 */
[----:B------:R-:W-:-:S02]  /*1f60*/  VIADD R11, R7, 0x140 ;  /* 0x00000140070b7836 */ /* 0x000fc40000000000 */
[----:B------:R0:W-:Y:S01]  /*1f70*/  @!P5 STG.E desc[UR8][R2.64+0x200], R9 ;  /* 0x000200090200d986 */ /* 0x0001e2000c101908 */
[-C--:B------:R-:W-:Y:S01]  /*1f80*/  ISETP.GE.AND P5, PT, R5, R0.reuse, PT ;  /* 0x000000000500720c */ /* 0x080fe20003fa6270 */
[----:B------:R-:W-:Y:S02]  /*1f90*/  VIADD R5, R7, 0x1a0 ;  /* 0x000001a007057836 */ /* 0x000fe40000000000 */
[----:B------:R1:W-:Y:S01]  /*1fa0*/  @!P4 STG.E desc[UR8][R2.64+0x180], R8 ;  /* 0x000180080200c986 */ /* 0x0003e2000c101908 */
[-C--:B------:R-:W-:Y:S01]  /*1fb0*/  ISETP.GE.AND P4, PT, R11, R0.reuse, PT ;  /* 0x000000000b00720c */ /* 0x080fe20003f86270 */
[----:B------:R-:W-:Y:S02]  /*1fc0*/  VIADD R11, R7, 0x180 ;  /* 0x00000180070b7836 */ /* 0x000fe40000000000 */
[----:B------:R1:W-:Y:S01]  /*1fd0*/  @!P0 STG.E desc[UR8][R2.64+0x300], R12 ;  /* 0x0003000c02008986 */ /* 0x0003e2000c101908 */
[----:B------:R-:W-:Y:S01]  /*1fe0*/  ISETP.GE.AND P0, PT, R5, R0, PT ;  /* 0x000000000500720c */ /* 0x000fe20003f06270 */
[----:B------:R-:W-:-:S02]  /*1ff0*/  VIADD R5, R7, 0x1e0 ;  /* 0x000001e007057836 */ /* 0x000fc40000000000 */
[----:B------:R1:W-:Y:S01]  /*2000*/  @!P6 STG.E desc[UR8][R2.64+0x280], R10 ;  /* 0x0002800a0200e986 */ /* 0x0003e2000c101908 */
[-C--:B------:R-:W-:Y:S01]  /*2010*/  ISETP.GE.AND P6, PT, R11, R0.reuse, PT ;  /* 0x000000000b00720c */ /* 0x080fe20003fc6270 */
[----:B------:R-:W-:Y:S02]  /*2020*/  VIADD R11, R7, 0x1c0 ;  /* 0x000001c0070b7836 */ /* 0x000fe40000000000 */
[----:B------:R1:W-:Y:S01]  /*2030*/  @!P2 STG.E desc[UR8][R2.64+0x400], R14 ;  /* 0x0004000e0200a986 */ /* 0x0003e2000c101908 */
[-C--:B------:R-:W-:Y:S01]  /*2040*/  ISETP.GE.AND P2, PT, R5, R0.reuse, PT ;  /* 0x000000000500720c */ /* 0x080fe20003f46270 */
[C---:B0-----:R-:W-:Y:S02]  /*2050*/  VIADD R9, R7.reuse, 0x200 ;  /* 0x0000020007097836 */ /* 0x041fe40000000000 */
[C---:B------:R-:W-:Y:S01]  /*2060*/  VIADD R5, R7.reuse, 0x220 ;  /* 0x0000022007057836 */ /* 0x040fe20000000000 */
[----:B------:R1:W-:Y:S01]  /*2070*/  @!P1 STG.E desc[UR8][R2.64+0x380], R13 ;  /* 0x0003800d02009986 */ /* 0x0003e2000c101908 */
[----:B------:R-:W-:Y:S01]  /*2080*/  VIADD R7, R7, 0x240 ;  /* 0x0000024007077836 */ /* 0x000fe20000000000 */
[----:B------:R-:W-:-:S02]  /*2090*/  ISETP.GE.AND P1, PT, R11, R0, PT ;  /* 0x000000000b00720c */ /* 0x000fc40003f26270 */
[----:B------:R1:W-:Y:S01]  /*20a0*/  @!P3 STG.E desc[UR8][R2.64+0x480], R15 ;  /* 0x0004800f0200b986 */ /* 0x0003e2000c101908 */
[----:B------:R-:W-:-:S03]  /*20b0*/  ISETP.GE.AND P3, PT, R9, R0, PT ;  /* 0x000000000900720c */ /* 0x000fc60003f66270 */
[----:B------:R1:W-:Y:S01]  /*20c0*/  @!P4 STG.E desc[UR8][R2.64+0x500], R16 ;  /* 0x000500100200c986 */ /* 0x0003e2000c101908 */
[----:B------:R-:W-:-:S03]  /*20d0*/  ISETP.GE.AND P4, PT, R5, R0, PT ;  /* 0x000000000500720c */ /* 0x000fc60003f86270 */
[----:B------:R1:W-:Y:S01]  /*20e0*/  @!P5 STG.E desc[UR8][R2.64+0x580], R17 ;  /* 0x000580110200d986 */ /* 0x0003e2000c101908 */
[----:B------:R-:W-:-:S03]  /*20f0*/  ISETP.GE.AND P5, PT, R7, R0, PT ;  /* 0x000000000700720c */ /* 0x000fc60003fa6270 */
[----:B------:R1:W-:Y:S04]  /*2100*/  @!P6 STG.E desc[UR8][R2.64+0x600], R18 ;  /* 0x000600120200e986 */ /* 0x0003e8000c101908 */
[----:B------:R1:W-:Y:S04]  /*2110*/  @!P0 STG.E desc[UR8][R2.64+0x680], R19 ;  /* 0x0006801302008986 */ /* 0x0003e8000c101908 */
[----:B------:R1:W-:Y:S04]  /*2120*/  @!P1 STG.E desc[UR8][R2.64+0x700], R20 ;  /* 0x0007001402009986 */ /* 0x0003e8000c101908 */
[----:B------:R1:W-:Y:S04]  /*2130*/  @!P2 STG.E desc[UR8][R2.64+0x780], R21 ;  /* 0x000780150200a986 */ /* 0x0003e8000c101908 */
[----:B------:R1:W-:Y:S04]  /*2140*/  @!P3 STG.E desc[UR8][R2.64+0x800], R22 ;  /* 0x000800160200b986 */ /* 0x0003e8000c101908 */
[----:B------:R1:W-:Y:S01]  /*2150*/  @!P4 STG.E desc[UR8][R2.64+0x880], R23 ;  /* 0x000880170200c986 */ /* 0x0003e2000c101908 */
[----:B------:R-:W-:Y:S05]  /*2160*/  @P5 EXIT ;  /* 0x000000000000594d */ /* 0x000fea0003800000 */
[----:B------:R-:W-:Y:S01]  /*2170*/  STG.E desc[UR8][R2.64+0x900], R24 ;  /* 0x0009001802007986 */ /* 0x000fe2000c101908 */
[----:B------:R-:W-:Y:S05]  /*2180*/  EXIT ;  /* 0x000000000000794d */ /* 0x000fea0003800000 */
.L_x_14:
[----:B------:R-:W-:Y:S01]  /*2190*/  IMAD.MOV.U32 R2, RZ, RZ, RZ ;  /* 0x000000ffff027224 */ /* 0x000fe200078e00ff */
[C---:B------:R-:W-:Y:S01]  /*21a0*/  ISETP.GT.U32.AND P0, PT, R3.reuse, 0x1f, PT ;  /* 0x0000001f0300780c */ /* 0x040fe20003f04070 */
[----:B------:R-:W-:Y:S05]  /*21b0*/  WARPSYNC.ALL ;  /* 0x0000000000007948 */ /* 0x000fea0003800000 */
[----:B------:R-:W-:-:S05]  /*21c0*/  IMAD.HI.U32 R24, R3, 0x15555556, R2 ;  /* 0x1555555603187827 */ /* 0x000fca00078e0002 */
[----:B------:R-:W-:-:S05]  /*21d0*/  LEA R24, R24, UR4, 0x2 ;  /* 0x0000000418187c11 */ /* 0x000fca000f8e10ff */
[----:B------:R0:W-:Y:S01]  /*21e0*/  STS [R24+0x3410], R27 ;  /* 0x0034101b18007388 */ /* 0x0001e20000000800 */
[----:B------:R-:W-:Y:S06]  /*21f0*/  BAR.SYNC.DEFER_BLOCKING 0x0 ;  /* 0x0000000000007b1d */ /* 0x000fec0000010000 */
[----:B------:R-:W-:Y:S05]  /*2200*/  @P0 BRA `(.L_x_25) ;  /* 0x0000000000e00947 */ /* 0x000fea0003800000 */
[----:B------:R-:W-:Y:S01]  /*2210*/  IMAD.MOV.U32 R5, RZ, RZ, 0x34 ;  /* 0x00000034ff057424 */ /* 0x000fe200078e00ff */
[----:B------:R-:W-:-:S03]  /*2220*/  UMOV UR11, 0xffffffff ;  /* 0xffffffff000b7882 */ /* 0x000fc60000000000 */
[----:B------:R-:W-:-:S05]  /*2230*/  IMAD R18, R3, R5, UR4 ;  /* 0x0000000403127e24 */ /* 0x000fca000f8e0205 */
[----:B------:R-:W-:Y:S04]  /*2240*/  LDS R16, [R18+0x3410] ;  /* 0x0034100012107984 */ /* 0x000fe80000000800 */
[----:B------:R-:W-:Y:S04]  /*2250*/  LDS R17, [R18+0x3414] ;  /* 0x0034140012117984 */ /* 0x000fe80000000800 */
[----:B------:R-:W1:Y:S04]  /*2260*/  LDS R14, [R18+0x3418] ;  /* 0x00341800120e7984 */ /* 0x000e680000000800 */
[----:B------:R-:W-:Y:S04]  /*2270*/  LDS R15, [R18+0x341c] ;  /* 0x00341c00120f7984 */ /* 0x000fe80000000800 */
[----:B------:R-:W2:Y:S04]  /*2280*/  LDS R12, [R18+0x3420] ;  /* 0x00342000120c7984 */ /* 0x000ea80000000800 */
[----:B------:R-:W-:Y:S04]  /*2290*/  LDS R13, [R18+0x3424] ;  /* 0x00342400120d7984 */ /* 0x000fe80000000800 */
[----:B------:R-:W3:Y:S04]  /*22a0*/  LDS R10, [R18+0x3428] ;  /* 0x00342800120a7984 */ /* 0x000ee80000000800 */
[----:B------:R-:W-:Y:S04]  /*22b0*/  LDS R9, [R18+0x342c] ;  /* 0x00342c0012097984 */ /* 0x000fe80000000800 */
[----:B------:R-:W4:Y:S04]  /*22c0*/  LDS R8, [R18+0x3430] ;  /* 0x0034300012087984 */ /* 0x000f280000000800 */
[----:B------:R-:W-:Y:S04]  /*22d0*/  LDS R5, [R18+0x3434] ;  /* 0x0034340012057984 */ /* 0x000fe80000000800 */
[----:B------:R-:W5:Y:S04]  /*22e0*/  LDS R4, [R18+0x3438] ;  /* 0x0034380012047984 */ /* 0x000f680000000800 */
[----:B------:R-:W0:Y:S01]  /*22f0*/  LDS R19, [R18+0x343c] ;  /* 0x00343c0012137984 */ /* 0x000e220000000800 */
[----:B-1----:R-:W-:-:S04]  /*2300*/  IADD3 R20, PT, PT, R14, R17, R16 ;  /* 0x000000110e147210 */ /* 0x002fc80007ffe010 */
[----:B--2---:R-:W-:-:S04]  /*2310*/  IADD3 R20, PT, PT, R12, R20, R15 ;  /* 0x000000140c147210 */ /* 0x004fc80007ffe00f */
[----:B---3--:R-:W-:-:S04]  /*2320*/  IADD3 R20, PT, PT, R10, R20, R13 ;  /* 0x000000140a147210 */ /* 0x008fc80007ffe00d */
[----:B----4-:R-:W-:-:S04]  /*2330*/  IADD3 R20, PT, PT, R8, R20, R9 ;  /* 0x0000001408147210 */ /* 0x010fc80007ffe009 */
[----:B-----5:R-:W-:-:S05]  /*2340*/  IADD3 R20, PT, PT, R4, R20, R5 ;  /* 0x0000001404147210 */ /* 0x020fca0007ffe005 */
[----:B0-----:R-:W-:Y:S01]  /*2350*/  IMAD.IADD R19, R19, 0x1, R20 ;  /* 0x0000000113137824 */ /* 0x001fe200078e0214 */
[----:B------:R-:W-:Y:S06]  /*2360*/  BRA.DIV UR11, `(.L_x_26) ;  /* 0x0000005e0be47947 */ /* 0x000fec000b800000 */
[----:B------:R-:W0:Y:S02]  /*2370*/  SHFL.UP P0, R20, R19, 0x1, RZ ;  /* 0x0420000013147989 */ /* 0x000e2400000000ff */
[----:B0-----:R-:W-:-:S05]  /*2380*/  @P0 IMAD.IADD R20, R19, 0x1, R20 ;  /* 0x0000000113140824 */ /* 0x001fca00078e0214 */
[----:B------:R-:W0:Y:S02]  /*2390*/  SHFL.UP P0, R21, R20, 0x2, RZ ;  /* 0x0440000014157989 */ /* 0x000e2400000000ff */
[----:B0-----:R-:W-:-:S05]  /*23a0*/  @P0 IMAD.IADD R21, R20, 0x1, R21 ;  /* 0x0000000114150824 */ /* 0x001fca00078e0215 */
[----:B------:R-:W0:Y:S02]  /*23b0*/  SHFL.UP P0, R22, R21, 0x4, RZ ;  /* 0x0480000015167989 */ /* 0x000e2400000000ff */
[----:B0-----:R-:W-:-:S05]  /*23c0*/  @P0 IMAD.IADD R22, R21, 0x1, R22 ;  /* 0x0000000115160824 */ /* 0x001fca00078e0216 */
[----:B------:R-:W0:Y:S02]  /*23d0*/  SHFL.UP P0, R23, R22, 0x8, RZ ;  /* 0x0500000016177989 */ /* 0x000e2400000000ff */
[----:B0-----:R-:W-:-:S05]  /*23e0*/  @P0 IMAD.IADD R23, R22, 0x1, R23 ;  /* 0x0000000116170824 */ /* 0x001fca00078e0217 */
[----:B------:R0:W1:Y:S02]  /*23f0*/  SHFL.UP P0, R48, R23, 0x10, RZ ;  /* 0x0600000017307989 */ /* 0x00006400000000ff */
.L_x_118:
[----:B-1----:R-:W-:-:S04]  /*2400*/  @P0 IMAD.IADD R48, R23, 0x1, R48 ;  /* 0x0000000117300824 */ /* 0x002fc800078e0230 */
[----:B------:R-:W-:-:S04]  /*2410*/  IMAD.IADD R19, R48, 0x1, -R19 ;  /* 0x0000000130137824 */ /* 0x000fc800078e0a13 */
[----:B------:R-:W-:Y:S01]  /*2420*/  IMAD.IADD R16, R16, 0x1, R19 ;  /* 0x0000000110107824 */ /* 0x000fe200078e0213 */
[----:B------:R1:W-:Y:S03]  /*2430*/  STS [R18+0x3410], R19 ;  /* 0x0034101312007388 */ /* 0x0003e60000000800 */
        /* <DEDUP_REMOVED lines=19> */
[----:B------:R1:W-:Y:S04]  /*2570*/  STS [R18+0x3438], R5 ;  /* 0x0034380512007388 */ /* 0x0003e80000000800 */
[----:B------:R1:W-:Y:S02]  /*2580*/  STS [R18+0x343c], R21 ;  /* 0x00343c1512007388 */ /* 0x0003e40000000800 */
.L_x_25:
[----:B------:R-:W-:Y:S05]  /*2590*/  WARPSYNC.ALL ;  /* 0x0000000000007948 */ /* 0x000fea0003800000 */
[----:B------:R-:W-:Y:S01]  /*25a0*/  BAR.SYNC.DEFER_BLOCKING 0x0 ;  /* 0x0000000000007b1d */ /* 0x000fe20000010000 */
[----:B------:R-:W-:Y:S02]  /*25b0*/  ISETP.NE.AND P0, PT, R53, RZ, PT ;  /* 0x000000ff3500720c */ /* 0x000fe40003f05270 */
[----:B-1----:R-:W-:-:S03]  /*25c0*/  SHF.R.U32.HI R5, RZ, UR6, R45 ;  /* 0x00000006ff057c19 */ /* 0x002fc6000801162d */
[----:B------:R-:W-:Y:S01]  /*25d0*/  BSSY.RECONVERGENT B0, `(.L_x_27) ;  /* 0x0000029000007945 */ /* 0x000fe20003800200 */
[----:B------:R-:W-:Y:S01]  /*25e0*/  LOP3.LUT R5, R5, UR5, RZ, 0x30, !PT ;  /* 0x0000000505057c12 */ /* 0x000fe2000f8e30ff */
[----:B0-----:R-:W0:Y:S06]  /*25f0*/  LDS R24, [R24+0x3410] ;  /* 0x0034100018187984 */ /* 0x001e2c0000000800 */
[----:B------:R-:W-:Y:S05]  /*2600*/  @P0 BRA `(.L_x_28) ;  /* 0x0000000000940947 */ /* 0x000fea0003800000 */
[----:B------:R-:W-:-:S05]  /*2610*/  LEA R4, R3, UR4, 0x2 ;  /* 0x0000000403047c11 */ /* 0x000fca000f8e10ff */
[----:B------:R-:W0:Y:S04]  /*2620*/  LDS R13, [R4] ;  /* 0x00000000040d7984 */ /* 0x000e280000000800 */
[----:B------:R-:W1:Y:S04]  /*2630*/  LDS R15, [R4+0x400] ;  /* 0x00040000040f7984 */ /* 0x000e680000000800 */
[----:B------:R-:W2:Y:S04]  /*2640*/  LDS R17, [R4+0x800] ;  /* 0x0008000004117984 */ /* 0x000ea80000000800 */
[----:B------:R-:W3:Y:S04]  /*2650*/  LDS R19, [R4+0xc00] ;  /* 0x000c000004137984 */ /* 0x000ee80000000800 */
[----:B------:R-:W4:Y:S04]  /*2660*/  LDS R21, [R4+0x1000] ;  /* 0x0010000004157984 */ /* 0x000f280000000800 */
[----:B------:R-:W5:Y:S04]  /*2670*/  LDS R23, [R4+0x1400] ;  /* 0x0014000004177984 */ /* 0x000f680000000800 */
[----:B------:R-:W5:Y:S04]  /*2680*/  LDS R45, [R4+0x1800] ;  /* 0x00180000042d7984 */ /* 0x000f680000000800 */
[----:B------:R-:W5:Y:S04]  /*2690*/  LDS R47, [R4+0x1c00] ;  /* 0x001c0000042f7984 */ /* 0x000f680000000800 */
[----:B------:R-:W5:Y:S04]  /*26a0*/  LDS R49, [R4+0x2000] ;  /* 0x0020000004317984 */ /* 0x000f680000000800 */
[----:B------:R-:W5:Y:S04]  /*26b0*/  LDS R51, [R4+0x2400] ;  /* 0x0024000004337984 */ /* 0x000f680000000800 */
[----:B------:R-:W5:Y:S01]  /*26c0*/  LDS R8, [R4+0x2800] ;  /* 0x0028000004087984 */ /* 0x000f620000000800 */
[----:B0-----:R-:W-:-:S03]  /*26d0*/  IMAD.IADD R13, R24, 0x1, R13 ;  /* 0x00000001180d7824 */ /* 0x001fc600078e020d */
[----:B------:R-:W0:Y:S01]  /*26e0*/  LDS R9, [R4+0x2c00] ;  /* 0x002c000004097984 */ /* 0x000e220000000800 */
[----:B-1----:R-:W-:-:S03]  /*26f0*/  IMAD.IADD R15, R24, 0x1, R15 ;  /* 0x00000001180f7824 */ /* 0x002fc600078e020f */
[----:B------:R1:W-:Y:S01]  /*2700*/  STS [R4], R13 ;  /* 0x0000000d04007388 */ /* 0x0003e20000000800 */
[C---:B--2---:R-:W-:Y:S02]  /*2710*/  IMAD.IADD R17, R24.reuse, 0x1, R17 ;  /* 0x0000000118117824 */ /* 0x044fe400078e0211 */
[C---:B---3--:R-:W-:Y:S01]  /*2720*/  IMAD.IADD R19, R24.reuse, 0x1, R19 ;  /* 0x0000000118137824 */ /* 0x048fe200078e0213 */
[----:B------:R2:W-:Y:S01]  /*2730*/  STS [R4+0x400], R15 ;  /* 0x0004000f04007388 */ /* 0x0005e20000000800 */
[----:B----4-:R-:W-:-:S03]  /*2740*/  IMAD.IADD R21, R24, 0x1, R21 ;  /* 0x0000000118157824 */ /* 0x010fc600078e0215 */
[----:B------:R2:W-:Y:S01]  /*2750*/  STS [R4+0x800], R17 ;  /* 0x0008001104007388 */ /* 0x0005e20000000800 */
[----:B-----5:R-:W-:-:S03]  /*2760*/  IMAD.IADD R23, R24, 0x1, R23 ;  /* 0x0000000118177824 */ /* 0x020fc600078e0217 */
[----:B------:R2:W-:Y:S01]  /*2770*/  STS [R4+0xc00], R19 ;  /* 0x000c001304007388 */ /* 0x0005e20000000800 */
[----:B------:R-:W-:-:S03]  /*2780*/  IMAD.IADD R45, R24, 0x1, R45 ;  /* 0x00000001182d7824 */ /* 0x000fc600078e022d */
[----:B------:R2:W-:Y:S01]  /*2790*/  STS [R4+0x1000], R21 ;  /* 0x0010001504007388 */ /* 0x0005e20000000800 */
[----:B------:R-:W-:-:S03]  /*27a0*/  IMAD.IADD R47, R24, 0x1, R47 ;  /* 0x00000001182f7824 */ /* 0x000fc600078e022f */
[----:B------:R2:W-:Y:S01]  /*27b0*/  STS [R4+0x1400], R23 ;  /* 0x0014001704007388 */ /* 0x0005e20000000800 */
[----:B------:R-:W-:-:S03]  /*27c0*/  IMAD.IADD R49, R24, 0x1, R49 ;  /* 0x0000000118317824 */ /* 0x000fc600078e0231 */
[----:B------:R2:W-:Y:S01]  /*27d0*/  STS [R4+0x1800], R45 ;  /* 0x0018002d04007388 */ /* 0x0005e20000000800 */
[----:B------:R-:W-:-:S03]  /*27e0*/  IMAD.IADD R51, R24, 0x1, R51 ;  /* 0x0000000118337824 */ /* 0x000fc600078e0233 */
[----:B------:R2:W-:Y:S01]  /*27f0*/  STS [R4+0x1c00], R47 ;  /* 0x001c002f04007388 */ /* 0x0005e20000000800 */
[----:B-1----:R-:W-:-:S03]  /*2800*/  IMAD.IADD R13, R24, 0x1, R8 ;  /* 0x00000001180d7824 */ /* 0x002fc600078e0208 */
[----:B------:R2:W-:Y:S01]  /*2810*/  STS [R4+0x2000], R49 ;  /* 0x0020003104007388 */ /* 0x0005e20000000800 */
[----:B0-----:R-:W-:-:S03]  /*2820*/  IMAD.IADD R9, R24, 0x1, R9 ;  /* 0x0000000118097824 */ /* 0x001fc600078e0209 */
[----:B------:R2:W-:Y:S04]  /*2830*/  STS [R4+0x2400], R51 ;  /* 0x0024003304007388 */ /* 0x0005e80000000800 */
[----:B------:R2:W-:Y:S04]  /*2840*/  STS [R4+0x2800], R13 ;  /* 0x0028000d04007388 */ /* 0x0005e80000000800 */
[----:B------:R2:W-:Y:S02]  /*2850*/  STS [R4+0x2c00], R9 ;  /* 0x002c000904007388 */ /* 0x0005e40000000800 */
.L_x_28:
[----:B------:R-:W-:Y:S05]  /*2860*/  BSYNC.RECONVERGENT B0 ;  /* 0x0000000000007941 */ /* 0x000fea0003800200 */
.L_x_27:
[----:B------:R-:W-:Y:S01]  /*2870*/  BAR.SYNC.DEFER_BLOCKING 0x0 ;  /* 0x0000000000007b1d */ /* 0x000fe20000010000 */
[----:B------:R-:W-:Y:S01]  /*2880*/  R2P PR, R5, 0x7f ;  /* 0x0000007f05007804 */ /* 0x000fe20000000000 */
[----:B------:R-:W-:-:S04]  /*2890*/  IMAD.MOV.U32 R8, RZ, RZ, RZ ;  /* 0x000000ffff087224 */ /* 0x000fc800078e00ff */
[----:B------:R-:W-:Y:S01]  /*28a0*/  BSSY.RECONVERGENT B0, `(.L_x_29) ;  /* 0x0000026000007945 */ /* 0x000fe20003800200 */
[----:B--2---:R-:W1:Y:S07]  /*28b0*/  S2R R23, SR_LEMASK ;  /* 0x0000000000177919 */ /* 0x004e6e0000003a00 */
[----:B------:R-:W-:Y:S02]  /*28c0*/  VOTE.ANY R4, PT, P0 ;  /* 0x0000000000047806 */ /* 0x000fe400000e0100 */
[----:B------:R-:W-:-:S02]  /*28d0*/  VOTE.ANY R9, PT, P1 ;  /* 0x0000000000097806 */ /* 0x000fc400008e0100 */
[----:B------:R-:W-:Y:S02]  /*28e0*/  @!P0 LOP3.LUT R4, RZ, R4, RZ, 0x33, !PT ;  /* 0x00000004ff048212 */ /* 0x000fe400078e33ff */
[----:B------:R-:W-:Y:S02]  /*28f0*/  VOTE.ANY R13, PT, P2 ;  /* 0x00000000000d7806 */ /* 0x000fe400010e0100 */
[----:B------:R-:W-:Y:S02]  /*2900*/  @!P1 LOP3.LUT R9, RZ, R9, RZ, 0x33, !PT ;  /* 0x00000009ff099212 */ /* 0x000fe400078e33ff */
[----:B------:R-:W-:Y:S02]  /*2910*/  VOTE.ANY R15, PT, P3 ;  /* 0x00000000000f7806 */ /* 0x000fe400018e0100 */
[----:B------:R-:W-:Y:S02]  /*2920*/  @!P2 LOP3.LUT R13, RZ, R13, RZ, 0x33, !PT ;  /* 0x0000000dff0da212 */ /* 0x000fe400078e33ff */
[----:B------:R-:W-:-:S02]  /*2930*/  LOP3.LUT R4, R9, R4, RZ, 0xc0, !PT ;  /* 0x0000000409047212 */ /* 0x000fc400078ec0ff */
[----:B------:R-:W-:Y:S02]  /*2940*/  @!P3 LOP3.LUT R15, RZ, R15, RZ, 0x33, !PT ;  /* 0x0000000fff0fb212 */ /* 0x000fe400078e33ff */
[----:B------:R-:W-:Y:S02]  /*2950*/  LOP3.LUT R4, R13, R4, RZ, 0xc0, !PT ;  /* 0x000000040d047212 */ /* 0x000fe400078ec0ff */
[----:B------:R-:W-:Y:S02]  /*2960*/  VOTE.ANY R9, PT, P4 ;  /* 0x0000000000097806 */ /* 0x000fe400020e0100 */
[----:B------:R-:W-:Y:S02]  /*2970*/  LOP3.LUT P0, RZ, R5, 0x80, RZ, 0xc0, !PT ;  /* 0x0000008005ff7812 */ /* 0x000fe4000780c0ff */
[----:B------:R-:W-:Y:S02]  /*2980*/  LOP3.LUT R4, R15, R4, RZ, 0xc0, !PT ;  /* 0x000000040f047212 */ /* 0x000fe400078ec0ff */
[----:B------:R-:W-:-:S02]  /*2990*/  VOTE.ANY R13, PT, P5 ;  /* 0x00000000000d7806 */ /* 0x000fc400028e0100 */
[----:B------:R-:W-:Y:S02]  /*29a0*/  @!P4 LOP3.LUT R9, RZ, R9, RZ, 0x33, !PT ;  /* 0x00000009ff09c212 */ /* 0x000fe400078e33ff */
[----:B------:R-:W-:Y:S02]  /*29b0*/  @!P5 LOP3.LUT R13, RZ, R13, RZ, 0x33, !PT ;  /* 0x0000000dff0dd212 */ /* 0x000fe400078e33ff */
[----:B------:R-:W-:Y:S02]  /*29c0*/  LOP3.LUT R4, R9, R4, RZ, 0xc0, !PT ;  /* 0x0000000409047212 */ /* 0x000fe400078ec0ff */
[----:B------:R-:W-:Y:S02]  /*29d0*/  VOTE.ANY R9, PT, P6 ;  /* 0x0000000000097806 */ /* 0x000fe400030e0100 */
[----:B------:R-:W-:Y:S02]  /*29e0*/  LOP3.LUT R4, R13, R4, RZ, 0xc0, !PT ;  /* 0x000000040d047212 */ /* 0x000fe400078ec0ff */
[----:B------:R-:W-:-:S02]  /*29f0*/  VOTE.ANY R13, PT, P0 ;  /* 0x00000000000d7806 */ /* 0x000fc400000e0100 */
[----:B------:R-:W-:Y:S02]  /*2a00*/  @!P6 LOP3.LUT R9, RZ, R9, RZ, 0x33, !PT ;  /* 0x00000009ff09e212 */ /* 0x000fe400078e33ff */
[----:B------:R-:W-:Y:S02]  /*2a10*/  @!P0 LOP3.LUT R13, RZ, R13, RZ, 0x33, !PT ;  /* 0x0000000dff0d8212 */ /* 0x000fe400078e33ff */
[----:B------:R-:W-:Y:S02]  /*2a20*/  LOP3.LUT R4, R9, R4, RZ, 0xc0, !PT ;  /* 0x0000000409047212 */ /* 0x000fe400078ec0ff */
[----:B------:R-:W-:Y:S02]  /*2a30*/  SHF.R.U32.HI R9, RZ, UR6, R6 ;  /* 0x00000006ff097c19 */ /* 0x000fe40008011606 */
[----:B------:R-:W-:Y:S01]  /*2a40*/  LOP3.LUT R10, R13, R4, RZ, 0xc0, !PT ;  /* 0x000000040d0a7212 */ /* 0x000fe200078ec0ff */
[----:B------:R-:W-:Y:S01]  /*2a50*/  IMAD.SHL.U32 R4, R3, 0x20, RZ ;  /* 0x0000002003047824 */ /* 0x000fe200078e00ff */
[----:B------:R-:W-:-:S02]  /*2a60*/  LOP3.LUT R9, R9, UR5, RZ, 0x30, !PT ;  /* 0x0000000509097c12 */ /* 0x000fc4000f8e30ff */
[----:B------:R-:W2:Y:S01]  /*2a70*/  FLO.U32 R15, R10 ;  /* 0x0000000a000f7300 */ /* 0x000ea200000e0000 */
[----:B-1----:R-:W-:Y:S02]  /*2a80*/  LOP3.LUT R14, R23, R10, RZ, 0xc0, !PT ;  /* 0x0000000a170e7212 */ /* 0x002fe400078ec0ff */
[----:B------:R-:W-:-:S05]  /*2a90*/  LOP3.LUT R4, R4, 0x7c00, RZ, 0xc0, !PT ;  /* 0x00007c0004047812 */ /* 0x000fca00078ec0ff */
[----:B------:R-:W1:Y:S01]  /*2aa0*/  POPC R14, R14 ;  /* 0x0000000e000e7309 */ /* 0x000e620000000000 */
[----:B------:R-:W-:Y:S01]  /*2ab0*/  VIADD R22, R4, UR4 ;  /* 0x0000000404167c36 */ /* 0x000fe20008000000 */
[----:B--2---:R-:W-:-:S13]  /*2ac0*/  ISETP.NE.AND P0, PT, R46, R15, PT ;  /* 0x0000000f2e00720c */ /* 0x004fda0003f05270 */
[----:B-1----:R-:W-:Y:S05]  /*2ad0*/  @P0 BRA `(.L_x_30) ;  /* 0x0000000000080947 */ /* 0x002fea0003800000 */
[----:B------:R-:W-:-:S05]  /*2ae0*/  IMAD R5, R5, 0x4, R22 ;  /* 0x0000000405057824 */ /* 0x000fca00078e0216 */
[----:B------:R1:W2:Y:S02]  /*2af0*/  ATOMS.ADD R8, [R5], R14 ;  /* 0x0000000e0508738c */ /* 0x0002a40000000000 */
.L_x_30:
[----:B------:R-:W-:Y:S05]  /*2b00*/  BSYNC.RECONVERGENT B0 ;  /* 0x0000000000007941 */ /* 0x000fea0003800200 */
.L_x_29:
[----:B------:R-:W-:Y:S01]  /*2b10*/  R2P PR, R9, 0x7f ;  /* 0x0000007f09007804 */ /* 0x000fe20000000000 */
[----:B--2---:R2:W3:Y:S01]  /*2b20*/  SHFL.IDX PT, R8, R8, R15, 0x1f ;  /* 0x00001f0f08087589 */ /* 0x0044e200000e0000 */
[----:B------:R-:W-:Y:S01]  /*2b30*/  BSSY.RECONVERGENT B0, `(.L_x_31) ;  /* 0x0000023000007945 */ /* 0x000fe20003800200 */
[----:B------:R-:W-:-:S10]  /*2b40*/  IMAD.MOV.U32 R12, RZ, RZ, RZ ;  /* 0x000000ffff0c7224 */ /* 0x000fd400078e00ff */
[----:B------:R-:W-:Y:S02]  /*2b50*/  VOTE.ANY R4, PT, P0 ;  /* 0x0000000000047806 */ /* 0x000fe400000e0100 */
[----:B-1----:R-:W-:Y:S02]  /*2b60*/  VOTE.ANY R5, PT, P1 ;  /* 0x0000000000057806 */ /* 0x002fe400008e0100 */
[----:B------:R-:W-:Y:S02]  /*2b70*/  @!P0 LOP3.LUT R4, RZ, R4, RZ, 0x33, !PT ;  /* 0x00000004ff048212 */ /* 0x000fe400078e33ff */
[----:B------:R-:W-:Y:S02]  /*2b80*/  VOTE.ANY R13, PT, P2 ;  /* 0x00000000000d7806 */ /* 0x000fe400010e0100 */
[----:B------:R-:W-:Y:S02]  /*2b90*/  @!P1 LOP3.LUT R5, RZ, R5, RZ, 0x33, !PT ;  /* 0x00000005ff059212 */ /* 0x000fe400078e33ff */
[----:B------:R-:W-:-:S02]  /*2ba0*/  @!P2 LOP3.LUT R13, RZ, R13, RZ, 0x33, !PT ;  /* 0x0000000dff0da212 */ /* 0x000fc400078e33ff */
[----:B------:R-:W-:Y:S02]  /*2bb0*/  LOP3.LUT R4, R5, R4, RZ, 0xc0, !PT ;  /* 0x0000000405047212 */ /* 0x000fe400078ec0ff */
[----:B------:R-:W-:Y:S02]  /*2bc0*/  VOTE.ANY R5, PT, P3 ;  /* 0x0000000000057806 */ /* 0x000fe400018e0100 */
[----:B------:R-:W-:Y:S02]  /*2bd0*/  LOP3.LUT R4, R13, R4, RZ, 0xc0, !PT ;  /* 0x000000040d047212 */ /* 0x000fe400078ec0ff */
[----:B------:R-:W-:Y:S02]  /*2be0*/  LOP3.LUT P0, RZ, R9, 0x80, RZ, 0xc0, !PT ;  /* 0x0000008009ff7812 */ /* 0x000fe4000780c0ff */
[----:B------:R-:W-:Y:S02]  /*2bf0*/  VOTE.ANY R13, PT, P4 ;  /* 0x00000000000d7806 */ /* 0x000fe400020e0100 */
[----:B------:R-:W-:-:S02]  /*2c00*/  @!P3 LOP3.LUT R5, RZ, R5, RZ, 0x33, !PT ;  /* 0x00000005ff05b212 */ /* 0x000fc400078e33ff */
[----:B------:R-:W-:Y:S02]  /*2c10*/  @!P4 LOP3.LUT R13, RZ, R13, RZ, 0x33, !PT ;  /* 0x0000000dff0dc212 */ /* 0x000fe400078e33ff */
[----:B------:R-:W-:Y:S02]  /*2c20*/  LOP3.LUT R4, R5, R4, RZ, 0xc0, !PT ;  /* 0x0000000405047212 */ /* 0x000fe400078ec0ff */
[----:B------:R-:W-:Y:S02]  /*2c30*/  VOTE.ANY R5, PT, P5 ;  /* 0x0000000000057806 */ /* 0x000fe400028e0100 */
[----:B------:R-:W-:Y:S02]  /*2c40*/  LOP3.LUT R4, R13, R4, RZ, 0xc0, !PT ;  /* 0x000000040d047212 */ /* 0x000fe400078ec0ff */
[----:B------:R-:W-:Y:S02]  /*2c50*/  VOTE.ANY R13, PT, P6 ;  /* 0x00000000000d7806 */ /* 0x000fe400030e0100 */
[----:B------:R-:W-:-:S02]  /*2c60*/  @!P5 LOP3.LUT R5, RZ, R5, RZ, 0x33, !PT ;  /* 0x00000005ff05d212 */ /* 0x000fc400078e33ff */
[----:B------:R-:W-:Y:S02]  /*2c70*/  VOTE.ANY R17, PT, P0 ;  /* 0x0000000000117806 */ /* 0x000fe400000e0100 */
[----:B------:R-:W-:Y:S02]  /*2c80*/  @!P6 LOP3.LUT R13, RZ, R13, RZ, 0x33, !PT ;  /* 0x0000000dff0de212 */ /* 0x000fe400078e33ff */
[----:B------:R-:W-:Y:S02]  /*2c90*/  LOP3.LUT R4, R5, R4, RZ, 0xc0, !PT ;  /* 0x0000000405047212 */ /* 0x000fe400078ec0ff */
[----:B------:R-:W-:Y:S02]  /*2ca0*/  @!P0 LOP3.LUT R17, RZ, R17, RZ, 0x33, !PT ;  /* 0x00000011ff118212 */ /* 0x000fe400078e33ff */
[----:B------:R-:W-:-:S04]  /*2cb0*/  LOP3.LUT R4, R13, R4, RZ, 0xc0, !PT ;  /* 0x000000040d047212 */ /* 0x000fc800078ec0ff */
[----:B------:R-:W-:Y:S02]  /*2cc0*/  LOP3.LUT R4, R17, R4, RZ, 0xc0, !PT ;  /* 0x0000000411047212 */ /* 0x000fe400078ec0ff */
[----:B------:R-:W-:Y:S02]  /*2cd0*/  SHF.R.U32.HI R17, RZ, UR6, R0 ;  /* 0x00000006ff117c19 */ /* 0x000fe40008011600 */
[----:B------:R-:W1:Y:S01]  /*2ce0*/  FLO.U32 R5, R4 ;  /* 0x0000000400057300 */ /* 0x000e6200000e0000 */
[----:B------:R-:W-:Y:S02]  /*2cf0*/  LOP3.LUT R13, R23, R4, RZ, 0xc0, !PT ;  /* 0x00000004170d7212 */ /* 0x000fe400078ec0ff */
[----:B------:R-:W-:-:S05]  /*2d00*/  LOP3.LUT R17, R17, UR5, RZ, 0x30, !PT ;  /* 0x0000000511117c12 */ /* 0x000fca000f8e30ff */
[----:B------:R-:W4:Y:S01]  /*2d10*/  POPC R13, R13 ;  /* 0x0000000d000d7309 */ /* 0x000f220000000000 */
[----:B-1----:R-:W-:-:S13]  /*2d20*/  ISETP.NE.AND P0, PT, R46, R5, PT ;  /* 0x000000052e00720c */ /* 0x002fda0003f05270 */
[----:B--234-:R-:W-:Y:S05]  /*2d30*/  @P0 BRA `(.L_x_32) ;  /* 0x0000000000080947 */ /* 0x01cfea0003800000 */
[----:B------:R-:W-:-:S06]  /*2d40*/  IMAD R12, R9, 0x4, R22 ;  /* 0x00000004090c7824 */ /* 0x000fcc00078e0216 */
[----:B------:R1:W2:Y:S02]  /*2d50*/  ATOMS.ADD R12, [R12], R13 ;  /* 0x0000000d0c0c738c */ /* 0x0002a40000000000 */
.L_x_32:
[----:B------:R-:W-:Y:S05]  /*2d60*/  BSYNC.RECONVERGENT B0 ;  /* 0x0000000000007941 */ /* 0x000fea0003800200 */
.L_x_31:
[----:B------:R-:W-:Y:S01]  /*2d70*/  R2P PR, R17, 0x7f ;  /* 0x0000007f11007804 */ /* 0x000fe20000000000 */
[----:B--2---:R2:W3:Y:S01]  /*2d80*/  SHFL.IDX PT, R12, R12, R5, 0x1f ;  /* 0x00001f050c0c7589 */ /* 0x0044e200000e0000 */
[----:B------:R-:W-:Y:S11]  /*2d90*/  BSSY.RECONVERGENT B0, `(.L_x_33) ;  /* 0x0000023000007945 */ /* 0x000ff60003800200 */
[----:B------:R-:W-:-:S02]  /*2da0*/  VOTE.ANY R0, PT, P0 ;  /* 0x0000000000007806 */ /* 0x000fc400000e0100 */
[----:B------:R-:W-:Y:S02]  /*2db0*/  VOTE.ANY R9, PT, P1 ;  /* 0x0000000000097806 */ /* 0x000fe400008e0100 */
[----:B------:R-:W-:Y:S02]  /*2dc0*/  @!P0 LOP3.LUT R0, RZ, R0, RZ, 0x33, !PT ;  /* 0x00000000ff008212 */ /* 0x000fe400078e33ff */
[----:B------:R-:W-:Y:S02]  /*2dd0*/  VOTE.ANY R15, PT, P2 ;  /* 0x00000000000f7806 */ /* 0x000fe400010e0100 */
[----:B------:R-:W-:Y:S02]  /*2de0*/  @!P1 LOP3.LUT R9, RZ, R9, RZ, 0x33, !PT ;  /* 0x00000009ff099212 */ /* 0x000fe400078e33ff */
[----:B------:R-:W-:Y:S02]  /*2df0*/  @!P2 LOP3.LUT R15, RZ, R15, RZ, 0x33, !PT ;  /* 0x0000000fff0fa212 */ /* 0x000fe400078e33ff */
[----:B------:R-:W-:-:S02]  /*2e00*/  LOP3.LUT R0, R9, R0, RZ, 0xc0, !PT ;  /* 0x0000000009007212 */ /* 0x000fc400078ec0ff */
[----:B------:R-:W-:Y:S02]  /*2e10*/  VOTE.ANY R9, PT, P3 ;  /* 0x0000000000097806 */ /* 0x000fe400018e0100 */
[----:B------:R-:W-:Y:S02]  /*2e20*/  LOP3.LUT R0, R15, R0, RZ, 0xc0, !PT ;  /* 0x000000000f007212 */ /* 0x000fe400078ec0ff */
[----:B------:R-:W-:Y:S02]  /*2e30*/  LOP3.LUT P0, RZ, R17, 0x80, RZ, 0xc0, !PT ;  /* 0x0000008011ff7812 */ /* 0x000fe4000780c0ff */
[----:B------:R-:W-:Y:S02]  /*2e40*/  VOTE.ANY R15, PT, P4 ;  /* 0x00000000000f7806 */ /* 0x000fe400020e0100 */
[----:B------:R-:W-:Y:S02]  /*2e50*/  @!P3 LOP3.LUT R9, RZ, R9, RZ, 0x33, !PT ;  /* 0x00000009ff09b212 */ /* 0x000fe400078e33ff */
[----:B------:R-:W-:-:S02]  /*2e60*/  @!P4 LOP3.LUT R15, RZ, R15, RZ, 0x33, !PT ;  /* 0x0000000fff0fc212 */ /* 0x000fc400078e33ff */
[----:B------:R-:W-:Y:S02]  /*2e70*/  LOP3.LUT R0, R9, R0, RZ, 0xc0, !PT ;  /* 0x0000000009007212 */ /* 0x000fe400078ec0ff */
[----:B------:R-:W-:Y:S02]  /*2e80*/  VOTE.ANY R9, PT, P5 ;  /* 0x0000000000097806 */ /* 0x000fe400028e0100 */
[----:B------:R-:W-:Y:S02]  /*2e90*/  LOP3.LUT R0, R15, R0, RZ, 0xc0, !PT ;  /* 0x000000000f007212 */ /* 0x000fe400078ec0ff */
[----:B------:R-:W-:Y:S02]  /*2ea0*/  VOTE.ANY R15, PT, P6 ;  /* 0x00000000000f7806 */ /* 0x000fe400030e0100 */
[----:B------:R-:W-:Y:S02]  /*2eb0*/  @!P5 LOP3.LUT R9, RZ, R9, RZ, 0x33, !PT ;  /* 0x00000009ff09d212 */ /* 0x000fe400078e33ff */
[----:B------:R-:W-:-:S02]  /*2ec0*/  VOTE.ANY R19, PT, P0 ;  /* 0x0000000000137806 */ /* 0x000fc400000e0100 */
[----:B------:R-:W-:Y:S02]  /*2ed0*/  @!P6 LOP3.LUT R15, RZ, R15, RZ, 0x33, !PT ;  /* 0x0000000fff0fe212 */ /* 0x000fe400078e33ff */
[----:B------:R-:W-:Y:S02]  /*2ee0*/  LOP3.LUT R0, R9, R0, RZ, 0xc0, !PT ;  /* 0x0000000009007212 */ /* 0x000fe400078ec0ff */
[----:B------:R-:W-:Y:S02]  /*2ef0*/  @!P0 LOP3.LUT R19, RZ, R19, RZ, 0x33, !PT ;  /* 0x00000013ff138212 */ /* 0x000fe400078e33ff */
[----:B------:R-:W-:Y:S02]  /*2f00*/  LOP3.LUT R0, R15, R0, RZ, 0xc0, !PT ;  /* 0x000000000f007212 */ /* 0x000fe400078ec0ff */
[----:B------:R-:W-:Y:S02]  /*2f10*/  SHF.R.U32.HI R15, RZ, UR6, R41 ;  /* 0x00000006ff0f7c19 */ /* 0x000fe40008011629 */
[----:B------:R-:W-:Y:S01]  /*2f20*/  LOP3.LUT R4, R19, R0, RZ, 0xc0, !PT ;  /* 0x0000000013047212 */ /* 0x000fe200078ec0ff */
[----:B------:R-:W-:Y:S01]  /*2f30*/  IMAD.MOV.U32 R0, RZ, RZ, RZ ;  /* 0x000000ffff007224 */ /* 0x000fe200078e00ff */
[----:B------:R-:W-:-:S02]  /*2f40*/  LOP3.LUT R15, R15, UR5, RZ, 0x30, !PT ;  /* 0x000000050f0f7c12 */ /* 0x000fc4000f8e30ff */
[----:B------:R-:W4:Y:S01]  /*2f50*/  FLO.U32 R51, R4 ;  /* 0x0000000400337300 */ /* 0x000f2200000e0000 */
[----:B------:R-:W-:-:S07]  /*2f60*/  LOP3.LUT R10, R23, R4, RZ, 0xc0, !PT ;  /* 0x00000004170a7212 */ /* 0x000fce00078ec0ff */
[----:B------:R-:W0:Y:S01]  /*2f70*/  POPC R10, R10 ;  /* 0x0000000a000a7309 */ /* 0x000e220000000000 */
[----:B----4-:R-:W-:-:S13]  /*2f80*/  ISETP.NE.AND P0, PT, R46, R51, PT ;  /* 0x000000332e00720c */ /* 0x010fda0003f05270 */
[----:B0-23--:R-:W-:Y:S05]  /*2f90*/  @P0 BRA `(.L_x_34) ;  /* 0x0000000000080947 */ /* 0x00dfea0003800000 */
[----:B------:R-:W-:-:S05]  /*2fa0*/  IMAD R17, R17, 0x4, R22 ;  /* 0x0000000411117824 */ /* 0x000fca00078e0216 */
[----:B------:R0:W2:Y:S02]  /*2fb0*/  ATOMS.ADD R0, [R17], R10 ;  /* 0x0000000a1100738c */ /* 0x0000a40000000000 */
.L_x_34:
[----:B------:R-:W-:Y:S05]  /*2fc0*/  BSYNC.RECONVERGENT B0 ;  /* 0x0000000000007941 */ /* 0x000fea0003800200 */
.L_x_33:
        /* <DEDUP_REMOVED lines=21> */
[----:B0-----:R-:W-:-:S02]  /*3120*/  VOTE.ANY R17, PT, P0 ;  /* 0x0000000000117806 */ /* 0x001fc400000e0100 */
[----:B------:R-:W-:Y:S02]  /*3130*/  @!P6 LOP3.LUT R9, RZ, R9, RZ, 0x33, !PT ;  /* 0x00000009ff09e212 */ /* 0x000fe400078e33ff */
[----:B------:R-:W-:Y:S02]  /*3140*/  LOP3.LUT R4, R5, R4, RZ, 0xc0, !PT ;  /* 0x0000000405047212 */ /* 0x000fe400078ec0ff */
[----:B------:R-:W-:Y:S02]  /*3150*/  @!P0 LOP3.LUT R17, RZ, R17, RZ, 0x33, !PT ;  /* 0x00000011ff118212 */ /* 0x000fe400078e33ff */
[----:B------:R-:W-:-:S04]  /*3160*/  LOP3.LUT R4, R9, R4, RZ, 0xc0, !PT ;  /* 0x0000000409047212 */ /* 0x000fc800078ec0ff */
[----:B------:R-:W-:Y:S01]  /*3170*/  LOP3.LUT R6, R17, R4, RZ, 0xc0, !PT ;  /* 0x0000000411067212 */ /* 0x000fe200078ec0ff */
[----:B------:R-:W-:Y:S01]  /*3180*/  IMAD.MOV.U32 R4, RZ, RZ, RZ ;  /* 0x000000ffff047224 */ /* 0x000fe200078e00ff */
[----:B------:R-:W-:Y:S02]  /*3190*/  SHF.R.U32.HI R17, RZ, UR6, R40 ;  /* 0x00000006ff117c19 */ /* 0x000fe40008011628 */
[----:B------:R-:W0:Y:S01]  /*31a0*/  FLO.U32 R45, R6 ;  /* 0x00000006002d7300 */ /* 0x000e2200000e0000 */
[----:B------:R-:W-:Y:S02]  /*31b0*/  LOP3.LUT R9, R23, R6, RZ, 0xc0, !PT ;  /* 0x0000000617097212 */ /* 0x000fe400078ec0ff */
[----:B------:R-:W-:-:S05]  /*31c0*/  LOP3.LUT R17, R17, UR5, RZ, 0x30, !PT ;  /* 0x0000000511117c12 */ /* 0x000fca000f8e30ff */
[----:B------:R-:W4:Y:S01]  /*31d0*/  POPC R9, R9 ;  /* 0x0000000900097309 */ /* 0x000f220000000000 */
[----:B0-----:R-:W-:-:S13]  /*31e0*/  ISETP.NE.AND P0, PT, R46, R45, PT ;  /* 0x0000002d2e00720c */ /* 0x001fda0003f05270 */
[----:B--234-:R-:W-:Y:S05]  /*31f0*/  @P0 BRA `(.L_x_36) ;  /* 0x0000000000080947 */ /* 0x01cfea0003800000 */
[----:B------:R-:W-:-:S06]  /*3200*/  IMAD R4, R15, 0x4, R22 ;  /* 0x000000040f047824 */ /* 0x000fcc00078e0216 */
[----:B------:R0:W2:Y:S02]  /*3210*/  ATOMS.ADD R4, [R4], R9 ;  /* 0x000000090404738c */ /* 0x0000a40000000000 */
.L_x_36:
[----:B------:R-:W-:Y:S05]  /*3220*/  BSYNC.RECONVERGENT B0 ;  /* 0x0000000000007941 */ /* 0x000fea0003800200 */
.L_x_35:
[----:B------:R-:W-:Y:S01]  /*3230*/  R2P PR, R17, 0x7f ;  /* 0x0000007f11007804 */ /* 0x000fe20000000000 */
[----:B--2---:R2:W3:Y:S01]  /*3240*/  SHFL.IDX PT, R45, R4, R45, 0x1f ;  /* 0x00001f2d042d7589 */ /* 0x0044e200000e0000 */
[----:B------:R-:W-:Y:S01]  /*3250*/  BSSY.RECONVERGENT B0, `(.L_x_37) ;  /* 0x0000023000007945 */ /* 0x000fe20003800200 */
[----:B------:R-:W-:-:S10]  /*3260*/  IMAD.MOV.U32 R6, RZ, RZ, RZ ;  /* 0x000000ffff067224 */ /* 0x000fd400078e00ff */
[----:B------:R-:W-:Y:S02]  /*3270*/  VOTE.ANY R0, PT, P0 ;  /* 0x0000000000007806 */ /* 0x000fe400000e0100 */
[----:B------:R-:W-:Y:S02]  /*3280*/  VOTE.ANY R5, PT, P1 ;  /* 0x0000000000057806 */ /* 0x000fe400008e0100 */
        /* <DEDUP_REMOVED lines=20> */
[----:B------:R-:W-:Y:S02]  /*33d0*/  LOP3.LUT R0, R15, R0, RZ, 0xc0, !PT ;  /* 0x000000000f007212 */ /* 0x000fe400078ec0ff */
[----:B------:R-:W-:-:S02]  /*33e0*/  SHF.R.U32.HI R15, RZ, UR6, R39 ;  /* 0x00000006ff0f7c19 */ /* 0x000fc40008011627 */
[----:B------:R-:W-:Y:S02]  /*33f0*/  LOP3.LUT R0, R19, R0, RZ, 0xc0, !PT ;  /* 0x0000000013007212 */ /* 0x000fe400078ec0ff */
[----:B------:R-:W-:Y:S02]  /*3400*/  LOP3.LUT R15, R15, UR5, RZ, 0x30, !PT ;  /* 0x000000050f0f7c12 */ /* 0x000fe4000f8e30ff */
[----:B------:R-:W4:Y:S01]  /*3410*/  FLO.U32 R19, R0 ;  /* 0x0000000000137300 */ /* 0x000f2200000e0000 */
[----:B------:R-:W-:-:S07]  /*3420*/  LOP3.LUT R5, R23, R0, RZ, 0xc0, !PT ;  /* 0x0000000017057212 */ /* 0x000fce00078ec0ff */
[----:B------:R-:W0:Y:S01]  /*3430*/  POPC R5, R5 ;  /* 0x0000000500057309 */ /* 0x000e220000000000 */
[----:B----4-:R-:W-:-:S13]  /*3440*/  ISETP.NE.AND P0, PT, R46, R19, PT ;  /* 0x000000132e00720c */ /* 0x010fda0003f05270 */
[----:B0-23--:R-:W-:Y:S05]  /*3450*/  @P0 BRA `(.L_x_38) ;  /* 0x0000000000080947 */ /* 0x00dfea0003800000 */
[----:B------:R-:W-:-:S06]  /*3460*/  IMAD R6, R17, 0x4, R22 ;  /* 0x0000000411067824 */ /* 0x000fcc00078e0216 */
[----:B------:R0:W2:Y:S02]  /*3470*/  ATOMS.ADD R6, [R6], R5 ;  /* 0x000000050606738c */ /* 0x0000a40000000000 */
.L_x_38:
[----:B------:R-:W-:Y:S05]  /*3480*/  BSYNC.RECONVERGENT B0 ;  /* 0x0000000000007941 */ /* 0x000fea0003800200 */
.L_x_37:
        /* <DEDUP_REMOVED lines=37> */
.L_x_40:
[----:B------:R-:W-:Y:S05]  /*36e0*/  BSYNC.RECONVERGENT B0 ;  /* 0x0000000000007941 */ /* 0x000fea0003800200 */
.L_x_39:
[----:B------:R-:W-:Y:S01]  /*36f0*/  R2P PR, R17, 0x7f ;  /* 0x0000007f11007804 */ /* 0x000fe20000000000 */
[----:B--2---:R2:W3:Y:S01]  /*3700*/  SHFL.IDX PT, R47, R0, R47, 0x1f ;  /* 0x00001f2f002f7589 */ /* 0x0044e200000e0000 */
[----:B------:R-:W-:Y:S11]  /*3710*/  BSSY.RECONVERGENT B0, `(.L_x_41) ;  /* 0x0000021000007945 */ /* 0x000ff60003800200 */
[----:B0-----:R-:W-:-:S02]  /*3720*/  VOTE.ANY R15, PT, P0 ;  /* 0x00000000000f7806 */ /* 0x001fc400000e0100 */
        /* <DEDUP_REMOVED lines=19> */
[----:B------:R-:W-:Y:S01]  /*3860*/  LOP3.LUT R15, R16, R15, RZ, 0xc0, !PT ;  /* 0x0000000f100f7212 */ /* 0x000fe200078ec0ff */
[----:B------:R-:W-:Y:S01]  /*3870*/  IMAD.MOV.U32 R16, RZ, RZ, RZ ;  /* 0x000000ffff107224 */ /* 0x000fe200078e00ff */
[----:B------:R-:W-:Y:S02]  /*3880*/  @!P0 LOP3.LUT R20, RZ, R20, RZ, 0x33, !PT ;  /* 0x00000014ff148212 */ /* 0x000fe400078e33ff */
[----:B------:R-:W-:-:S04]  /*3890*/  LOP3.LUT R15, R18, R15, RZ, 0xc0, !PT ;  /* 0x0000000f120f7212 */ /* 0x000fc800078ec0ff */
[----:B------:R-:W-:-:S04]  /*38a0*/  LOP3.LUT R20, R20, R15, RZ, 0xc0, !PT ;  /* 0x0000000f14147212 */ /* 0x000fc800078ec0ff */
[----:B------:R-:W0:Y:S01]  /*38b0*/  FLO.U32 R49, R20 ;  /* 0x0000001400317300 */ /* 0x000e2200000e0000 */
[----:B------:R-:W-:-:S07]  /*38c0*/  LOP3.LUT R50, R23, R20, RZ, 0xc0, !PT ;  /* 0x0000001417327212 */ /* 0x000fce00078ec0ff */
[----:B------:R-:W4:Y:S01]  /*38d0*/  POPC R50, R50 ;  /* 0x0000003200327309 */ /* 0x000f220000000000 */
[----:B0-----:R-:W-:-:S13]  /*38e0*/  ISETP.NE.AND P0, PT, R46, R49, PT ;  /* 0x000000312e00720c */ /* 0x001fda0003f05270 */
[----:B--234-:R-:W-:Y:S05]  /*38f0*/  @P0 BRA `(.L_x_42) ;  /* 0x0000000000080947 */ /* 0x01cfea0003800000 */
[----:B------:R-:W-:-:S05]  /*3900*/  IMAD R17, R17, 0x4, R22 ;  /* 0x0000000411117824 */ /* 0x000fca00078e0216 */
[----:B------:R0:W2:Y:S02]  /*3910*/  ATOMS.ADD R16, [R17], R50 ;  /* 0x000000321110738c */ /* 0x0000a40000000000 */
.L_x_42:
[----:B------:R-:W-:Y:S05]  /*3920*/  BSYNC.RECONVERGENT B0 ;  /* 0x0000000000007941 */ /* 0x000fea0003800200 */
.L_x_41:
[----:B------:R-:W-:Y:S01]  /*3930*/  R2P PR, R11, 0x7f ;  /* 0x0000007f0b007804 */ /* 0x000fe20000000000 */
[----:B--2---:R2:W3:Y:S01]  /*3940*/  SHFL.IDX PT, R49, R16, R49, 0x1f ;  /* 0x00001f3110317589 */ /* 0x0044e200000e0000 */
[----:B------:R-:W-:Y:S01]  /*3950*/  BSSY.RECONVERGENT B0, `(.L_x_43) ;  /* 0x0000021000007945 */ /* 0x000fe20003800200 */
[----:B------:R-:W-:-:S10]  /*3960*/  IMAD.MOV.U32 R20, RZ, RZ, RZ ;  /* 0x000000ffff147224 */ /* 0x000fd400078e00ff */
[----:B------:R-:W-:Y:S02]  /*3970*/  VOTE.ANY R0, PT, P0 ;  /* 0x0000000000007806 */ /* 0x000fe400000e0100 */
[----:B------:R-:W-:Y:S02]  /*3980*/  VOTE.ANY R15, PT, P1 ;  /* 0x00000000000f7806 */ /* 0x000fe400008e0100 */
[----:B------:R-:W-:Y:S02]  /*3990*/  @!P0 LOP3.LUT R0, RZ, R0, RZ, 0x33, !PT ;  /* 0x00000000ff008212 */ /* 0x000fe400078e33ff */
[----:B0-----:R-:W-:Y:S02]  /*39a0*/  VOTE.ANY R17, PT, P2 ;  /* 0x0000000000117806 */ /* 0x001fe400010e0100 */
        /* <DEDUP_REMOVED lines=25> */
[----:B------:R-:W-:-:S06]  /*3b40*/  IMAD R20, R11, 0x4, R22 ;  /* 0x000000040b147824 */ /* 0x000fcc00078e0216 */
[----:B------:R0:W2:Y:S02]  /*3b50*/  ATOMS.ADD R20, [R20], R21 ;  /* 0x000000151414738c */ /* 0x0000a40000000000 */
.L_x_44:
[----:B------:R-:W-:Y:S05]  /*3b60*/  BSYNC.RECONVERGENT B0 ;  /* 0x0000000000007941 */ /* 0x000fea0003800200 */
.L_x_43:
[----:B------:R-:W-:Y:S01]  /*3b70*/  R2P PR, R7, 0x7f ;  /* 0x0000007f07007804 */ /* 0x000fe20000000000 */
[----:B--2---:R2:W3:Y:S01]  /*3b80*/  SHFL.IDX PT, R20, R20, R15, 0x1f ;  /* 0x00001f0f14147589 */ /* 0x0044e200000e0000 */
[----:B------:R-:W-:Y:S01]  /*3b90*/  BSSY.RECONVERGENT B0, `(.L_x_45) ;  /* 0x0000023000007945 */ /* 0x000fe20003800200 */
[----:B------:R-:W-:-:S10]  /*3ba0*/  IMAD.MOV.U32 R16, RZ, RZ, RZ ;  /* 0x000000ffff107224 */ /* 0x000fd400078e00ff */
[----:B------:R-:W-:Y:S02]  /*3bb0*/  VOTE.ANY R0, PT, P0 ;  /* 0x0000000000007806 */ /* 0x000fe400000e0100 */
[----:B------:R-:W-:Y:S02]  /*3bc0*/  VOTE.ANY R11, PT, P1 ;  /* 0x00000000000b7806 */ /* 0x000fe400008e0100 */
[----:B------:R-:W-:Y:S02]  /*3bd0*/  @!P0 LOP3.LUT R0, RZ, R0, RZ, 0x33, !PT ;  /* 0x00000000ff008212 */ /* 0x000fe400078e33ff */
[----:B------:R-:W-:Y:S02]  /*3be0*/  @!P1 LOP3.LUT R11, RZ, R11, RZ, 0x33, !PT ;  /* 0x0000000bff0b9212 */ /* 0x000fe400078e33ff */
[----:B------:R-:W-:Y:S02]  /*3bf0*/  VOTE.ANY R17, PT, P2 ;  /* 0x0000000000117806 */ /* 0x000fe400010e0100 */
[----:B------:R-:W-:-:S02]  /*3c00*/  LOP3.LUT R0, R11, R0, RZ, 0xc0, !PT ;  /* 0x000000000b007212 */ /* 0x000fc400078ec0ff */
[----:B------:R-:W-:Y:S02]  /*3c10*/  VOTE.ANY R11, PT, P3 ;  /* 0x00000000000b7806 */ /* 0x000fe400018e0100 */
[----:B------:R-:W-:Y:S02]  /*3c20*/  @!P2 LOP3.LUT R17, RZ, R17, RZ, 0x33, !PT ;  /* 0x00000011ff11a212 */ /* 0x000fe400078e33ff */
[----:B------:R-:W-:Y:S02]  /*3c30*/  @!P3 LOP3.LUT R11, RZ, R11, RZ, 0x33, !PT ;  /* 0x0000000bff0bb212 */ /* 0x000fe400078e33ff */
[----:B------:R-:W-:Y:S02]  /*3c40*/  LOP3.LUT R0, R17, R0, RZ, 0xc0, !PT ;  /* 0x0000000011007212 */ /* 0x000fe400078ec0ff */
[----:B------:R-:W-:Y:S02]  /*3c50*/  LOP3.LUT P0, RZ, R7, 0x80, RZ, 0xc0, !PT ;  /* 0x0000008007ff7812 */ /* 0x000fe4000780c0ff */
[----:B------:R-:W-:-:S02]  /*3c60*/  VOTE.ANY R17, PT, P4 ;  /* 0x0000000000117806 */ /* 0x000fc400020e0100 */
[----:B------:R-:W-:Y:S02]  /*3c70*/  LOP3.LUT R0, R11, R0, RZ, 0xc0, !PT ;  /* 0x000000000b007212 */ /* 0x000fe400078ec0ff */
[----:B------:R-:W-:Y:S02]  /*3c80*/  VOTE.ANY R11, PT, P5 ;  /* 0x00000000000b7806 */ /* 0x000fe400028e0100 */
[----:B------:R-:W-:Y:S02]  /*3c90*/  @!P4 LOP3.LUT R17, RZ, R17, RZ, 0x33, !PT ;  /* 0x00000011ff11c212 */ /* 0x000fe400078e33ff */
[----:B------:R-:W-:Y:S02]  /*3ca0*/  @!P5 LOP3.LUT R11, RZ, R11, RZ, 0x33, !PT ;  /* 0x0000000bff0bd212 */ /* 0x000fe400078e33ff */
[----:B------:R-:W-:Y:S02]  /*3cb0*/  LOP3.LUT R0, R17, R0, RZ, 0xc0, !PT ;  /* 0x0000000011007212 */ /* 0x000fe400078ec0ff */
[----:B------:R-:W-:-:S02]  /*3cc0*/  VOTE.ANY R17, PT, P6 ;  /* 0x0000000000117806 */ /* 0x000fc400030e0100 */
[----:B------:R-:W-:Y:S02]  /*3cd0*/  LOP3.LUT R0, R11, R0, RZ, 0xc0, !PT ;  /* 0x000000000b007212 */ /* 0x000fe400078ec0ff */
[----:B------:R-:W-:Y:S02]  /*3ce0*/  VOTE.ANY R11, PT, P0 ;  /* 0x00000000000b7806 */ /* 0x000fe400000e0100 */
[----:B------:R-:W-:Y:S02]  /*3cf0*/  @!P6 LOP3.LUT R17, RZ, R17, RZ, 0x33, !PT ;  /* 0x00000011ff11e212 */ /* 0x000fe400078e33ff */
[----:B------:R-:W-:Y:S02]  /*3d00*/  @!P0 LOP3.LUT R11, RZ, R11, RZ, 0x33, !PT ;  /* 0x0000000bff0b8212 */ /* 0x000fe400078e33ff */
[----:B------:R-:W-:-:S04]  /*3d10*/  LOP3.LUT R0, R17, R0, RZ, 0xc0, !PT ;  /* 0x0000000011007212 */ /* 0x000fc800078ec0ff */
[----:B------:R-:W-:Y:S02]  /*3d20*/  LOP3.LUT R48, R11, R0, RZ, 0xc0, !PT ;  /* 0x000000000b307212 */ /* 0x000fe400078ec0ff */
[----:B------:R-:W-:Y:S02]  /*3d30*/  SHF.R.U32.HI R0, RZ, UR6, R36 ;  /* 0x00000006ff007c19 */ /* 0x000fe40008011624 */
[----:B------:R-:W4:Y:S01]  /*3d40*/  FLO.U32 R18, R48 ;  /* 0x0000003000127300 */ /* 0x000f2200000e0000 */
[----:B------:R-:W-:Y:S02]  /*3d50*/  LOP3.LUT R19, R23, R48, RZ, 0xc0, !PT ;  /* 0x0000003017137212 */ /* 0x000fe400078ec0ff */
[----:B------:R-:W-:-:S05]  /*3d60*/  LOP3.LUT R0, R0, UR5, RZ, 0x30, !PT ;  /* 0x0000000500007c12 */ /* 0x000fca000f8e30ff */
[----:B------:R-:W0:Y:S01]  /*3d70*/  POPC R19, R19 ;  /* 0x0000001300137309 */ /* 0x000e220000000000 */
[----:B----4-:R-:W-:-:S13]  /*3d80*/  ISETP.NE.AND P0, PT, R46, R18, PT ;  /* 0x000000122e00720c */ /* 0x010fda0003f05270 */
[----:B0-23--:R-:W-:Y:S05]  /*3d90*/  @P0 BRA `(.L_x_46) ;  /* 0x0000000000080947 */ /* 0x00dfea0003800000 */
[----:B------:R-:W-:-:S06]  /*3da0*/  IMAD R16, R7, 0x4, R22 ;  /* 0x0000000407107824 */ /* 0x000fcc00078e0216 */
[----:B------:R0:W2:Y:S02]  /*3db0*/  ATOMS.ADD R16, [R16], R19 ;  /* 0x000000131010738c */ /* 0x0000a40000000000 */
.L_x_46:
[----:B------:R-:W-:Y:S05]  /*3dc0*/  BSYNC.RECONVERGENT B0 ;  /* 0x0000000000007941 */ /* 0x000fea0003800200 */
.L_x_45:
[----:B------:R-:W-:Y:S01]  /*3dd0*/  R2P PR, R0, 0x7f ;  /* 0x0000007f00007804 */ /* 0x000fe20000000000 */
[----:B--2---:R2:W3:Y:S01]  /*3de0*/  SHFL.IDX PT, R18, R16, R18, 0x1f ;  /* 0x00001f1210127589 */ /* 0x0044e200000e0000 */
[----:B------:R-:W-:Y:S01]  /*3df0*/  SHF.R.U32.HI R11, RZ, UR6, R35 ;  /* 0x00000006ff0b7c19 */ /* 0x000fe20008011623 */
[----:B------:R-:W-:Y:S01]  /*3e00*/  BSSY.RECONVERGENT B0, `(.L_x_47) ;  /* 0x0000022000007945 */ /* 0x000fe20003800200 */
[----:B------:R-:W-:Y:S02]  /*3e10*/  IMAD.MOV.U32 R15, RZ, RZ, RZ ;  /* 0x000000ffff0f7224 */ /* 0x000fe400078e00ff */
[----:B------:R-:W-:-:S07]  /*3e20*/  LOP3.LUT R11, R11, UR5, RZ, 0x30, !PT ;  /* 0x000000050b0b7c12 */ /* 0x000fce000f8e30ff */
[----:B------:R-:W-:Y:S02]  /*3e30*/  VOTE.ANY R7, PT, P0 ;  /* 0x0000000000077806 */ /* 0x000fe400000e0100 */
[----:B------:R-:W-:Y:S02]  /*3e40*/  VOTE.ANY R48, PT, P1 ;  /* 0x0000000000307806 */ /* 0x000fe400008e0100 */
[----:B------:R-:W-:Y:S02]  /*3e50*/  @!P0 LOP3.LUT R7, RZ, R7, RZ, 0x33, !PT ;  /* 0x00000007ff078212 */ /* 0x000fe400078e33ff */
[----:B------:R-:W-:Y:S02]  /*3e60*/  @!P1 LOP3.LUT R48, RZ, R48, RZ, 0x33, !PT ;  /* 0x00000030ff309212 */ /* 0x000fe400078e33ff */
[----:B------:R-:W-:Y:S02]  /*3e70*/  LOP3.LUT P0, RZ, R0, 0x80, RZ, 0xc0, !PT ;  /* 0x0000008000ff7812 */ /* 0x000fe4000780c0ff */
[----:B------:R-:W-:-:S02]  /*3e80*/  LOP3.LUT R7, R48, R7, RZ, 0xc0, !PT ;  /* 0x0000000730077212 */ /* 0x000fc400078ec0ff */
[----:B------:R-:W-:-:S04]  /*3e90*/  VOTE.ANY R48, PT, P2 ;  /* 0x0000000000307806 */ /* 0x000fc800010e0100 */
[----:B------:R-:W-:-:S04]  /*3ea0*/  @!P2 LOP3.LUT R48, RZ, R48, RZ, 0x33, !PT ;  /* 0x00000030ff30a212 */ /* 0x000fc800078e33ff */
[----:B------:R-:W-:Y:S02]  /*3eb0*/  LOP3.LUT R7, R48, R7, RZ, 0xc0, !PT ;  /* 0x0000000730077212 */ /* 0x000fe400078ec0ff */
        /* <DEDUP_REMOVED lines=14> */
[----:B------:R-:W-:-:S04]  /*3fa0*/  LOP3.LUT R48, R48, R7, RZ, 0xc0, !PT ;  /* 0x0000000730307212 */ /* 0x000fc800078ec0ff */
[----:B------:R-:W4:Y:S01]  /*3fb0*/  FLO.U32 R52, R48 ;  /* 0x0000003000347300 */ /* 0x000f2200000e0000 */
[----:B------:R-:W-:-:S07]  /*3fc0*/  LOP3.LUT R17, R23, R48, RZ, 0xc0, !PT ;  /* 0x0000003017117212 */ /* 0x000fce00078ec0ff */
[----:B------:R-:W0:Y:S01]  /*3fd0*/  POPC R17, R17 ;  /* 0x0000001100117309 */ /* 0x000e220000000000 */
[----:B----4-:R-:W-:-:S13]  /*3fe0*/  ISETP.NE.AND P0, PT, R46, R52, PT ;  /* 0x000000342e00720c */ /* 0x010fda0003f05270 */
[----:B0-23--:R-:W-:Y:S05]  /*3ff0*/  @P0 BRA `(.L_x_48) ;  /* 0x0000000000080947 */ /* 0x00dfea0003800000 */
[----:B------:R-:W-:-:S05]  /*4000*/  IMAD R0, R0, 0x4, R22 ;  /* 0x0000000400007824 */ /* 0x000fca00078e0216 */
[----:B------:R0:W2:Y:S02]  /*4010*/  ATOMS.ADD R15, [R0], R17 ;  /* 0x00000011000f738c */ /* 0x0000a40000000000 */
.L_x_48:
[----:B------:R-:W-:Y:S05]  /*4020*/  BSYNC.RECONVERGENT B0 ;  /* 0x0000000000007941 */ /* 0x000fea0003800200 */
.L_x_47:
[----:B------:R-:W-:Y:S01]  /*4030*/  R2P PR, R11, 0x7f ;  /* 0x0000007f0b007804 */ /* 0x000fe20000000000 */
[----:B--2---:R2:W3:Y:S01]  /*4040*/  SHFL.IDX PT, R16, R15, R52, 0x1f ;  /* 0x00001f340f107589 */ /* 0x0044e200000e0000 */
[----:B------:R-:W-:Y:S11]  /*4050*/  BSSY.RECONVERGENT B0, `(.L_x_49) ;  /* 0x0000023000007945 */ /* 0x000ff60003800200 */
[----:B0-----:R-:W-:-:S02]  /*4060*/  VOTE.ANY R0, PT, P0 ;  /* 0x0000000000007806 */ /* 0x001fc400000e0100 */
[----:B------:R-:W-:Y:S02]  /*4070*/  VOTE.ANY R7, PT, P1 ;  /* 0x0000000000077806 */ /* 0x000fe400008e0100 */
[----:B------:R-:W-:Y:S02]  /*4080*/  @!P0 LOP3.LUT R0, RZ, R0, RZ, 0x33, !PT ;  /* 0x00000000ff008212 */ /* 0x000fe400078e33ff */
[----:B------:R-:W-:Y:S02]  /*4090*/  @!P1 LOP3.LUT R7, RZ, R7, RZ, 0x33, !PT ;  /* 0x00000007ff079212 */ /* 0x000fe400078e33ff */
[----:B------:R-:W-:Y:S02]  /*40a0*/  LOP3.LUT P0, RZ, R11, 0x80, RZ, 0xc0, !PT ;  /* 0x000000800bff7812 */ /* 0x000fe4000780c0ff */
        /* <DEDUP_REMOVED lines=19> */
[----:B------:R0:W4:Y:S01]  /*41e0*/  FLO.U32 R7, R0 ;  /* 0x0000000000077300 */ /* 0x00012200000e0000 */
[----:B------:R-:W-:-:S07]  /*41f0*/  LOP3.LUT R48, R23, R0, RZ, 0xc0, !PT ;  /* 0x0000000017307212 */ /* 0x000fce00078ec0ff */
[----:B--2---:R2:W1:Y:S01]  /*4200*/  POPC R15, R48 ;  /* 0x00000030000f7309 */ /* 0x0044620000000000 */
[----:B0-----:R-:W-:-:S04]  /*4210*/  SHF.R.U32.HI R0, RZ, UR6, R34 ;  /* 0x00000006ff007c19 */ /* 0x001fc80008011622 */
[----:B------:R-:W-:Y:S02]  /*4220*/  LOP3.LUT R0, R0, UR5, RZ, 0x30, !PT ;  /* 0x0000000500007c12 */ /* 0x000fe4000f8e30ff */
[----:B----4-:R-:W-:Y:S01]  /*4230*/  ISETP.NE.AND P0, PT, R46, R7, PT ;  /* 0x000000072e00720c */ /* 0x010fe20003f05270 */
[----:B--2---:R-:W-:-:S12]  /*4240*/  IMAD.MOV.U32 R48, RZ, RZ, RZ ;  /* 0x000000ffff307224 */ /* 0x004fd800078e00ff */
[----:B-1-3--:R-:W-:Y:S05]  /*4250*/  @P0 BRA `(.L_x_50) ;  /* 0x0000000000080947 */ /* 0x00afea0003800000 */
[----:B------:R-:W-:-:S06]  /*4260*/  IMAD R48, R11, 0x4, R22 ;  /* 0x000000040b307824 */ /* 0x000fcc00078e0216 */
[----:B------:R0:W1:Y:S02]  /*4270*/  ATOMS.ADD R48, [R48], R15 ;  /* 0x0000000f3030738c */ /* 0x0000640000000000 */
.L_x_50:
[----:B------:R-:W-:Y:S05]  /*4280*/  BSYNC.RECONVERGENT B0 ;  /* 0x0000000000007941 */ /* 0x000fea0003800200 */
.L_x_49:
[----:B------:R-:W-:Y:S01]  /*4290*/  R2P PR, R0, 0x7f ;  /* 0x0000007f00007804 */ /* 0x000fe20000000000 */
[----:B------:R-:W-:Y:S01]  /*42a0*/  IMAD.IADD R14, R14, 0x1, R8 ;  /* 0x000000010e0e7824 */ /* 0x000fe200078e0208 */
[----:B------:R-:W-:Y:S01]  /*42b0*/  BSSY.RECONVERGENT B0, `(.L_x_51) ;  /* 0x0000025000007945 */ /* 0x000fe20003800200 */
[----:B------:R-:W-:Y:S02]  /*42c0*/  IMAD.IADD R13, R13, 0x1, R12 ;  /* 0x000000010d0d7824 */ /* 0x000fe400078e020c */
[----:B-1----:R1:W2:Y:S08]  /*42d0*/  SHFL.IDX PT, R12, R48, R7, 0x1f ;  /* 0x00001f07300c7589 */ /* 0x0022b000000e0000 */
[----:B------:R-:W-:-:S02]  /*42e0*/  VOTE.ANY R11, PT, P0 ;  /* 0x00000000000b7806 */ /* 0x000fc400000e0100 */
[----:B------:R-:W-:Y:S01]  /*42f0*/  VOTE.ANY R8, PT, P1 ;  /* 0x0000000000087806 */ /* 0x000fe200008e0100 */
[----:B-1----:R-:W-:Y:S01]  /*4300*/  IMAD.MOV.U32 R7, RZ, RZ, RZ ;  /* 0x000000ffff077224 */ /* 0x002fe200078e00ff */
        /* <DEDUP_REMOVED lines=22> */
[----:B------:R1:W3:Y:S01]  /*4470*/  FLO.U32 R8, R52 ;  /* 0x0000003400087300 */ /* 0x0002e200000e0000 */
[----:B------:R-:W-:-:S07]  /*4480*/  LOP3.LUT R11, R23, R52, RZ, 0xc0, !PT ;  /* 0x00000034170b7212 */ /* 0x000fce00078ec0ff */
[----:B------:R-:W4:Y:S01]  /*4490*/  POPC R11, R11 ;  /* 0x0000000b000b7309 */ /* 0x000f220000000000 */
[----:B-1----:R-:W-:-:S04]  /*44a0*/  SHF.R.U32.HI R52, RZ, UR6, R26 ;  /* 0x00000006ff347c19 */ /* 0x002fc8000801161a */
[----:B------:R-:W-:Y:S02]  /*44b0*/  LOP3.LUT R48, R52, UR5, RZ, 0x30, !PT ;  /* 0x0000000534307c12 */ /* 0x000fe4000f8e30ff */
[----:B---3--:R-:W-:-:S13]  /*44c0*/  ISETP.NE.AND P0, PT, R46, R8, PT ;  /* 0x000000082e00720c */ /* 0x008fda0003f05270 */
[----:B--2-4-:R-:W-:Y:S05]  /*44d0*/  @P0 BRA `(.L_x_52) ;  /* 0x0000000000080947 */ /* 0x014fea0003800000 */
[----:B------:R-:W-:-:S05]  /*44e0*/  IMAD R0, R0, 0x4, R22 ;  /* 0x0000000400007824 */ /* 0x000fca00078e0216 */
[----:B------:R1:W2:Y:S02]  /*44f0*/  ATOMS.ADD R7, [R0], R11 ;  /* 0x0000000b0007738c */ /* 0x0002a40000000000 */
.L_x_52:
[----:B------:R-:W-:Y:S05]  /*4500*/  BSYNC.RECONVERGENT B0 ;  /* 0x0000000000007941 */ /* 0x000fea0003800200 */
.L_x_51:
[----:B------:R-:W-:Y:S01]  /*4510*/  R2P PR, R48, 0x7f ;  /* 0x0000007f30007804 */ /* 0x000fe20000000000 */
[----:B------:R-:W-:Y:S01]  /*4520*/  IMAD.IADD R10, R10, 0x1, R51 ;  /* 0x000000010a0a7824 */ /* 0x000fe200078e0233 */
[----:B--2---:R2:W3:Y:S01]  /*4530*/  SHFL.IDX PT, R8, R7, R8, 0x1f ;  /* 0x00001f0807087589 */ /* 0x0044e200000e0000 */
[----:B------:R-:W-:Y:S01]  /*4540*/  BSSY.RECONVERGENT B0, `(.L_x_53) ;  /* 0x0000024000007945 */ /* 0x000fe20003800200 */
[----:B------:R-:W-:Y:S02]  /*4550*/  IMAD.IADD R9, R9, 0x1, R45 ;  /* 0x0000000109097824 */ /* 0x000fe400078e022d */
[----:B------:R-:W-:-:S07]  /*4560*/  IMAD.MOV.U32 R45, RZ, RZ, RZ ;  /* 0x000000ffff2d7224 */ /* 0x000fce00078e00ff */
[----:B-1----:R-:W-:Y:S02]  /*4570*/  VOTE.ANY R0, PT, P0 ;  /* 0x0000000000007806 */ /* 0x002fe400000e0100 */
        /* <DEDUP_REMOVED lines=23> */
[----:B------:R-:W-:Y:S02]  /*46f0*/  SHF.R.U32.HI R51, RZ, UR6, R33 ;  /* 0x00000006ff337c19 */ /* 0x000fe40008011621 */
[----:B------:R1:W4:Y:S02]  /*4700*/  FLO.U32 R0, R52 ;  /* 0x0000003400007300 */ /* 0x00032400000e0000 */
[----:B------:R-:W-:Y:S02]  /*4710*/  LOP3.LUT R51, R51, UR5, RZ, 0x30, !PT ;  /* 0x0000000533337c12 */ /* 0x000fe4000f8e30ff */
[----:B-1----:R-:W-:-:S04]  /*4720*/  LOP3.LUT R52, R23, R52, RZ, 0xc0, !PT ;  /* 0x0000003417347212 */ /* 0x002fc800078ec0ff */
[----:B--2---:R1:W2:Y:S01]  /*4730*/  POPC R7, R52 ;  /* 0x0000003400077309 */ /* 0x0042a20000000000 */
[----:B----4-:R-:W-:-:S13]  /*4740*/  ISETP.NE.AND P0, PT, R46, R0, PT ;  /* 0x000000002e00720c */ /* 0x010fda0003f05270 */
[----:B-123--:R-:W-:Y:S05]  /*4750*/  @P0 BRA `(.L_x_54) ;  /* 0x0000000000080947 */ /* 0x00efea0003800000 */
[----:B------:R-:W-:-:S05]  /*4760*/  IMAD R48, R48, 0x4, R22 ;  /* 0x0000000430307824 */ /* 0x000fca00078e0216 */
[----:B------:R1:W2:Y:S02]  /*4770*/  ATOMS.ADD R45, [R48], R7 ;  /* 0x00000007302d738c */ /* 0x0002a40000000000 */
.L_x_54:
[----:B------:R-:W-:Y:S05]  /*4780*/  BSYNC.RECONVERGENT B0 ;  /* 0x0000000000007941 */ /* 0x000fea0003800200 */
.L_x_53:
[----:B------:R-:W-:Y:S01]  /*4790*/  R2P PR, R51, 0x7f ;  /* 0x0000007f33007804 */ /* 0x000fe20000000000 */
[----:B------:R-:W-:Y:S01]  /*47a0*/  IMAD.IADD R6, R5, 0x1, R6 ;  /* 0x0000000105067824 */ /* 0x000fe200078e0206 */
[----:B--2---:R2:W3:Y:S01]  /*47b0*/  SHFL.IDX PT, R0, R45, R0, 0x1f ;  /* 0x00001f002d007589 */ /* 0x0044e200000e0000 */
[----:B------:R-:W-:Y:S01]  /*47c0*/  IMAD.IADD R4, R4, 0x1, R47 ;  /* 0x0000000104047824 */ /* 0x000fe200078e022f */
[----:B------:R-:W-:Y:S01]  /*47d0*/  SHF.R.U32.HI R47, RZ, UR6, R32 ;  /* 0x00000006ff2f7c19 */ /* 0x000fe20008011620 */
[----:B------:R-:W-:Y:S03]  /*47e0*/  BSSY.RECONVERGENT B0, `(.L_x_55) ;  /* 0x0000022000007945 */ /* 0x000fe60003800200 */
[----:B------:R-:W-:-:S05]  /*47f0*/  LOP3.LUT R47, R47, UR5, RZ, 0x30, !PT ;  /* 0x000000052f2f7c12 */ /* 0x000fca000f8e30ff */
        /* <DEDUP_REMOVED lines=9> */
[----:B------:R-:W-:Y:S02]  /*4890*/  VOTE.ANY R48, PT, P3 ;  /* 0x0000000000307806 */ /* 0x000fe400018e0100 */
[----:B------:R-:W-:Y:S02]  /*48a0*/  VOTE.ANY R52, PT, P0 ;  /* 0x0000000000347806 */ /* 0x000fe400000e0100 */
[----:B------:R-:W-:Y:S02]  /*48b0*/  @!P3 LOP3.LUT R48, RZ, R48, RZ, 0x33, !PT ;  /* 0x00000030ff30b212 */ /* 0x000fe400078e33ff */
[----:B------:R-:W-:Y:S02]  /*48c0*/  @!P0 LOP3.LUT R52, RZ, R52, RZ, 0x33, !PT ;  /* 0x00000034ff348212 */ /* 0x000fe400078e33ff */
        /* <DEDUP_REMOVED lines=9> */
[----:B------:R-:W-:Y:S01]  /*4960*/  LOP3.LUT R5, R48, R5, RZ, 0xc0, !PT ;  /* 0x0000000530057212 */ /* 0x000fe200078ec0ff */
[----:B------:R-:W-:-:S03]  /*4970*/  IMAD.MOV.U32 R48, RZ, RZ, RZ ;  /* 0x000000ffff307224 */ /* 0x000fc600078e00ff */
[----:B------:R-:W-:-:S04]  /*4980*/  LOP3.LUT R52, R52, R5, RZ, 0xc0, !PT ;  /* 0x0000000534347212 */ /* 0x000fc800078ec0ff */
[----:B------:R1:W4:Y:S02]  /*4990*/  FLO.U32 R5, R52 ;  /* 0x0000003400057300 */ /* 0x00032400000e0000 */
[----:B-1----:R-:W-:-:S06]  /*49a0*/  LOP3.LUT R52, R23, R52, RZ, 0xc0, !PT ;  /* 0x0000003417347212 */ /* 0x002fcc00078ec0ff */
[----:B--2---:R1:W2:Y:S01]  /*49b0*/  POPC R45, R52 ;  /* 0x00000034002d7309 */ /* 0x0042a20000000000 */
[----:B----4-:R-:W-:-:S13]  /*49c0*/  ISETP.NE.AND P0, PT, R46, R5, PT ;  /* 0x000000052e00720c */ /* 0x010fda0003f05270 */
[----:B-1-3--:R-:W-:Y:S05]  /*49d0*/  @P0 BRA `(.L_x_56) ;  /* 0x0000000000080947 */ /* 0x00afea0003800000 */
[----:B------:R-:W-:-:S06]  /*49e0*/  IMAD R48, R51, 0x4, R22 ;  /* 0x0000000433307824 */ /* 0x000fcc00078e0216 */
[----:B--2---:R1:W3:Y:S02]  /*49f0*/  ATOMS.ADD R48, [R48], R45 ;  /* 0x0000002d3030738c */ /* 0x0042e40000000000 */
.L_x_56:
[----:B------:R-:W-:Y:S05]  /*4a00*/  BSYNC.RECONVERGENT B0 ;  /* 0x0000000000007941 */ /* 0x000fea0003800200 */
.L_x_55:
[----:B------:R-:W-:Y:S01]  /*4a10*/  R2P PR, R47, 0x7f ;  /* 0x0000007f2f007804 */ /* 0x000fe20000000000 */
[----:B------:R-:W-:Y:S01]  /*4a20*/  IMAD.IADD R50, R50, 0x1, R49 ;  /* 0x0000000132327824 */ /* 0x000fe200078e0231 */
[----:B---3--:R3:W4:Y:S01]  /*4a30*/  SHFL.IDX PT, R48, R48, R5, 0x1f ;  /* 0x00001f0530307589 */ /* 0x00872200000e0000 */
[----:B------:R-:W-:Y:S01]  /*4a40*/  IMAD.IADD R20, R21, 0x1, R20 ;  /* 0x0000000115147824 */ /* 0x000fe200078e0214 */
[----:B------:R-:W-:Y:S01]  /*4a50*/  SHF.R.U32.HI R21, RZ, UR6, R31 ;  /* 0x00000006ff157c19 */ /* 0x000fe2000801161f */
[----:B------:R-:W-:Y:S03]  /*4a60*/  BSSY.RECONVERGENT B0, `(.L_x_57) ;  /* 0x0000022000007945 */ /* 0x000fe60003800200 */
[----:B---3--:R-:W-:Y:S01]  /*4a70*/  LOP3.LUT R5, R21, UR5, RZ, 0x30, !PT ;  /* 0x0000000515057c12 */ /* 0x008fe2000f8e30ff */
[----:B------:R-:W-:-:S04]  /*4a80*/  IMAD.MOV.U32 R21, RZ, RZ, RZ ;  /* 0x000000ffff157224 */ /* 0x000fc800078e00ff */
        /* <DEDUP_REMOVED lines=23> */
[----:B------:R-:W-:-:S04]  /*4c00*/  LOP3.LUT R52, R49, R52, RZ, 0xc0, !PT ;  /* 0x0000003431347212 */ /* 0x000fc800078ec0ff */
[----:B------:R-:W3:Y:S01]  /*4c10*/  FLO.U32 R49, R52 ;  /* 0x0000003400317300 */ /* 0x000ee200000e0000 */
[----:B------:R-:W-:-:S07]  /*4c20*/  LOP3.LUT R51, R23, R52, RZ, 0xc0, !PT ;  /* 0x0000003417337212 */ /* 0x000fce00078ec0ff */
[----:B------:R-:W0:Y:S01]  /*4c30*/  POPC R51, R51 ;  /* 0x0000003300337309 */ /* 0x000e220000000000 */
[----:B---3--:R-:W-:-:S13]  /*4c40*/  ISETP.NE.AND P0, PT, R46, R49, PT ;  /* 0x000000312e00720c */ /* 0x008fda0003f05270 */
[----:B0---4-:R-:W-:Y:S05]  /*4c50*/  @P0 BRA `(.L_x_58) ;  /* 0x0000000000080947 */ /* 0x011fea0003800000 */
[----:B------:R-:W-:-:S05]  /*4c60*/  IMAD R52, R47, 0x4, R22 ;  /* 0x000000042f347824 */ /* 0x000fca00078e0216 */
[----:B------:R0:W3:Y:S02]  /*4c70*/  ATOMS.ADD R21, [R52], R51 ;  /* 0x000000333415738c */ /* 0x0000e40000000000 */
.L_x_58:
[----:B------:R-:W-:Y:S05]  /*4c80*/  BSYNC.RECONVERGENT B0 ;  /* 0x0000000000007941 */ /* 0x000fea0003800200 */
.L_x_57:
        /* <DEDUP_REMOVED lines=9> */
[----:B0-----:R-:W-:Y:S02]  /*4d20*/  VOTE.ANY R52, PT, P1 ;  /* 0x0000000000347806 */ /* 0x001fe400008e0100 */
        /* <DEDUP_REMOVED lines=22> */
[----:B------:R-:W0:Y:S01]  /*4e90*/  FLO.U32 R19, R52 ;  /* 0x0000003400137300 */ /* 0x000e2200000e0000 */
[----:B------:R-:W-:-:S07]  /*4ea0*/  LOP3.LUT R47, R23, R52, RZ, 0xc0, !PT ;  /* 0x00000034172f7212 */ /* 0x000fce00078ec0ff */
[----:B------:R-:W3:Y:S01]  /*4eb0*/  POPC R47, R47 ;  /* 0x0000002f002f7309 */ /* 0x000ee20000000000 */
[----:B0-----:R-:W-:-:S13]  /*4ec0*/  ISETP.NE.AND P0, PT, R46, R19, PT ;  /* 0x000000132e00720c */ /* 0x001fda0003f05270 */
[----:B---34-:R-:W-:Y:S05]  /*4ed0*/  @P0 BRA `(.L_x_60) ;  /* 0x0000000000080947 */ /* 0x018fea0003800000 */
[----:B------:R-:W-:-:S05]  /*4ee0*/  IMAD R52, R5, 0x4, R22 ;  /* 0x0000000405347824 */ /* 0x000fca00078e0216 */
[----:B------:R0:W3:Y:S02]  /*4ef0*/  ATOMS.ADD R17, [R52], R47 ;  /* 0x0000002f3411738c */ /* 0x0000e40000000000 */
.L_x_60:
[----:B------:R-:W-:Y:S05]  /*4f00*/  BSYNC.RECONVERGENT B0 ;  /* 0x0000000000007941 */ /* 0x000fea0003800200 */
.L_x_59:
        /* <DEDUP_REMOVED lines=39> */
.L_x_62:
[----:B------:R-:W-:Y:S05]  /*5180*/  BSYNC.RECONVERGENT B0 ;  /* 0x0000000000007941 */ /* 0x000fea0003800200 */
.L_x_61:
[----:B------:R-:W-:Y:S01]  /*5190*/  R2P PR, R19, 0x7f ;  /* 0x0000007f13007804 */ /* 0x000fe20000000000 */
[----:B------:R-:W-:Y:S01]  /*51a0*/  IMAD.IADD R0, R7, 0x1, R0 ;  /* 0x0000000107007824 */ /* 0x000fe200078e0200 */
[----:B---3--:R3:W4:Y:S01]  /*51b0*/  SHFL.IDX PT, R11, R11, R5, 0x1f ;  /* 0x00001f050b0b7589 */ /* 0x00872200000e0000 */
[----:B--2---:R-:W-:Y:S01]  /*51c0*/  IMAD.IADD R48, R45, 0x1, R48 ;  /* 0x000000012d307824 */ /* 0x004fe200078e0230 */
[----:B-1----:R-:W-:Y:S01]  /*51d0*/  SHF.R.U32.HI R45, RZ, UR6, R28 ;  /* 0x00000006ff2d7c19 */ /* 0x002fe2000801161c */
[----:B------:R-:W-:Y:S03]  /*51e0*/  BSSY.RECONVERGENT B0, `(.L_x_63) ;  /* 0x0000022000007945 */ /* 0x000fe60003800200 */
[----:B------:R-:W-:-:S05]  /*51f0*/  LOP3.LUT R45, R45, UR5, RZ, 0x30, !PT ;  /* 0x000000052d2d7c12 */ /* 0x000fca000f8e30ff */
        /* <DEDUP_REMOVED lines=24> */
[----:B------:R0:W1:Y:S01]  /*5380*/  FLO.U32 R7, R52 ;  /* 0x0000003400077300 */ /* 0x00006200000e0000 */
[----:B------:R-:W-:-:S07]  /*5390*/  LOP3.LUT R49, R23, R52, RZ, 0xc0, !PT ;  /* 0x0000003417317212 */ /* 0x000fce00078ec0ff */
[----:B------:R-:W2:Y:S01]  /*53a0*/  POPC R49, R49 ;  /* 0x0000003100317309 */ /* 0x000ea20000000000 */
[----:B0-----:R-:W-:Y:S01]  /*53b0*/  IMAD.MOV.U32 R52, RZ, RZ, RZ ;  /* 0x000000ffff347224 */ /* 0x001fe200078e00ff */
[----:B-1----:R-:W-:-:S13]  /*53c0*/  ISETP.NE.AND P0, PT, R46, R7, PT ;  /* 0x000000072e00720c */ /* 0x002fda0003f05270 */
[----:B--234-:R-:W-:Y:S05]  /*53d0*/  @P0 BRA `(.L_x_64) ;  /* 0x0000000000080947 */ /* 0x01cfea0003800000 */
[----:B------:R-:W-:-:S06]  /*53e0*/  IMAD R52, R19, 0x4, R22 ;  /* 0x0000000413347824 */ /* 0x000fcc00078e0216 */
[----:B------:R0:W1:Y:S02]  /*53f0*/  ATOMS.ADD R52, [R52], R49 ;  /* 0x000000313434738c */ /* 0x0000640000000000 */
.L_x_64:
[----:B------:R-:W-:Y:S05]  /*5400*/  BSYNC.RECONVERGENT B0 ;  /* 0x0000000000007941 */ /* 0x000fea0003800200 */
.L_x_63:
[----:B------:R-:W-:Y:S01]  /*5410*/  R2P PR, R45, 0x7f ;  /* 0x0000007f2d007804 */ /* 0x000fe20000000000 */
[----:B-1----:R1:W2:Y:S01]  /*5420*/  SHFL.IDX PT, R52, R52, R7, 0x1f ;  /* 0x00001f0734347589 */ /* 0x0022a200000e0000 */
[----:B------:R-:W-:Y:S11]  /*5430*/  BSSY.RECONVERGENT B0, `(.L_x_65) ;  /* 0x0000021000007945 */ /* 0x000ff60003800200 */
[----:B------:R-:W-:-:S02]  /*5440*/  VOTE.ANY R5, PT, P0 ;  /* 0x0000000000057806 */ /* 0x000fc400000e0100 */
[----:B------:R-:W-:Y:S02]  /*5450*/  VOTE.ANY R19, PT, P1 ;  /* 0x0000000000137806 */ /* 0x000fe400008e0100 */
[----:B------:R-:W-:Y:S02]  /*5460*/  @!P0 LOP3.LUT R5, RZ, R5, RZ, 0x33, !PT ;  /* 0x00000005ff058212 */ /* 0x000fe400078e33ff */
[----:B------:R-:W-:Y:S02]  /*5470*/  @!P1 LOP3.LUT R19, RZ, R19, RZ, 0x33, !PT ;  /* 0x00000013ff139212 */ /* 0x000fe400078e33ff */
[----:B-1----:R-:W-:Y:S02]  /*5480*/  VOTE.ANY R7, PT, P5 ;  /* 0x0000000000077806 */ /* 0x002fe400028e0100 */
[----:B------:R-:W-:Y:S02]  /*5490*/  LOP3.LUT R5, R19, R5, RZ, 0xc0, !PT ;  /* 0x0000000513057212 */ /* 0x000fe400078ec0ff */
[----:B------:R-:W-:-:S02]  /*54a0*/  VOTE.ANY R19, PT, P2 ;  /* 0x0000000000137806 */ /* 0x000fc400010e0100 */
        /* <DEDUP_REMOVED lines=9> */
[----:B------:R-:W-:-:S04]  /*5540*/  LOP3.LUT R5, R19, R5, RZ, 0xc0, !PT ;  /* 0x0000000513057212 */ /* 0x000fc800078ec0ff */
[----:B------:R-:W-:Y:S02]  /*5550*/  LOP3.LUT R5, R7, R5, RZ, 0xc0, !PT ;  /* 0x0000000507057212 */ /* 0x000fe400078ec0ff */
[----:B------:R-:W-:-:S04]  /*5560*/  VOTE.ANY R7, PT, P6 ;  /* 0x0000000000077806 */ /* 0x000fc800030e0100 */
[----:B------:R-:W-:-:S04]  /*5570*/  @!P6 LOP3.LUT R7, RZ, R7, RZ, 0x33, !PT ;  /* 0x00000007ff07e212 */ /* 0x000fc800078e33ff */
[----:B------:R-:W-:Y:S02]  /*5580*/  LOP3.LUT R5, R7, R5, RZ, 0xc0, !PT ;  /* 0x0000000507057212 */ /* 0x000fe400078ec0ff */
[----:B------:R-:W-:-:S04]  /*5590*/  VOTE.ANY R7, PT, P0 ;  /* 0x0000000000077806 */ /* 0x000fc800000e0100 */
[----:B------:R-:W-:-:S04]  /*55a0*/  @!P0 LOP3.LUT R7, RZ, R7, RZ, 0x33, !PT ;  /* 0x00000007ff078212 */ /* 0x000fc800078e33ff */
[----:B------:R-:W-:-:S04]  /*55b0*/  LOP3.LUT R19, R7, R5, RZ, 0xc0, !PT ;  /* 0x0000000507137212 */ /* 0x000fc800078ec0ff */
[----:B------:R-:W1:Y:S01]  /*55c0*/  FLO.U32 R7, R19 ;  /* 0x0000001300077300 */ /* 0x000e6200000e0000 */
[----:B------:R-:W-:-:S07]  /*55d0*/  LOP3.LUT R5, R23, R19, RZ, 0xc0, !PT ;  /* 0x0000001317057212 */ /* 0x000fce00078ec0ff */
[----:B------:R-:W3:Y:S01]  /*55e0*/  POPC R5, R5 ;  /* 0x0000000500057309 */ /* 0x000ee20000000000 */
[----:B-1----:R-:W-:Y:S01]  /*55f0*/  ISETP.NE.AND P0, PT, R46, R7, PT ;  /* 0x000000072e00720c */ /* 0x002fe20003f05270 */
[----:B------:R-:W-:-:S12]  /*5600*/  IMAD.MOV.U32 R46, RZ, RZ, RZ ;  /* 0x000000ffff2e7224 */ /* 0x000fd800078e00ff */
[----:B--23--:R-:W-:Y:S05]  /*5610*/  @P0 BRA `(.L_x_66) ;  /* 0x0000000000080947 */ /* 0x00cfea0003800000 */
[----:B------:R-:W-:-:S05]  /*5620*/  IMAD R22, R45, 0x4, R22 ;  /* 0x000000042d167824 */ /* 0x000fca00078e0216 */
[----:B------:R1:W2:Y:S02]  /*5630*/  ATOMS.ADD R46, [R22], R5 ;  /* 0x00000005162e738c */ /* 0x0002a40000000000 */
.L_x_66:
[----:B------:R-:W-:Y:S05]  /*5640*/  BSYNC.RECONVERGENT B0 ;  /* 0x0000000000007941 */ /* 0x000fea0003800200 */
.L_x_65:
[----:B-12---:R1:W2:Y:S01]  /*5650*/  SHFL.IDX PT, R22, R46, R7, 0x1f ;  /* 0x00001f072e167589 */ /* 0x0062a200000e0000 */
[----:B------:R-:W-:Y:S01]  /*5660*/  LOP3.LUT R19, R44, 0x80000000, RZ, 0x3c, !PT ;  /* 0x800000002c137812 */ /* 0x000fe200078e3cff */
[----:B------:R-:W-:Y:S01]  /*5670*/  IMAD.IADD R11, R15, 0x1, R11 ;  /* 0x000000010f0b7824 */ /* 0x000fe200078e020b */
[----:B------:R-:W-:Y:S01]  /*5680*/  LEA R14, R14, UR4, 0x2 ;  /* 0x000000040e0e7c11 */ /* 0x000fe2000f8e10ff */
[----:B------:R-:W-:Y:S01]  /*5690*/  BAR.SYNC.DEFER_BLOCKING 0x0 ;  /* 0x0000000000007b1d */ /* 0x000fe20000010000 */
[----:B------:R-:W-:Y:S01]  /*56a0*/  LOP3.LUT R43, R43, 0x80000000, RZ, 0x3c, !PT ;  /* 0x800000002b2b7812 */ /* 0x000fe200078e3cff */
[----:B------:R-:W-:Y:S01]  /*56b0*/  IMAD.IADD R21, R51, 0x1, R21 ;  /* 0x0000000133157824 */ /* 0x000fe200078e0215 */
[----:B------:R-:W-:Y:S01]  /*56c0*/  LEA R13, R13, UR4, 0x2 ;  /* 0x000000040d0d7c11 */ /* 0x000fe2000f8e10ff */
[----:B------:R-:W-:Y:S01]  /*56d0*/  IMAD.IADD R17, R47, 0x1, R17 ;  /* 0x000000012f117824 */ /* 0x000fe200078e0211 */
[----:B------:R-:W-:Y:S01]  /*56e0*/  LOP3.LUT R15, R42, 0x80000000, RZ, 0x3c, !PT ;  /* 0x800000002a0f7812 */ /* 0x000fe200078e3cff */
[----:B------:R-:W-:Y:S01]  /*56f0*/  IMAD.IADD R52, R49, 0x1, R52 ;  /* 0x0000000131347824 */ /* 0x000fe200078e0234 */
[----:B------:R-:W-:Y:S01]  /*5700*/  LEA R10, R10, UR4, 0x2 ;  /* 0x000000040a0a7c11 */ /* 0x000fe2000f8e10ff */
[----:B------:R-:W-:Y:S01]  /*5710*/  BSSY B1, `(.L_x_67) ;  /* 0x0000058000017945 */ /* 0x000fe20003800000 */
[----:B------:R-:W-:-:S02]  /*5720*/  LEA R42, R9, UR4, 0x2 ;  /* 0x00000004092a7c11 */ /* 0x000fc4000f8e10ff */
[----:B------:R-:W-:Y:S02]  /*5730*/  LEA R4, R4, UR4, 0x2 ;  /* 0x0000000404047c11 */ /* 0x000fe4000f8e10ff */
[----:B------:R-:W-:Y:S02]  /*5740*/  LEA R50, R50, UR4, 0x2 ;  /* 0x0000000432327c11 */ /* 0x000fe4000f8e10ff */
[----:B-1----:R-:W-:Y:S02]  /*5750*/  LEA R7, R20, UR4, 0x2 ;  /* 0x0000000414077c11 */ /* 0x002fe4000f8e10ff */
[----:B------:R-:W-:Y:S02]  /*5760*/  LEA R18, R18, UR4, 0x2 ;  /* 0x0000000412127c11 */ /* 0x000fe4000f8e10ff */
[----:B------:R-:W-:Y:S01]  /*5770*/  LEA R9, R16, UR4, 0x2 ;  /* 0x0000000410097c11 */ /* 0x000fe2000f8e10ff */
[----:B--2---:R-:W-:Y:S01]  /*5780*/  IMAD.IADD R22, R5, 0x1, R22 ;  /* 0x0000000105167824 */ /* 0x004fe200078e0216 */
[----:B------:R-:W-:-:S02]  /*5790*/  LEA R5, R6, UR4, 0x2 ;  /* 0x0000000406057c11 */ /* 0x000fc4000f8e10ff */
[----:B------:R-:W-:Y:S01]  /*57a0*/  LEA R12, R12, UR4, 0x2 ;  /* 0x000000040c0c7c11 */ /* 0x000fe2000f8e10ff */
[----:B------:R-:W-:Y:S01]  /*57b0*/  STS [R14+-0x4], R19 ;  /* 0xfffffc130e007388 */ /* 0x000fe20000000800 */
[----:B------:R-:W-:Y:S02]  /*57c0*/  LEA R48, R48, UR4, 0x2 ;  /* 0x0000000430307c11 */ /* 0x000fe4000f8e10ff */
[----:B------:R-:W-:Y:S01]  /*57d0*/  LEA R21, R21, UR4, 0x2 ;  /* 0x0000000415157c11 */ /* 0x000fe2000f8e10ff */
[----:B------:R1:W-:Y:S01]  /*57e0*/  STS [R13+-0x4], R43 ;  /* 0xfffffc2b0d007388 */ /* 0x0003e20000000800 */
[----:B------:R-:W-:Y:S02]  /*57f0*/  LEA R11, R11, UR4, 0x2 ;  /* 0x000000040b0b7c11 */ /* 0x000fe4000f8e10ff */
[----:B------:R-:W-:Y:S01]  /*5800*/  LEA R52, R52, UR4, 0x2 ;  /* 0x0000000434347c11 */ /* 0x000fe2000f8e10ff */
[----:B------:R2:W-:Y:S01]  /*5810*/  STS [R10+-0x4], R15 ;  /* 0xfffffc0f0a007388 */ /* 0x0005e20000000800 */
[----:B------:R-:W-:-:S03]  /*5820*/  ISETP.NE.AND P0, PT, R53, RZ, PT ;  /* 0x000000ff3500720c */ /* 0x000fc60003f05270 */
[----:B------:R-:W-:Y:S01]  /*5830*/  STS [R42+-0x4], R41 ;  /* 0xfffffc292a007388 */ /* 0x000fe20000000800 */
[----:B-1----:R-:W-:-:S03]  /*5840*/  LEA R13, R8, UR4, 0x2 ;  /* 0x00000004080d7c11 */ /* 0x002fc6000f8e10ff */
[----:B------:R1:W-:Y:S01]  /*5850*/  STS [R5+-0x4], R40 ;  /* 0xfffffc2805007388 */ /* 0x0003e20000000800 */
[----:B--2---:R-:W-:-:S03]  /*5860*/  LEA R15, R0, UR4, 0x2 ;  /* 0x00000004000f7c11 */ /* 0x004fc6000f8e10ff */
[----:B------:R-:W-:Y:S01]  /*5870*/  STS [R4+-0x4], R39 ;  /* 0xfffffc2704007388 */ /* 0x000fe20000000800 */
[----:B------:R-:W-:-:S03]  /*5880*/  LEA R0, R17, UR4, 0x2 ;  /* 0x0000000411007c11 */ /* 0x000fc6000f8e10ff */
[----:B------:R-:W-:Y:S01]  /*5890*/  STS [R50+-0x4], R25 ;  /* 0xfffffc1932007388 */ /* 0x000fe20000000800 */
[----:B-1----:R-:W-:-:S03]  /*58a0*/  LEA R5, R22, UR4, 0x2 ;  /* 0x0000000416057c11 */ /* 0x002fc6000f8e10ff */
[----:B------:R-:W-:Y:S04]  /*58b0*/  STS [R7+-0x4], R38 ;  /* 0xfffffc2607007388 */ /* 0x000fe80000000800 */
[----:B------:R-:W-:Y:S04]  /*58c0*/  STS [R18+-0x4], R37 ;  /* 0xfffffc2512007388 */ /* 0x000fe80000000800 */
[----:B------:R-:W-:Y:S04]  /*58d0*/  STS [R9+-0x4], R36 ;  /* 0xfffffc2409007388 */ /* 0x000fe80000000800 */
[----:B------:R-:W-:Y:S04]  /*58e0*/  STS [R12+-0x4], R35 ;  /* 0xfffffc230c007388 */ /* 0x000fe80000000800 */
[----:B------:R1:W-:Y:S04]  /*58f0*/  STS [R13+-0x4], R34 ;  /* 0xfffffc220d007388 */ /* 0x0003e80000000800 */
[----:B------:R2:W-:Y:S04]  /*5900*/  STS [R15+-0x4], R26 ;  /* 0xfffffc1a0f007388 */ /* 0x0005e80000000800 */
[----:B------:R2:W-:Y:S01]  /*5910*/  STS [R48+-0x4], R33 ;  /* 0xfffffc2130007388 */ /* 0x0005e20000000800 */
[----:B-1----:R-:W-:-:S03]  /*5920*/  LEA R13, R3, UR4, 0x3 ;  /* 0x00000004030d7c11 */ /* 0x002fc6000f8e18ff */
[----:B------:R2:W-:Y:S04]  /*5930*/  STS [R21+-0x4], R32 ;  /* 0xfffffc2015007388 */ /* 0x0005e80000000800 */
[----:B------:R2:W-:Y:S04]  /*5940*/  STS [R0+-0x4], R31 ;  /* 0xfffffc1f00007388 */ /* 0x0005e80000000800 */
[----:B------:R2:W-:Y:S04]  /*5950*/  STS [R11+-0x4], R30 ;  /* 0xfffffc1e0b007388 */ /* 0x0005e80000000800 */
[----:B------:R2:W-:Y:S04]  /*5960*/  STS [R52+-0x4], R29 ;  /* 0xfffffc1d34007388 */ /* 0x0005e80000000800 */
[----:B------:R2:W-:Y:S01]  /*5970*/  STS [R5+-0x4], R28 ;  /* 0xfffffc1c05007388 */ /* 0x0005e20000000800 */
[----:B------:R-:W-:Y:S05]  /*5980*/  @P0 BRA `(.L_x_68) ;  /* 0x0000000000c00947 */ /* 0x000fea0003800000 */
[----:B------:R-:W1:Y:S02]  /*5990*/  LDCU.64 UR10, c[0x0][0x398] ;  /* 0x00007300ff0a77ac */ /* 0x000e640008000a00 */
[----:B-1----:R-:W-:-:S04]  /*59a0*/  LEA R6, P0, R3, UR10, 0x3 ;  /* 0x0000000a03067c11 */ /* 0x002fc8000f8018ff */
[----:B------:R-:W-:-:S05]  /*59b0*/  LEA.HI.X R7, R3, UR11, RZ, 0x3, P0 ;  /* 0x0000000b03077c11 */ /* 0x000fca00080f1cff */
[----:B--2---:R-:W2:Y:S01]  /*59c0*/  LDG.E.64 R4, desc[UR8][R6.64] ;  /* 0x0000000806047981 */ /* 0x004ea2000c1e1b00 */
[----:B------:R-:W-:Y:S01]  /*59d0*/  SHF.R.S32.HI R9, RZ, 0x1f, R24 ;  /* 0x0000001fff097819 */ /* 0x000fe20000011418 */
[----:B------:R-:W-:Y:S01]  /*59e0*/  UISETP.GE.AND UP0, UPT, UR7, 0x1, UPT ;  /* 0x000000010700788c */ /* 0x000fe2000bf06270 */
[----:B------:R-:W-:Y:S01]  /*59f0*/  IMAD.MOV.U32 R0, RZ, RZ, R27 ;  /* 0x000000ffff007224 */ /* 0x000fe200078e001b */
[----:B--2---:R-:W-:-:S05]  /*5a00*/  IADD3 R4, P0, PT, -R24, R4, RZ ;  /* 0x0000000418047210 */ /* 0x004fca0007f1e1ff */
[----:B------:R-:W-:-:S05]  /*5a10*/  IMAD.X R5, R5, 0x1, ~R9, P0 ;  /* 0x0000000105057824 */ /* 0x000fca00000e0e09 */
[----:B------:R1:W-:Y:S01]  /*5a20*/  STS.64 [R13+0x7200], R4 ;  /* 0x007200040d007388 */ /* 0x0003e20000000a00 */
[----:B------:R-:W-:Y:S05]  /*5a30*/  BRA.U !UP0, `(.L_x_69) ;  /* 0x00000001086c7547 */ /* 0x000fea000b800000 */
[----:B------:R-:W-:Y:S01]  /*5a40*/  BSSY B0, `(.L_x_70) ;  /* 0x0000019000007945 */ /* 0x000fe20003800000 */
[----:B------:R-:W-:Y:S02]  /*5a50*/  IMAD.MOV.U32 R6, RZ, RZ, -0x1 ;  /* 0xffffffffff067424 */ /* 0x000fe400078e00ff */
[----:B------:R-:W-:Y:S02]  /*5a60*/  IMAD.U32 R7, RZ, RZ, UR7 ;  /* 0x00000007ff077e24 */ /* 0x000fe4000f8e00ff */
[----:B------:R-:W-:-:S07]  /*5a70*/  IMAD.MOV.U32 R0, RZ, RZ, R27 ;  /* 0x000000ffff007224 */ /* 0x000fce00078e001b */
.L_x_74:
[----:B-1----:R-:W1:Y:S01]  /*5a80*/  LDC.64 R4, c[0x0][0x380] ;  /* 0x0000e000ff047b82 */ /* 0x002e620000000a00 */
[----:B------:R-:W-:Y:S01]  /*5a90*/  VIADD R11, R7, 0xffffffff ;  /* 0xffffffff070b7836 */ /* 0x000fe20000000000 */
[----:B------:R-:W-:Y:S03]  /*5aa0*/  BSSY B2, `(.L_x_71) ;  /* 0x0000008000027945 */ /* 0x000fe60003800000 */
[----:B------:R-:W-:-:S04]  /*5ab0*/  IMAD R9, R11, 0x100, R3 ;  /* 0x000001000b097824 */ /* 0x000fc800078e0203 */
[----:B-1----:R-:W-:-:S07]  /*5ac0*/  IMAD.WIDE R4, R9, 0x4, R4 ;  /* 0x0000000409047825 */ /* 0x002fce00078e0204 */
.L_x_72:
[----:B------:R-:W-:Y:S05]  /*5ad0*/  YIELD ;  /* 0x0000000000007946 */ /* 0x000fea0003800000 */
[----:B------:R1:W-:Y:S06]  /*5ae0*/  MEMBAR.SC.CTA ;  /* 0x0000000000007992 */ /* 0x0003ec0000000000 */
[----:B-1----:R-:W2:Y:S02]  /*5af0*/  LDG.E.STRONG.SYS R8, desc[UR8][R4.64] ;  /* 0x0000000804087981 */ /* 0x002ea4000c1f5900 */
[----:B--2---:R-:W-:-:S13]  /*5b00*/  ISETP.NE.AND P0, PT, R8, RZ, PT ;  /* 0x000000ff0800720c */ /* 0x004fda0003f05270 */
[----:B------:R-:W-:Y:S05]  /*5b10*/  @!P0 BRA `(.L_x_72) ;  /* 0xfffffffc00ec8947 */ /* 0x000fea000383ffff */
[----:B------:R-:W-:Y:S05]  /*5b20*/  BSYNC B2 ;  /* 0x0000000000027941 */ /* 0x000fea0003800000 */
.L_x_71:
[----:B------:R-:W-:Y:S01]  /*5b30*/  BSSY.RECONVERGENT B2, `(.L_x_73) ;  /* 0x0000006000027945 */ /* 0x000fe20003800200 */
[C---:B------:R-:W-:Y:S02]  /*5b40*/  ISETP.GT.AND P0, PT, R8.reuse, -0x1, PT ;  /* 0xffffffff0800780c */ /* 0x040fe40003f04270 */
[----:B------:R-:W-:Y:S01]  /*5b50*/  LOP3.LUT R5, R8, 0x3fffffff, RZ, 0xc0, !PT ;  /* 0x3fffffff08057812 */ /* 0x000fe200078ec0ff */
[----:B------:R-:W-:Y:S05]  /*5b60*/  WARPSYNC.EXCLUSIVE R6 ;  /* 0x0000000006007348 */ /* 0x000fea0003a00000 */
[----:B------:R-:W-:-:S05]  /*5b70*/  IMAD.IADD R0, R5, 0x1, R0 ;  /* 0x0000000105007824 */ /* 0x000fca00078e0200 */
[----:B------:R-:W-:-:S07]  /*5b80*/  VOTE.ANY R6, PT, P0 ;  /* 0x0000000000067806 */ /* 0x000fce00000e0100 */
[----:B------:R-:W-:Y:S05]  /*5b90*/  BSYNC.RECONVERGENT B2 ;  /* 0x0000000000027941 */ /* 0x000fea0003800200 */
.L_x_73:
[----:B------:R-:W-:Y:S01]  /*5ba0*/  ISETP.GT.U32.AND P1, PT, R7, 0x1, PT ;  /* 0x000000010700780c */ /* 0x000fe20003f24070 */
[----:B------:R-:W-:-:S12]  /*5bb0*/  IMAD.MOV.U32 R7, RZ, RZ, R11 ;  /* 0x000000ffff077224 */ /* 0x000fd800078e000b */
[----:B------:R-:W-:Y:S05]  /*5bc0*/  @P0 BRA P1, `(.L_x_74) ;  /* 0xfffffffc00ac0947 */ /* 0x000fea000083ffff */
[----:B------:R-:W-:Y:S05]  /*5bd0*/  BSYNC B0 ;  /* 0x0000000000007941 */ /* 0x000fea0003800000 */
.L_x_70:
[----:B------:R2:W3:Y:S02]  /*5be0*/  LDS.64 R4, [R13+0x7200] ;  /* 0x007200000d047984 */ /* 0x0004e40000000a00 */
.L_x_69:
[----:B------:R-:W4:Y:S01]  /*5bf0*/  LDC.64 R6, c[0x0][0x380] ;  /* 0x0000e000ff067b82 */ /* 0x000f220000000a00 */
[C---:B------:R-:W-:Y:S01]  /*5c00*/  IMAD.IADD R11, R0.reuse, 0x1, -R27 ;  /* 0x00000001000b7824 */ /* 0x040fe200078e0a1b */
[----:B------:R-:W-:Y:S01]  /*5c10*/  LOP3.LUT R9, R0, 0x80000000, RZ, 0xfc, !PT ;  /* 0x8000000000097812 */ /* 0x000fe200078efcff */
[----:B------:R-:W-:-:S03]  /*5c20*/  IMAD.U32 R15, RZ, RZ, UR7 ;  /* 0x00000007ff0f7e24 */ /* 0x000fc6000f8e00ff */
[----:B-1-3--:R-:W-:Y:S01]  /*5c30*/  IADD3 R4, P0, PT, R11, R4, RZ ;  /* 0x000000040b047210 */ /* 0x00afe20007f1e0ff */
[----:B------:R-:W-:-:S03]  /*5c40*/  IMAD R15, R15, 0x100, R3 ;  /* 0x000001000f0f7824 */ /* 0x000fc600078e0203 */
[----:B------:R-:W-:-:S05]  /*5c50*/  LEA.HI.X.SX32 R5, R11, R5, 0x1, P0 ;  /* 0x000000050b057211 */ /* 0x000fca00000f0eff */
[----:B------:R1:W-:Y:S01]  /*5c60*/  STS.64 [R13+0x7200], R4 ;  /* 0x007200040d007388 */ /* 0x0003e20000000a00 */
[----:B----4-:R-:W-:-:S05]  /*5c70*/  IMAD.WIDE R6, R15, 0x4, R6 ;  /* 0x000000040f067825 */ /* 0x010fca00078e0206 */
[----:B------:R1:W-:Y:S02]  /*5c80*/  STG.E.STRONG.SYS desc[UR8][R6.64], R9 ;  /* 0x0000000906007986 */ /* 0x0003e4000c115908 */
.L_x_68:
[----:B------:R-:W-:Y:S05]  /*5c90*/  BSYNC B1 ;  /* 0x0000000000017941 */ /* 0x000fea0003800000 */
.L_x_67:
[----:B-1----:R-:W1:Y:S01]  /*5ca0*/  LDC.64 R6, c[0x0][0x390] ;  /* 0x0000e400ff067b82 */ /* 0x002e620000000a00 */
[----:B------:R-:W-:-:S06]  /*5cb0*/  UIMAD UR6, UR7, 0x1c80, URZ ;  /* 0x00001c80070678a4 */ /* 0x000fcc000f8e02ff */
[----:B--2---:R-:W-:Y:S01]  /*5cc0*/  IMAD.U32 R0, RZ, RZ, UR6 ;  /* 0x00000006ff007e24 */ /* 0x004fe2000f8e00ff */
[----:B------:R-:W2:Y:S03]  /*5cd0*/  LDC R9, c[0x0][0x3c0] ;  /* 0x0000f000ff097b82 */ /* 0x000ea60000000800 */
[----:B------:R-:W-:Y:S01]  /*5ce0*/  VIADD R0, R0, 0x1c80 ;  /* 0x00001c8000007836 */ /* 0x000fe20000000000 */
[----:B-1----:R-:W-:-:S04]  /*5cf0*/  ISETP.EQ.U32.AND P1, PT, R6, RZ, PT ;  /* 0x000000ff0600720c */ /* 0x002fc80003f22070 */
[CC--:B--2---:R-:W-:Y:S02]  /*5d00*/  ISETP.GE.AND P0, PT, R0.reuse, R9.reuse, PT ;  /* 0x000000090000720c */ /* 0x0c4fe40003f06270 */
[----:B------:R-:W-:Y:S02]  /*5d10*/  ISETP.GT.AND P3, PT, R0, R9, PT ;  /* 0x000000090000720c */ /* 0x000fe40003f64270 */
[----:B------:R-:W-:Y:S02]  /*5d20*/  ISETP.EQ.OR.EX P0, PT, R7, RZ, !P0, P1 ;  /* 0x000000ff0700720c */ /* 0x000fe40004702710 */
[C---:B------:R-:W-:Y:S02]  /*5d30*/  LEA R0, R3.reuse, UR4, 0x2 ;  /* 0x0000000403007c11 */ /* 0x040fe4000f8e10ff */
[----:B------:R-:W-:-:S13]  /*5d40*/  ISETP.GT.U32.OR P0, PT, R3, 0xff, P0 ;  /* 0x000000ff0300780c */ /* 0x000fda0000704470 */
[----:B------:R-:W-:Y:S05]  /*5d50*/  @P0 BRA `(.L_x_75) ;  /* 0x0000000000200947 */ /* 0x000fea0003800000 */
[----:B------:R-:W1:Y:S01]  /*5d60*/  LDS.64 R4, [R13+0x7200] ;  /* 0x007200000d047984 */ /* 0x000e620000000a00 */
[C---:B------:R-:W-:Y:S02]  /*5d70*/  LEA R6, P2, R3.reuse, R6, 0x3 ;  /* 0x0000000603067211 */ /* 0x040fe400078418ff */
[--C-:B------:R-:W-:Y:S02]  /*5d80*/  SHF.R.S32.HI R11, RZ, 0x1f, R27.reuse ;  /* 0x0000001fff0b7819 */ /* 0x100fe4000001141b */
[----:B------:R-:W-:Y:S02]  /*5d90*/  LEA.HI.X R7, R3, R7, RZ, 0x3, P2 ;  /* 0x0000000703077211 */ /* 0x000fe400010f1cff */
[----:B-1----:R-:W-:Y:S02]  /*5da0*/  IADD3 R4, P0, P1, R4, R24, R27 ;  /* 0x0000001804047210 */ /* 0x002fe4000791e01b */
[----:B------:R-:W-:-:S04]  /*5db0*/  SHF.R.S32.HI R24, RZ, 0x1f, R24 ;  /* 0x0000001fff187819 */ /* 0x000fc80000011418 */
[----:B------:R-:W-:-:S05]  /*5dc0*/  IADD3.X R5, PT, PT, R5, R24, R11, P0, P1 ;  /* 0x0000001805057210 */ /* 0x000fca00007e240b */
[----:B------:R1:W-:Y:S02]  /*5dd0*/  STG.E.64 desc[UR8][R6.64], R4 ;  /* 0x0000000406007986 */ /* 0x0003e4000c101b08 */
.L_x_75:
[----:B------:R-:W-:Y:S05]  /*5de0*/  WARPSYNC.ALL ;  /* 0x0000000000007948 */ /* 0x000fea0003800000 */
[----:B------:R-:W-:Y:S06]  /*5df0*/  BAR.SYNC.DEFER_BLOCKING 0x0 ;  /* 0x0000000000007b1d */ /* 0x000fec0000010000 */
[----:B------:R-:W-:Y:S05]  /*5e00*/  @P3 BRA `(.L_x_76) ;  /* 0x0000000c009c3947 */ /* 0x000fea0003800000 */
[----:B------:R-:W1:Y:S01]  /*5e10*/  LDS R2, [R0] ;  /* 0x0000000000027984 */ /* 0x000e620000000800 */
[----:B------:R-:W1:Y:S01]  /*5e20*/  LDCU UR6, c[0x0][0x3c4] ;  /* 0x00007880ff0677ac */ /* 0x000e620008000800 */
[----:B------:R-:W2:Y:S01]  /*5e30*/  LDCU.64 UR10, c[0x0][0x3a0] ;  /* 0x00007400ff0a77ac */ /* 0x000ea20008000a00 */
[----:B-1----:R-:W-:Y:S02]  /*5e40*/  SHF.R.U32.HI R4, RZ, UR6, R2 ;  /* 0x00000006ff047c19 */ /* 0x002fe40008011602 */
[----:B------:R-:W-:Y:S02]  /*5e50*/  LOP3.LUT R11, R2, 0x80000000, RZ, 0x3c, !PT ;  /* 0x80000000020b7812 */ /* 0x000fe400078e3cff */
[----:B------:R-:W-:-:S04]  /*5e60*/  LOP3.LUT R4, R4, UR5, RZ, 0x30, !PT ;  /* 0x0000000504047c12 */ /* 0x000fc8000f8e30ff */
[----:B------:R-:W-:-:S06]  /*5e70*/  LEA R5, R4, UR4, 0x3 ;  /* 0x0000000404057c11 */ /* 0x000fcc000f8e18ff */
[----:B------:R-:W1:Y:S02]  /*5e80*/  LDS.64 R4, [R5+0x7200] ;  /* 0x0072000005047984 */ /* 0x000e640000000a00 */
[----:B-1----:R-:W-:-:S05]  /*5e90*/  IADD3 R4, P0, PT, R4, R3, RZ ;  /* 0x0000000304047210 */ /* 0x002fca0007f1e0ff */
[----:B------:R-:W-:Y:S01]  /*5ea0*/  IMAD.X R7, RZ, RZ, R5, P0 ;  /* 0x000000ffff077224 */ /* 0x000fe200000e0605 */
[----:B--2---:R-:W-:-:S04]  /*5eb0*/  LEA R6, P0, R4, UR10, 0x2 ;  /* 0x0000000a04067c11 */ /* 0x004fc8000f8010ff */
[----:B------:R-:W-:-:S05]  /*5ec0*/  LEA.HI.X R7, R4, UR11, R7, 0x2, P0 ;  /* 0x0000000b04077c11 */ /* 0x000fca00080f1407 */
[----:B------:R-:W-:Y:S01]  /*5ed0*/  STG.E desc[UR8][R6.64], R11 ;  /* 0x0000000b06007986 */ /* 0x000fe2000c101908 */
[----:B------:R-:W-:-:S03]  /*5ee0*/  NOP ;  /* 0x0000000000007918 */ /* 0x000fc60000000000 */
[----:B------:R-:W1:Y:S02]  /*5ef0*/  LDS R2, [R0+0x600] ;  /* 0x0006000000027984 */ /* 0x000e640000000800 */
[----:B-1----:R-:W-:Y:S02]  /*5f00*/  SHF.R.U32.HI R4, RZ, UR6, R2 ;  /* 0x00000006ff047c19 */ /* 0x002fe40008011602 */
[----:B------:R-:W-:Y:S02]  /*5f10*/  LOP3.LUT R11, R2, 0x80000000, RZ, 0x3c, !PT ;  /* 0x80000000020b7812 */ /* 0x000fe400078e3cff */
[----:B------:R-:W-:-:S04]  /*5f20*/  LOP3.LUT R4, R4, UR5, RZ, 0x30, !PT ;  /* 0x0000000504047c12 */ /* 0x000fc8000f8e30ff */
[----:B------:R-:W-:-:S06]  /*5f30*/  LEA R5, R4, UR4, 0x3 ;  /* 0x0000000404057c11 */ /* 0x000fcc000f8e18ff */
[----:B------:R-:W1:Y:S02]  /*5f40*/  LDS.64 R4, [R5+0x7200] ;  /* 0x0072000005047984 */ /* 0x000e640000000a00 */
[----:B-1----:R-:W-:-:S05]  /*5f50*/  IADD3 R4, P0, PT, R4, R3, RZ ;  /* 0x0000000304047210 */ /* 0x002fca0007f1e0ff */
[----:B------:R-:W-:Y:S01]  /*5f60*/  IMAD.X R9, RZ, RZ, R5, P0 ;  /* 0x000000ffff097224 */ /* 0x000fe200000e0605 */
[----:B------:R-:W-:-:S04]  /*5f70*/  LEA R8, P0, R4, UR10, 0x2 ;  /* 0x0000000a04087c11 */ /* 0x000fc8000f8010ff */
        /* <DEDUP_REMOVED lines=196> */
[----:B-1----:R-:W-:-:S04]  /*6bc0*/  SHF.R.U32.HI R2, RZ, UR6, R0 ;  /* 0x00000006ff027c19 */ /* 0x002fc80008011600 */
[----:B------:R-:W-:-:S04]  /*6bd0*/  LOP3.LUT R2, R2, UR5, RZ, 0x30, !PT ;  /* 0x0000000502027c12 */ /* 0x000fc8000f8e30ff */
[----:B------:R-:W-:-:S06]  /*6be0*/  LEA R4, R2, UR4, 0x3 ;  /* 0x0000000402047c11 */ /* 0x000fcc000f8e18ff */
[----:B------:R-:W1:Y:S02]  /*6bf0*/  LDS.64 R4, [R4+0x7200] ;  /* 0x0072000004047984 */ /* 0x000e640000000a00 */
[----:B-1----:R-:W-:-:S05]  /*6c00*/  IADD3 R3, P0, PT, R4, R3, RZ ;  /* 0x0000000304037210 */ /* 0x002fca0007f1e0ff */
[----:B------:R-:W-:Y:S01]  /*6c10*/  IMAD.X R6, RZ, RZ, R5, P0 ;  /* 0x000000ffff067224 */ /* 0x000fe200000e0605 */
[C---:B------:R-:W-:Y:S02]  /*6c20*/  LEA R2, P0, R3.reuse, UR10, 0x2 ;  /* 0x0000000a03027c11 */ /* 0x040fe4000f8010ff */
[----:B------:R-:W-:Y:S02]  /*6c30*/  LOP3.LUT R5, R0, 0x80000000, RZ, 0x3c, !PT ;  /* 0x8000000000057812 */ /* 0x000fe400078e3cff */
[----:B------:R-:W-:-:S05]  /*6c40*/  LEA.HI.X R3, R3, UR11, R6, 0x2, P0 ;  /* 0x0000000b03037c11 */ /* 0x000fca00080f1406 */
[----:B------:R-:W-:Y:S01]  /*6c50*/  STG.E desc[UR8][R2.64+0x6c00], R5 ;  /* 0x006c000502007986 */ /* 0x000fe2000c101908 */
[----:B------:R-:W-:Y:S01]  /*6c60*/  NOP ;  /* 0x0000000000007918 */ /* 0x000fe20000000000 */
[----:B------:R-:W-:Y:S05]  /*6c70*/  EXIT ;  /* 0x000000000000794d */ /* 0x000fea0003800000 */
.L_x_76:
[----:B-1----:R-:W-:Y:S01]  /*6c80*/  IMAD.U32 R4, RZ, RZ, UR7 ;  /* 0x00000007ff047e24 */ /* 0x002fe2000f8e00ff */
[----:B------:R-:W-:Y:S01]  /*6c90*/  BSSY.RECONVERGENT B0, `(.L_x_77) ;  /* 0x000001e000007945 */ /* 0x000fe20003800200 */
[C---:B------:R-:W-:Y:S02]  /*6ca0*/  VIADD R6, R3.reuse, 0x300 ;  /* 0x0000030003067836 */ /* 0x040fe40000000000 */
[----:B------:R-:W-:Y:S02]  /*6cb0*/  IMAD R5, R4, -0x1c80, R9 ;  /* 0xffffe38004057824 */ /* 0x000fe400078e0209 */
[C---:B------:R-:W-:Y:S02]  /*6cc0*/  VIADD R4, R3.reuse, 0x180 ;  /* 0x0000018003047836 */ /* 0x040fe40000000000 */
[C---:B------:R-:W-:Y:S01]  /*6cd0*/  VIADD R8, R3.reuse, 0x480 ;  /* 0x0000048003087836 */ /* 0x040fe20000000000 */
[CC--:B------:R-:W-:Y:S01]  /*6ce0*/  ISETP.GE.AND P1, PT, R3.reuse, R5.reuse, PT ;  /* 0x000000050300720c */ /* 0x0c0fe20003f26270 */
[C---:B------:R-:W-:Y:S01]  /*6cf0*/  VIADD R10, R3.reuse, 0xa80 ;  /* 0x00000a80030a7836 */ /* 0x040fe20000000000 */
[-C--:B------:R-:W-:Y:S01]  /*6d00*/  ISETP.GE.AND P2, PT, R4, R5.reuse, PT ;  /* 0x000000050400720c */ /* 0x080fe20003f46270 */
[C---:B------:R-:W-:Y:S01]  /*6d10*/  VIADD R4, R3.reuse, 0x600 ;  /* 0x0000060003047836 */ /* 0x040fe20000000000 */
[-C--:B------:R-:W-:Y:S01]  /*6d20*/  ISETP.GE.AND P3, PT, R6, R5.reuse, PT ;  /* 0x000000050600720c */ /* 0x080fe20003f66270 */
[C---:B------:R-:W-:Y:S01]  /*6d30*/  VIADD R6, R3.reuse, 0x780 ;  /* 0x0000078003067836 */ /* 0x040fe20000000000 */
[-C--:B------:R-:W-:Y:S01]  /*6d40*/  ISETP.GE.AND P4, PT, R8, R5.reuse, PT ;  /* 0x000000050800720c */ /* 0x080fe20003f86270 */
[----:B------:R-:W-:Y:S01]  /*6d50*/  VIADD R8, R3, 0x900 ;  /* 0x0000090003087836 */ /* 0x000fe20000000000 */
[----:B------:R-:W-:-:S02]  /*6d60*/  ISETP.GE.AND P5, PT, R4, R5, PT ;  /* 0x000000050400720c */ /* 0x000fc40003fa6270 */
[-C--:B------:R-:W-:Y:S02]  /*6d70*/  ISETP.GE.AND P6, PT, R6, R5.reuse, PT ;  /* 0x000000050600720c */ /* 0x080fe40003fc6270 */
[----:B------:R-:W-:Y:S01]  /*6d80*/  ISETP.GE.AND P0, PT, R8, R5, PT ;  /* 0x000000050800720c */ /* 0x000fe20003f06270 */
[----:B------:R-:W-:-:S12]  /*6d90*/  @P1 BRA `(.L_x_78) ;  /* 0x0000000000341947 */ /* 0x000fd80003800000 */
[----:B------:R-:W1:Y:S01]  /*6da0*/  LDS R4, [R0] ;  /* 0x0000000000047984 */ /* 0x000e620000000800 */
[----:B------:R-:W1:Y:S01]  /*6db0*/  LDCU UR6, c[0x0][0x3c4] ;  /* 0x00007880ff0677ac */ /* 0x000e620008000800 */
[----:B------:R-:W2:Y:S01]  /*6dc0*/  LDCU.64 UR10, c[0x0][0x3a0] ;  /* 0x00007400ff0a77ac */ /* 0x000ea20008000a00 */
[----:B-1----:R-:W-:-:S04]  /*6dd0*/  SHF.R.U32.HI R6, RZ, UR6, R4 ;  /* 0x00000006ff067c19 */ /* 0x002fc80008011604 */
[----:B------:R-:W-:-:S04]  /*6de0*/  LOP3.LUT R6, R6, UR5, RZ, 0x30, !PT ;  /* 0x0000000506067c12 */ /* 0x000fc8000f8e30ff */
[----:B------:R-:W-:-:S05]  /*6df0*/  LEA R8, R6, UR4, 0x3 ;  /* 0x0000000406087c11 */ /* 0x000fca000f8e18ff */
[----:B------:R-:W1:Y:S02]  /*6e00*/  LDS.64 R6, [R8+0x7200] ;  /* 0x0072000008067984 */ /* 0x000e640000000a00 */
[----:B-1----:R-:W-:-:S05]  /*6e10*/  IADD3 R9, P1, PT, R6, R3, RZ ;  /* 0x0000000306097210 */ /* 0x002fca0007f3e0ff */
[----:B------:R-:W-:Y:S01]  /*6e20*/  IMAD.X R12, RZ, RZ, R7, P1 ;  /* 0x000000ffff0c7224 */ /* 0x000fe200008e0607 */
[----:B--2---:R-:W-:-:S04]  /*6e30*/  LEA R6, P1, R9, UR10, 0x2 ;  /* 0x0000000a09067c11 */ /* 0x004fc8000f8210ff */
[----:B------:R-:W-:Y:S02]  /*6e40*/  LEA.HI.X R7, R9, UR11, R12, 0x2, P1 ;  /* 0x0000000b09077c11 */ /* 0x000fe400088f140c */
[----:B------:R-:W-:-:S05]  /*6e50*/  LOP3.LUT R9, R4, 0x80000000, RZ, 0x3c, !PT ;  /* 0x8000000004097812 */ /* 0x000fca00078e3cff */
[----:B------:R1:W-:Y:S02]  /*6e60*/  STG.E desc[UR8][R6.64], R9 ;  /* 0x0000000906007986 */ /* 0x0003e4000c101908 */
.L_x_78:
[----:B------:R-:W-:Y:S05]  /*6e70*/  BSYNC.RECONVERGENT B0 ;  /* 0x0000000000007941 */ /* 0x000fea0003800200 */
.L_x_77:
[----:B------:R-:W-:Y:S01]  /*6e80*/  NOP ;  /* 0x0000000000007918 */ /* 0x000fe20000000000 */
[----:B------:R-:W-:Y:S01]  /*6e90*/  BSSY.RECONVERGENT B0, `(.L_x_79) ;  /* 0x0000011000007945 */ /* 0x000fe20003800200 */
[----:B------:R-:W-:Y:S02]  /*6ea0*/  ISETP.GE.AND P1, PT, R10, R5, PT ;  /* 0x000000050a00720c */ /* 0x000fe40003f26270 */
[----:B------:R-:W-:Y:S01]  /*6eb0*/  LOP3.LUT R10, R3, 0xc00, RZ, 0xfc, !PT ;  /* 0x00000c00030a7812 */ /* 0x000fe200078efcff */
[----:B------:R-:W-:Y:S10]  /*6ec0*/  @P2 BRA `(.L_x_80) ;  /* 0x0000000000342947 */ /* 0x000ff40003800000 */
[----:B------:R-:W1:Y:S01]  /*6ed0*/  LDS R4, [R0+0x600] ;  /* 0x0006000000047984 */ /* 0x000e620000000800 */
        /* <DEDUP_REMOVED lines=12> */
.L_x_80:
[----:B------:R-:W-:Y:S05]  /*6fa0*/  BSYNC.RECONVERGENT B0 ;  /* 0x0000000000007941 */ /* 0x000fea0003800200 */
.L_x_79:
[----:B------:R-:W-:Y:S01]  /*6fb0*/  NOP ;  /* 0x0000000000007918 */ /* 0x000fe20000000000 */
[----:B------:R-:W-:Y:S01]  /*6fc0*/  BSSY.RECONVERGENT B0, `(.L_x_81) ;  /* 0x0000011000007945 */ /* 0x000fe20003800200 */
[----:B------:R-:W-:Y:S01]  /*6fd0*/  ISETP.GE.AND P2, PT, R10, R5, PT ;  /* 0x000000050a00720c */ /* 0x000fe20003f46270 */
[----:B------:R-:W-:Y:S02]  /*6fe0*/  VIADD R10, R3, 0xd80 ;  /* 0x00000d80030a7836 */ /* 0x000fe40000000000 */
[----:B------:R-:W-:Y:S10]  /*6ff0*/  @P3 BRA `(.L_x_82) ;  /* 0x0000000000343947 */ /* 0x000ff40003800000 */
[----:B------:R-:W1:Y:S01]  /*7000*/  LDS R4, [R0+0xc00] ;  /* 0x000c000000047984 */ /* 0x000e620000000800 */
[----:B------:R-:W1:Y:S01]  /*7010*/  LDCU UR6, c[0x0][0x3c4] ;  /* 0x00007880ff0677ac */ /* 0x000e620008000800 */
[----:B------:R-:W3:Y:S01]  /*7020*/  LDCU.64 UR10, c[0x0][0x3a0] ;  /* 0x00007400ff0a77ac */ /* 0x000ee20008000a00 */
[----:B-12---:R-:W-:-:S04]  /*7030*/  SHF.R.U32.HI R6, RZ, UR6, R4 ;  /* 0x00000006ff067c19 */ /* 0x006fc80008011604 */
[----:B------:R-:W-:-:S04]  /*7040*/  LOP3.LUT R6, R6, UR5, RZ, 0x30, !PT ;  /* 0x0000000506067c12 */ /* 0x000fc8000f8e30ff */
[----:B------:R-:W-:-:S05]  /*7050*/  LEA R8, R6, UR4, 0x3 ;  /* 0x0000000406087c11 */ /* 0x000fca000f8e18ff */
[----:B------:R-:W1:Y:S02]  /*7060*/  LDS.64 R6, [R8+0x7200] ;  /* 0x0072000008067984 */ /* 0x000e640000000a00 */
[----:B-1----:R-:W-:-:S05]  /*7070*/  IADD3 R9, P3, PT, R6, R3, RZ ;  /* 0x0000000306097210 */ /* 0x002fca0007f7e0ff */
[----:B------:R-:W-:Y:S01]  /*7080*/  IMAD.X R12, RZ, RZ, R7, P3 ;  /* 0x000000ffff0c7224 */ /* 0x000fe200018e0607 */
[----:B---3--:R-:W-:-:S04]  /*7090*/  LEA R6, P3, R9, UR10, 0x2 ;  /* 0x0000000a09067c11 */ /* 0x008fc8000f8610ff */
[----:B------:R-:W-:Y:S02]  /*70a0*/  LEA.HI.X R7, R9, UR11, R12, 0x2, P3 ;  /* 0x0000000b09077c11 */ /* 0x000fe400098f140c */
[----:B------:R-:W-:-:S05]  /*70b0*/  LOP3.LUT R9, R4, 0x80000000, RZ, 0x3c, !PT ;  /* 0x8000000004097812 */ /* 0x000fca00078e3cff */
[----:B------:R3:W-:Y:S02]  /*70c0*/  STG.E desc[UR8][R6.64+0xc00], R9 ;  /* 0x000c000906007986 */ /* 0x0007e4000c101908 */
.L_x_82:
[----:B------:R-:W-:Y:S05]  /*70d0*/  BSYNC.RECONVERGENT B0 ;  /* 0x0000000000007941 */ /* 0x000fea0003800200 */
.L_x_81:
[----:B------:R-:W-:Y:S01]  /*70e0*/  NOP ;  /* 0x0000000000007918 */ /* 0x000fe20000000000 */
[----:B------:R-:W-:Y:S01]  /*70f0*/  BSSY.RECONVERGENT B0, `(.L_x_83) ;  /* 0x0000011000007945 */ /* 0x000fe20003800200 */
[----:B------:R-:W-:Y:S01]  /*7100*/  ISETP.GE.AND P3, PT, R10, R5, PT ;  /* 0x000000050a00720c */ /* 0x000fe20003f66270 */
[----:B------:R-:W-:Y:S02]  /*7110*/  VIADD R10, R3, 0xf00 ;  /* 0x00000f00030a7836 */ /* 0x000fe40000000000 */
[----:B------:R-:W-:Y:S10]  /*7120*/  @P4 BRA `(.L_x_84) ;  /* 0x0000000000344947 */ /* 0x000ff40003800000 */
[----:B------:R-:W1:Y:S01]  /*7130*/  LDS R4, [R0+0x1200] ;  /* 0x0012000000047984 */ /* 0x000e620000000800 */
[----:B------:R-:W1:Y:S01]  /*7140*/  LDCU UR6, c[0x0][0x3c4] ;  /* 0x00007880ff0677ac */ /* 0x000e620008000800 */
[----:B------:R-:W4:Y:S01]  /*7150*/  LDCU.64 UR10, c[0x0][0x3a0] ;  /* 0x00007400ff0a77ac */ /* 0x000f220008000a00 */
[----:B-123--:R-:W-:-:S04]  /*7160*/  SHF.R.U32.HI R6, RZ, UR6, R4 ;  /* 0x00000006ff067c19 */ /* 0x00efc80008011604 */
[----:B------:R-:W-:-:S04]  /*7170*/  LOP3.LUT R6, R6, UR5, RZ, 0x30, !PT ;  /* 0x0000000506067c12 */ /* 0x000fc8000f8e30ff */
[----:B------:R-:W-:-:S05]  /*7180*/  LEA R8, R6, UR4, 0x3 ;  /* 0x0000000406087c11 */ /* 0x000fca000f8e18ff */
[----:B------:R-:W1:Y:S02]  /*7190*/  LDS.64 R6, [R8+0x7200] ;  /* 0x0072000008067984 */ /* 0x000e640000000a00 */
[----:B-1----:R-:W-:-:S05]  /*71a0*/  IADD3 R9, P4, PT, R6, R3, RZ ;  /* 0x0000000306097210 */ /* 0x002fca0007f9e0ff */
[----:B------:R-:W-:Y:S01]  /*71b0*/  IMAD.X R12, RZ, RZ, R7, P4 ;  /* 0x000000ffff0c7224 */ /* 0x000fe200020e0607 */
[----:B----4-:R-:W-:-:S04]  /*71c0*/  LEA R6, P4, R9, UR10, 0x2 ;  /* 0x0000000a09067c11 */ /* 0x010fc8000f8810ff */
[----:B------:R-:W-:Y:S02]  /*71d0*/  LEA.HI.X R7, R9, UR11, R12, 0x2, P4 ;  /* 0x0000000b09077c11 */ /* 0x000fe4000a0f140c */
[----:B------:R-:W-:-:S05]  /*71e0*/  LOP3.LUT R9, R4, 0x80000000, RZ, 0x3c, !PT ;  /* 0x8000000004097812 */ /* 0x000fca00078e3cff */
[----:B------:R4:W-:Y:S02]  /*71f0*/  STG.E desc[UR8][R6.64+0x1200], R9 ;  /* 0x0012000906007986 */ /* 0x0009e4000c101908 */
.L_x_84:
[----:B------:R-:W-:Y:S05]  /*7200*/  BSYNC.RECONVERGENT B0 ;  /* 0x0000000000007941 */ /* 0x000fea0003800200 */
.L_x_83:
[----:B------:R-:W-:Y:S01]  /*7210*/  NOP ;  /* 0x0000000000007918 */ /* 0x000fe20000000000 */
[----:B------:R-:W-:Y:S01]  /*7220*/  BSSY.RECONVERGENT B0, `(.L_x_85) ;  /* 0x0000011000007945 */ /* 0x000fe20003800200 */
[----:B------:R-:W-:Y:S01]  /*7230*/  ISETP.GE.AND P4, PT, R10, R5, PT ;  /* 0x000000050a00720c */ /* 0x000fe20003f86270 */
[----:B------:R-:W-:Y:S02]  /*7240*/  VIADD R10, R3, 0x1080 ;  /* 0x00001080030a7836 */ /* 0x000fe40000000000 */
[----:B------:R-:W-:Y:S10]  /*7250*/  @P5 BRA `(.L_x_86) ;  /* 0x0000000000345947 */ /* 0x000ff40003800000 */
[----:B------:R-:W1:Y:S01]  /*7260*/  LDS R4, [R0+0x1800] ;  /* 0x0018000000047984 */ /* 0x000e620000000800 */
[----:B------:R-:W1:Y:S01]  /*7270*/  LDCU UR6, c[0x0][0x3c4] ;  /* 0x00007880ff0677ac */ /* 0x000e620008000800 */
[----:B------:R-:W5:Y:S01]  /*7280*/  LDCU.64 UR10, c[0x0][0x3a0] ;  /* 0x00007400ff0a77ac */ /* 0x000f620008000a00 */
[----:B-1234-:R-:W-:-:S04]  /*7290*/  SHF.R.U32.HI R6, RZ, UR6, R4 ;  /* 0x00000006ff067c19 */ /* 0x01efc80008011604 */
[----:B------:R-:W-:-:S04]  /*72a0*/  LOP3.LUT R6, R6, UR5, RZ, 0x30, !PT ;  /* 0x0000000506067c12 */ /* 0x000fc8000f8e30ff */
[----:B------:R-:W-:-:S05]  /*72b0*/  LEA R8, R6, UR4, 0x3 ;  /* 0x0000000406087c11 */ /* 0x000fca000f8e18ff */
[----:B------:R-:W1:Y:S02]  /*72c0*/  LDS.64 R6, [R8+0x7200] ;  /* 0x0072000008067984 */ /* 0x000e640000000a00 */
[----:B-1----:R-:W-:-:S05]  /*72d0*/  IADD3 R9, P5, PT, R6, R3, RZ ;  /* 0x0000000306097210 */ /* 0x002fca0007fbe0ff */
[----:B------:R-:W-:Y:S01]  /*72e0*/  IMAD.X R12, RZ, RZ, R7, P5 ;  /* 0x000000ffff0c7224 */ /* 0x000fe200028e0607 */
[----:B-----5:R-:W-:-:S04]  /*72f0*/  LEA R6, P5, R9, UR10, 0x2 ;  /* 0x0000000a09067c11 */ /* 0x020fc8000f8a10ff */
[----:B------:R-:W-:Y:S02]  /*7300*/  LEA.HI.X R7, R9, UR11, R12, 0x2, P5 ;  /* 0x0000000b09077c11 */ /* 0x000fe4000a8f140c */
[----:B------:R-:W-:-:S05]  /*7310*/  LOP3.LUT R9, R4, 0x80000000, RZ, 0x3c, !PT ;  /* 0x8000000004097812 */ /* 0x000fca00078e3cff */
[----:B------:R1:W-:Y:S02]  /*7320*/  STG.E desc[UR8][R6.64+0x1800], R9 ;  /* 0x0018000906007986 */ /* 0x0003e4000c101908 */
.L_x_86:
[----:B------:R-:W-:Y:S05]  /*7330*/  BSYNC.RECONVERGENT B0 ;  /* 0x0000000000007941 */ /* 0x000fea0003800200 */
.L_x_85:
        /* <DEDUP_REMOVED lines=18> */
.L_x_88:
[----:B------:R-:W-:Y:S05]  /*7460*/  BSYNC.RECONVERGENT B0 ;  /* 0x0000000000007941 */ /* 0x000fea0003800200 */
.L_x_87:
        /* <DEDUP_REMOVED lines=18> */
.L_x_90:
[----:B------:R-:W-:Y:S05]  /*7590*/  BSYNC.RECONVERGENT B0 ;  /* 0x0000000000007941 */ /* 0x000fea0003800200 */
.L_x_89:
        /* <DEDUP_REMOVED lines=18> */
.L_x_92:
[----:B------:R-:W-:Y:S05]  /*76c0*/  BSYNC.RECONVERGENT B0 ;  /* 0x0000000000007941 */ /* 0x000fea0003800200 */
.L_x_91:
        /* <DEDUP_REMOVED lines=18> */
.L_x_94:
[----:B------:R-:W-:Y:S05]  /*77f0*/  BSYNC.RECONVERGENT B0 ;  /* 0x0000000000007941 */ /* 0x000fea0003800200 */
.L_x_93:
[----:B------:R-:W-:Y:S01]  /*7800*/  NOP ;  /* 0x0000000000007918 */ /* 0x000fe20000000000 */
[----:B------:R-:W-:Y:S01]  /*7810*/  BSSY.RECONVERGENT B0, `(.L_x_95) ;  /* 0x0000011000007945 */ /* 0x000fe20003800200 */
[----:B------:R-:W-:Y:S02]  /*7820*/  ISETP.GE.AND P2, PT, R10, R5, PT ;  /* 0x000000050a00720c */ /* 0x000fe40003f46270 */
[----:B------:R-:W-:Y:S01]  /*7830*/  LOP3.LUT R10, R3, 0x1800, RZ, 0xfc, !PT ;  /* 0x00001800030a7812 */ /* 0x000fe200078efcff */
        /* <DEDUP_REMOVED lines=14> */
.L_x_96:
[----:B------:R-:W-:Y:S05]  /*7920*/  BSYNC.RECONVERGENT B0 ;  /* 0x0000000000007941 */ /* 0x000fea0003800200 */
.L_x_95:
        /* <DEDUP_REMOVED lines=18> */
.L_x_98:
[----:B------:R-:W-:Y:S05]  /*7a50*/  BSYNC.RECONVERGENT B0 ;  /* 0x0000000000007941 */ /* 0x000fea0003800200 */
.L_x_97:
[----:B------:R-:W-:Y:S01]  /*7a60*/  NOP ;  /* 0x0000000000007918 */ /* 0x000fe20000000000 */
[----:B------:R-:W-:Y:S01]  /*7a70*/  BSSY.RECONVERGENT B0, `(.L_x_99) ;  /* 0x0000010000007945 */ /* 0x000fe20003800200 */
[----:B------:R-:W-:-:S03]  /*7a80*/  ISETP.GE.AND P4, PT, R10, R5, PT ;  /* 0x000000050a00720c */ /* 0x000fc60003f86270 */
        /* <DEDUP_REMOVED lines=14> */
.L_x_100:
[----:B------:R-:W-:Y:S05]  /*7b70*/  BSYNC.RECONVERGENT B0 ;  /* 0x0000000000007941 */ /* 0x000fea0003800200 */
.L_x_99:
[----:B------:R-:W-:Y:S01]  /*7b80*/  NOP ;  /* 0x0000000000007918 */ /* 0x000fe20000000000 */
[----:B------:R-:W-:Y:S04]  /*7b90*/  BSSY.RECONVERGENT B0, `(.L_x_101) ;  /* 0x000000f000007945 */ /* 0x000fe80003800200 */
[----:B------:R-:W-:Y:S05]  /*7ba0*/  @P6 BRA `(.L_x_102) ;  /* 0x0000000000346947 */ /* 0x000fea0003800000 */
        /* <DEDUP_REMOVED lines=13> */
.L_x_102:
[----:B------:R-:W-:Y:S05]  /*7c80*/  BSYNC.RECONVERGENT B0 ;  /* 0x0000000000007941 */ /* 0x000fea0003800200 */
.L_x_101:
        /* <DEDUP_REMOVED lines=16> */
.L_x_104:
[----:B------:R-:W-:Y:S05]  /*7d90*/  BSYNC.RECONVERGENT B0 ;  /* 0x0000000000007941 */ /* 0x000fea0003800200 */
.L_x_103:
        /* <DEDUP_REMOVED lines=16> */
.L_x_106:
[----:B------:R-:W-:Y:S05]  /*7ea0*/  BSYNC.RECONVERGENT B0 ;  /* 0x0000000000007941 */ /* 0x000fea0003800200 */
.L_x_105:
        /* <DEDUP_REMOVED lines=16> */
.L_x_108:
[----:B------:R-:W-:Y:S05]  /*7fb0*/  BSYNC.RECONVERGENT B0 ;  /* 0x0000000000007941 */ /* 0x000fea0003800200 */
.L_x_107:
        /* <DEDUP_REMOVED lines=16> */
.L_x_110:
[----:B------:R-:W-:Y:S05]  /*80c0*/  BSYNC.RECONVERGENT B0 ;  /* 0x0000000000007941 */ /* 0x000fea0003800200 */
.L_x_109:
        /* <DEDUP_REMOVED lines=16> */
.L_x_112:
[----:B------:R-:W-:Y:S05]  /*81d0*/  BSYNC.RECONVERGENT B0 ;  /* 0x0000000000007941 */ /* 0x000fea0003800200 */
.L_x_111:
[----:B------:R-:W-:Y:S01]  /*81e0*/  NOP ;  /* 0x0000000000007918 */ /* 0x000fe20000000000 */
[----:B------:R-:W5:Y:S01]  /*81f0*/  LDS R0, [R0+0x6c00] ;  /* 0x006c000000007984 */ /* 0x000f620000000800 */
[----:B------:R-:W5:Y:S02]  /*8200*/  LDCU UR6, c[0x0][0x3c4] ;  /* 0x00007880ff0677ac */ /* 0x000f640008000800 */
[----:B-----5:R-:W-:-:S04]  /*8210*/  SHF.R.U32.HI R2, RZ, UR6, R0 ;  /* 0x00000006ff027c19 */ /* 0x020fc80008011600 */
[----:B------:R-:W-:-:S04]  /*8220*/  LOP3.LUT R2, R2, UR5, RZ, 0x30, !PT ;  /* 0x0000000502027c12 */ /* 0x000fc8000f8e30ff */
[----:B-1234-:R-:W-:Y:S01]  /*8230*/  LEA R6, R2, UR4, 0x3 ;  /* 0x0000000402067c11 */ /* 0x01efe2000f8e18ff */
[----:B------:R-:W-:-:S05]  /*8240*/  VIADD R2, R3, 0x1b00 ;  /* 0x00001b0003027836 */ /* 0x000fca0000000000 */
[----:B------:R-:W1:Y:S01]  /*8250*/  LDS.64 R6, [R6+0x7200] ;  /* 0x0072000006067984 */ /* 0x000e620000000a00 */
[----:B------:R-:W-:-:S13]  /*8260*/  ISETP.GE.AND P0, PT, R2, R5, PT ;  /* 0x000000050200720c */ /* 0x000fda0003f06270 */
[----:B------:R-:W2:Y:S01]  /*8270*/  @!P0 LDC.64 R8, c[0x0][0x3a0] ;  /* 0x0000e800ff088b82 */ /* 0x000ea20000000a00 */
[----:B------:R-:W-:Y:S02]  /*8280*/  @!P0 LOP3.LUT R5, R0, 0x80000000, RZ, 0x3c, !PT ;  /* 0x8000000000058812 */ /* 0x000fe400078e3cff */
[----:B-1----:R-:W-:-:S05]  /*8290*/  IADD3 R3, P1, PT, R6, R3, RZ ;  /* 0x0000000306037210 */ /* 0x002fca0007f3e0ff */
[----:B------:R-:W-:Y:S01]  /*82a0*/  IMAD.X R4, RZ, RZ, R7, P1 ;  /* 0x000000ffff047224 */ /* 0x000fe200008e0607 */
[----:B--2---:R-:W-:-:S04]  /*82b0*/  @!P0 LEA R2, P1, R3, R8, 0x2 ;  /* 0x0000000803028211 */ /* 0x004fc800078210ff */
[----:B------:R-:W-:-:S05]  /*82c0*/  @!P0 LEA.HI.X R3, R3, R9, R4, 0x2, P1 ;  /* 0x0000000903038211 */ /* 0x000fca00008f1404 */
[----:B------:R-:W-:Y:S01]  /*82d0*/  @!P0 STG.E desc[UR8][R2.64+0x6c00], R5 ;  /* 0x006c000502008986 */ /* 0x000fe2000c101908 */
[----:B------:R-:W-:Y:S01]  /*82e0*/  NOP ;  /* 0x0000000000007918 */ /* 0x000fe20000000000 */
[----:B------:R-:W-:Y:S05]  /*82f0*/  EXIT ;  /* 0x000000000000794d */ /* 0x000fea0003800000 */
.L_x_26:
[----:B------:R-:W-:Y:S02]  /*8300*/  IMAD.MOV.U32 R50, RZ, RZ, R19 ;  /* 0x000000ffff327224 */ /* 0x000fe400078e0013 */
[----:B------:R-:W-:Y:S02]  /*8310*/  IMAD.MOV.U32 R49, RZ, RZ, 0x1 ;  /* 0x00000001ff317424 */ /* 0x000fe400078e00ff */
[----:B------:R-:W-:Y:S02]  /*8320*/  IMAD.MOV.U32 R52, RZ, RZ, RZ ;  /* 0x000000ffff347224 */ /* 0x000fe400078e00ff */
[----:B------:R-:W-:-:S07]  /*8330*/  IMAD.MOV.U32 R47, RZ, RZ, -0x1 ;  /* 0xffffffffff2f7424 */ /* 0x000fce00078e00ff */
[----:B------:R-:W-:Y:S05]  /*8340*/  WARPSYNC.COLLECTIVE R47, `(.L_x_113) ;  /* 0x000000002f087348 */ /* 0x000fea0003c00000 */
[----:B------:R0:W1:Y:S02]  /*8350*/  SHFL.UP P0, R48, R50, R49, R52 ;  /* 0x0400003132307389 */ /* 0x0000640000000034 */
[----:B01----:R-:W-:Y:S05]  /*8360*/  ENDCOLLECTIVE ;  /* 0x000000000000791b */ /* 0x003fea0003800000 */
.L_x_113:
[----:B------:R-:W-:Y:S02]  /*8370*/  IMAD.MOV.U32 R49, RZ, RZ, 0x2 ;  /* 0x00000002ff317424 */ /* 0x000fe400078e00ff */
[----:B------:R-:W-:-:S04]  /*8380*/  IMAD.MOV.U32 R20, RZ, RZ, R48 ;  /* 0x000000ffff147224 */ /* 0x000fc800078e0030 */
[----:B------:R-:W-:-:S04]  /*8390*/  @P0 IMAD.IADD R20, R19, 0x1, R20 ;  /* 0x0000000113140824 */ /* 0x000fc800078e0214 */
[----:B------:R-:W-:-:S07]  /*83a0*/  IMAD.MOV.U32 R50, RZ, RZ, R20 ;  /* 0x000000ffff327224 */ /* 0x000fce00078e0014 */
[----:B------:R-:W-:Y:S05]  /*83b0*/  WARPSYNC.COLLECTIVE R47, `(.L_x_114) ;  /* 0x000000002f087348 */ /* 0x000fea0003c00000 */
[----:B------:R0:W1:Y:S02]  /*83c0*/  SHFL.UP P0, R48, R50, R49, R52 ;  /* 0x0400003132307389 */ /* 0x0000640000000034 */
[----:B01----:R-:W-:Y:S05]  /*83d0*/  ENDCOLLECTIVE ;  /* 0x000000000000791b */ /* 0x003fea0003800000 */
.L_x_114:
[----:B------:R-:W-:Y:S02]  /*83e0*/  IMAD.MOV.U32 R49, RZ, RZ, 0x4 ;  /* 0x00000004ff317424 */ /* 0x000fe400078e00ff */
[----:B------:R-:W-:-:S04]  /*83f0*/  IMAD.MOV.U32 R21, RZ, RZ, R48 ;  /* 0x000000ffff157224 */ /* 0x000fc800078e0030 */
[----:B------:R-:W-:-:S04]  /*8400*/  @P0 IMAD.IADD R21, R20, 0x1, R21 ;  /* 0x0000000114150824 */ /* 0x000fc800078e0215 */
[----:B------:R-:W-:-:S07]  /*8410*/  IMAD.MOV.U32 R50, RZ, RZ, R21 ;  /* 0x000000ffff327224 */ /* 0x000fce00078e0015 */
[----:B------:R-:W-:Y:S05]  /*8420*/  WARPSYNC.COLLECTIVE R47, `(.L_x_115) ;  /* 0x000000002f087348 */ /* 0x000fea0003c00000 */
[----:B------:R0:W1:Y:S02]  /*8430*/  SHFL.UP P0, R48, R50, R49, R52 ;  /* 0x0400003132307389 */ /* 0x0000640000000034 */
[----:B01----:R-:W-:Y:S05]  /*8440*/  ENDCOLLECTIVE ;  /* 0x000000000000791b */ /* 0x003fea0003800000 */
.L_x_115:
[----:B------:R-:W-:Y:S02]  /*8450*/  IMAD.MOV.U32 R49, RZ, RZ, 0x8 ;  /* 0x00000008ff317424 */ /* 0x000fe400078e00ff */
[----:B------:R-:W-:-:S04]  /*8460*/  IMAD.MOV.U32 R22, RZ, RZ, R48 ;  /* 0x000000ffff167224 */ /* 0x000fc800078e0030 */
[----:B------:R-:W-:-:S04]  /*8470*/  @P0 IMAD.IADD R22, R21, 0x1, R22 ;  /* 0x0000000115160824 */ /* 0x000fc800078e0216 */
[----:B------:R-:W-:-:S07]  /*8480*/  IMAD.MOV.U32 R50, RZ, RZ, R22 ;  /* 0x000000ffff327224 */ /* 0x000fce00078e0016 */
[----:B------:R-:W-:Y:S05]  /*8490*/  WARPSYNC.COLLECTIVE R47, `(.L_x_116) ;  /* 0x000000002f087348 */ /* 0x000fea0003c00000 */
[----:B------:R0:W1:Y:S02]  /*84a0*/  SHFL.UP P0, R48, R50, R49, R52 ;  /* 0x0400003132307389 */ /* 0x0000640000000034 */
[----:B01----:R-:W-:Y:S05]  /*84b0*/  ENDCOLLECTIVE ;  /* 0x000000000000791b */ /* 0x003fea0003800000 */
.L_x_116:
[----:B------:R-:W-:Y:S02]  /*84c0*/  IMAD.MOV.U32 R49, RZ, RZ, 0x10 ;  /* 0x00000010ff317424 */ /* 0x000fe400078e00ff */
[----:B------:R-:W-:-:S04]  /*84d0*/  IMAD.MOV.U32 R23, RZ, RZ, R48 ;  /* 0x000000ffff177224 */ /* 0x000fc800078e0030 */
[----:B------:R-:W-:-:S04]  /*84e0*/  @P0 IMAD.IADD R23, R22, 0x1, R23 ;  /* 0x0000000116170824 */ /* 0x000fc800078e0217 */
[----:B------:R-:W-:-:S07]  /*84f0*/  IMAD.MOV.U32 R50, RZ, RZ, R23 ;  /* 0x000000ffff327224 */ /* 0x000fce00078e0017 */
[----:B------:R-:W-:Y:S05]  /*8500*/  WARPSYNC.COLLECTIVE R47, `(.L_x_117) ;  /* 0x000000002f087348 */ /* 0x000fea0003c00000 */
[----:B------:R0:W1:Y:S02]  /*8510*/  SHFL.UP P0, R48, R50, R49, R52 ;  /* 0x0400003132307389 */ /* 0x0000640000000034 */
[----:B01----:R-:W-:Y:S05]  /*8520*/  ENDCOLLECTIVE ;  /* 0x000000000000791b */ /* 0x003fea0003800000 */
.L_x_117:
[----:B------:R-:W-:Y:S05]  /*8530*/  BRA `(.L_x_118) ;  /* 0xffffff9c00b07947 */ /* 0x000fea000383ffff */
.L_x_119:
[----:B------:R-:W-:-:S00]  /*8540*/  BRA `(.L_x_119) ;  /* 0xfffffffc00fc7947 */ /* 0x000fc0000383ffff */
[----:B------:R-:W-:-:S00]  /*8550*/  NOP ;  /* 0x0000000000007918 */ /* 0x000fc00000000000 */
        /* <DEDUP_REMOVED lines=10> */
.L_x_251:


//--------------------- .text._ZN3cub18CUB_300001_SM_10006detail10radix_sort33DeviceRadixSortExclusiveSumKernelINS1_5radix10policy_hubIiNS0_8NullTypeEyE10Policy1000EyEEvPT0_ --------------------------
	.section	.text._ZN3cub18CUB_300001_SM_10006detail10radix_sort33DeviceRadixSortExclusiveSumKernelINS1_5radix10policy_hubIiNS0_8NullTypeEyE10Policy1000EyEEvPT0_,"ax",@progbits
	.align	128
        .global         _ZN3cub18CUB_300001_SM_10006detail10radix_sort33DeviceRadixSortExclusiveSumKernelINS1_5radix10policy_hubIiNS0_8NullTypeEyE10Policy1000EyEEvPT0_
        .type           _ZN3cub18CUB_300001_SM_10006detail10radix_sort33DeviceRadixSortExclusiveSumKernelINS1_5radix10policy_hubIiNS0_8NullTypeEyE10Policy1000EyEEvPT0_,@function
        .size           _ZN3cub18CUB_300001_SM_10006detail10radix_sort33DeviceRadixSortExclusiveSumKernelINS1_5radix10policy_hubIiNS0_8NullTypeEyE10Policy1000EyEEvPT0_,(.L_x_252 - _ZN3cub18CUB_300001_SM_10006detail10radix_sort33DeviceRadixSortExclusiveSumKernelINS1_5radix10policy_hubIiNS0_8NullTypeEyE10Policy1000EyEEvPT0_)
        .other          _ZN3cub18CUB_300001_SM_10006detail10radix_sort33DeviceRadixSortExclusiveSumKernelINS1_5radix10policy_hubIiNS0_8NullTypeEyE10Policy1000EyEEvPT0_,@"STO_CUDA_ENTRY STV_DEFAULT"
_ZN3cub18CUB_300001_SM_10006detail10radix_sort33DeviceRadixSortExclusiveSumKernelINS1_5radix10policy_hubIiNS0_8NullTypeEyE10Policy1000EyEEvPT0_:
.text._ZN3cub18CUB_300001_SM_10006detail10radix_sort33DeviceRadixSortExclusiveSumKernelINS1_5radix10policy_hubIiNS0_8NullTypeEyE10Policy1000EyEEvPT0_:
[----:B------:R-:W-:Y:S01]  /*0000*/  LDC R1, c[0x0][0x37c] ;  /* 0x0000df00ff017b82 */ /* 0x000fe20000000800 */
[----:B------:R-:W0:Y:S07]  /*0010*/  S2R R18, SR_TID.X ;  /* 0x0000000000127919 */ /* 0x000e2e0000002100 */
[----:B------:R-:W1:Y:S01]  /*0020*/  LDC.64 R16, c[0x0][0x380] ;  /* 0x0000e000ff107b82 */ /* 0x000e620000000a00 */
[----:B------:R-:W2:Y:S01]  /*0030*/  LDCU.64 UR4, c[0x0][0x358] ;  /* 0x00006b00ff0477ac */ /* 0x000ea20008000a00 */
[----:B------:R-:W3:Y:S01]  /*0040*/  S2R R5, SR_CTAID.X ;  /* 0x0000000000057919 */ /* 0x000ee20000002500 */
[----:B0-----:R-:W-:Y:S01]  /*0050*/  ISETP.GT.U32.AND P1, PT, R18, 0xff, PT ;  /* 0x000000ff1200780c */ /* 0x001fe20003f24070 */
[----:B---3--:R-:W-:-:S04]  /*0060*/  IMAD R5, R5, 0x100, R18 ;  /* 0x0000010005057824 */ /* 0x008fc800078e0212 */
[----:B-1----:R-:W-:-:S08]  /*0070*/  IMAD.WIDE R16, R5, 0x8, R16 ;  /* 0x0000000805107825 */ /* 0x002fd000078e0210 */
[----:B--2---:R-:W2:Y:S01]  /*0080*/  @!P1 LDG.E.64 R2, desc[UR4][R16.64] ;  /* 0x0000000410029981 */ /* 0x004ea2000c1e1b00 */
[----:B------:R-:W-:Y:S02]  /*0090*/  MOV R0, 0x400 ;  /* 0x0000040000007802 */ /* 0x000fe40000000f00 */
[C---:B------:R-:W-:Y:S01]  /*00a0*/  ISETP.GT.U32.AND P0, PT, R18.reuse, 0x1f, PT ;  /* 0x0000001f1200780c */ /* 0x040fe20003f04070 */
[----:B------:R-:W0:Y:S02]  /*00b0*/  S2R R5, SR_CgaCtaId ;  /* 0x0000000000057919 */ /* 0x000e240000008800 */
[----:B0-----:R-:W-:Y:S02]  /*00c0*/  LEA R5, R5, R0, 0x18 ;  /* 0x0000000005057211 */ /* 0x001fe400078ec0ff */
[----:B------:R-:W-:-:S05]  /*00d0*/  LEA.HI R0, R18, R18, RZ, 0x1d ;  /* 0x0000001212007211 */ /* 0x000fca00078fe8ff */
[----:B------:R-:W-:-:S05]  /*00e0*/  IMAD R0, R0, 0x8, R5 ;  /* 0x0000000800007824 */ /* 0x000fca00078e0205 */
[----:B--2---:R0:W-:Y:S01]  /*00f0*/  STS.64 [R0+0x10], R2 ;  /* 0x0000100200007388 */ /* 0x0041e20000000a00 */
[----:B------:R-:W-:Y:S06]  /*0100*/  BAR.SYNC.DEFER_BLOCKING 0x0 ;  /* 0x0000000000007b1d */ /* 0x000fec0000010000 */
[----:B------:R-:W-:Y:S05]  /*0110*/  @P0 BRA `(.L_x_120) ;  /* 0x0000000400240947 */ /* 0x000fea0003800000 */
[----:B------:R-:W-:Y:S01]  /*0120*/  IMAD R18, R18, 0x48, R5 ;  /* 0x0000004812127824 */ /* 0x000fe200078e0205 */
[----:B------:R-:W-:-:S04]  /*0130*/  UMOV UR6, 0xffffffff ;  /* 0xffffffff00067882 */ /* 0x000fc80000000000 */
[----:B------:R-:W-:Y:S04]  /*0140*/  LDS.64 R14, [R18+0x10] ;  /* 0x00001000120e7984 */ /* 0x000fe80000000a00 */
[----:B------:R-:W-:Y:S04]  /*0150*/  LDS.64 R12, [R18+0x18] ;  /* 0x00001800120c7984 */ /* 0x000fe80000000a00 */
[----:B------:R-:W1:Y:S04]  /*0160*/  LDS.64 R10, [R18+0x20] ;  /* 0x00002000120a7984 */ /* 0x000e680000000a00 */
[----:B------:R-:W-:Y:S04]  /*0170*/  LDS.64 R8, [R18+0x28] ;  /* 0x0000280012087984 */ /* 0x000fe80000000a00 */
[----:B------:R-:W2:Y:S04]  /*0180*/  LDS.64 R6, [R18+0x30] ;  /* 0x0000300012067984 */ /* 0x000ea80000000a00 */
[----:B------:R-:W-:Y:S04]  /*0190*/  LDS.64 R4, [R18+0x38] ;  /* 0x0000380012047984 */ /* 0x000fe80000000a00 */
[----:B0-----:R-:W0:Y:S04]  /*01a0*/  LDS.64 R2, [R18+0x40] ;  /* 0x0000400012027984 */ /* 0x001e280000000a00 */
[----:B------:R-:W3:Y:S01]  /*01b0*/  LDS.64 R20, [R18+0x48] ;  /* 0x0000480012147984 */ /* 0x000ee20000000a00 */
[----:B-1----:R-:W-:-:S04]  /*01c0*/  IADD3 R19, P3, P4, R10, R12, R14 ;  /* 0x0000000c0a137210 */ /* 0x002fc80007c7e00e */
[----:B------:R-:W-:Y:S02]  /*01d0*/  IADD3.X R23, PT, PT, R11, R13, R15, P3, P4 ;  /* 0x0000000d0b177210 */ /* 0x000fe40001fe840f */
[----:B--2---:R-:W-:-:S04]  /*01e0*/  IADD3 R19, P0, P2, R6, R19, R8 ;  /* 0x0000001306137210 */ /* 0x004fc80007a1e008 */
[----:B------:R-:W-:Y:S02]  /*01f0*/  IADD3.X R23, PT, PT, R7, R23, R9, P0, P2 ;  /* 0x0000001707177210 */ /* 0x000fe400007e4409 */
[----:B0-----:R-:W-:-:S04]  /*0200*/  IADD3 R19, P3, P4, R2, R19, R4 ;  /* 0x0000001302137210 */ /* 0x001fc80007c7e004 */
[----:B---3--:R-:W-:Y:S02]  /*0210*/  IADD3 R20, P0, PT, R20, R19, RZ ;  /* 0x0000001314147210 */ /* 0x008fe40007f1e0ff */
[----:B------:R-:W-:-:S05]  /*0220*/  IADD3.X R19, PT, PT, R3, R23, R5, P3, P4 ;  /* 0x0000001703137210 */ /* 0x000fca0001fe8405 */
[----:B------:R-:W-:Y:S01]  /*0230*/  IMAD.X R19, R21, 0x1, R19, P0 ;  /* 0x0000000115137824 */ /* 0x000fe200000e0613 */
[----:B------:R-:W-:Y:S06]  /*0240*/  BRA.DIV UR6, `(.L_x_121) ;  /* 0x0000000206f07947 */ /* 0x000fec000b800000 */
[----:B------:R-:W0:Y:S04]  /*0250*/  SHFL.UP PT, R27, R20, 0x1, RZ ;  /* 0x04200000141b7989 */ /* 0x000e2800000e00ff */
[----:B------:R-:W1:Y:S01]  /*0260*/  SHFL.UP P0, R25, R19, 0x1, RZ ;  /* 0x0420000013197989 */ /* 0x000e6200000000ff */
[----:B0-----:R-:W-:-:S04]  /*0270*/  IADD3 R22, P2, PT, R27, R20, RZ ;  /* 0x000000141b167210 */ /* 0x001fc80007f5e0ff */
[----:B-1----:R-:W-:Y:S01]  /*0280*/  SEL R27, R22, R27, P0 ;  /* 0x0000001b161b7207 */ /* 0x002fe20000000000 */
[----:B------:R-:W-:-:S04]  /*0290*/  IMAD.X R26, R25, 0x1, R19, P2 ;  /* 0x00000001191a7824 */ /* 0x000fc800010e0613 */
[----:B------:R-:W0:Y:S01]  /*02a0*/  SHFL.UP PT, R28, R27, 0x2, RZ ;  /* 0x044000001b1c7989 */ /* 0x000e2200000e00ff */
[----:B------:R-:W-:-:S05]  /*02b0*/  SEL R26, R26, R25, P0 ;  /* 0x000000191a1a7207 */ /* 0x000fca0000000000 */
[----:B------:R-:W1:Y:S01]  /*02c0*/  SHFL.UP P0, R25, R26, 0x2, RZ ;  /* 0x044000001a197989 */ /* 0x000e6200000000ff */
[----:B0-----:R-:W-:-:S05]  /*02d0*/  IADD3 R21, P2, PT, R28, R27, RZ ;  /* 0x0000001b1c157210 */ /* 0x001fca0007f5e0ff */
[----:B-1----:R-:W-:Y:S01]  /*02e0*/  IMAD.X R22, R25, 0x1, R26, P2 ;  /* 0x0000000119167824 */ /* 0x002fe200010e061a */
[----:B------:R-:W-:-:S04]  /*02f0*/  SEL R28, R21, R28, P0 ;  /* 0x0000001c151c7207 */ /* 0x000fc80000000000 */
[----:B------:R-:W-:Y:S01]  /*0300*/  SEL R29, R22, R25, P0 ;  /* 0x00000019161d7207 */ /* 0x000fe20000000000 */
        /* <DEDUP_REMOVED lines=12> */
[----:B------:R0:W1:Y:S04]  /*03d0*/  SHFL.UP PT, R28, R27, 0x10, RZ ;  /* 0x060000001b1c7989 */ /* 0x00006800000e00ff */
[----:B------:R0:W2:Y:S02]  /*03e0*/  SHFL.UP P0, R25, R26, 0x10, RZ ;  /* 0x060000001a197989 */ /* 0x0000a400000000ff */
.L_x_132:
[----:B-1----:R-:W-:-:S04]  /*03f0*/  IADD3 R21, P2, PT, R28, R27, RZ ;  /* 0x0000001b1c157210 */ /* 0x002fc80007f5e0ff */
[----:B--2---:R-:W-:Y:S01]  /*0400*/  SEL R21, R21, R28, P0 ;  /* 0x0000001c15157207 */ /* 0x004fe20000000000 */
[----:B------:R-:W-:-:S05]  /*0410*/  IMAD.X R22, R25, 0x1, R26, P2 ;  /* 0x0000000119167824 */ /* 0x000fca00010e061a */
[----:B------:R-:W-:Y:S02]  /*0420*/  SEL R22, R22, R25, P0 ;  /* 0x0000001916167207 */ /* 0x000fe40000000000 */
[----:B------:R-:W-:-:S05]  /*0430*/  IADD3 R20, P0, PT, R21, -R20, RZ ;  /* 0x8000001415147210 */ /* 0x000fca0007f1e0ff */
[----:B------:R-:W-:Y:S01]  /*0440*/  IMAD.X R21, R22, 0x1, ~R19, P0 ;  /* 0x0000000116157824 */ /* 0x000fe200000e0e13 */
[----:B------:R-:W-:-:S04]  /*0450*/  IADD3 R14, P0, PT, R14, R20, RZ ;  /* 0x000000140e0e7210 */ /* 0x000fc80007f1e0ff */
[----:B------:R1:W-:Y:S01]  /*0460*/  STS.64 [R18+0x10], R20 ;  /* 0x0000101412007388 */ /* 0x0003e20000000a00 */
[----:B------:R-:W-:Y:S01]  /*0470*/  IMAD.X R15, R15, 0x1, R21, P0 ;  /* 0x000000010f0f7824 */ /* 0x000fe200000e0615 */
        /* <DEDUP_REMOVED lines=17> */
[----:B------:R-:W-:-:S05]  /*0590*/  IMAD.X R3, R3, 0x1, R5, P0 ;  /* 0x0000000103037824 */ /* 0x000fca00000e0605 */
[----:B------:R1:W-:Y:S03]  /*05a0*/  STS.64 [R18+0x48], R2 ;  /* 0x0000480212007388 */ /* 0x0003e60000000a00 */
.L_x_120:
[----:B------:R-:W-:Y:S05]  /*05b0*/  WARPSYNC.ALL ;  /* 0x0000000000007948 */ /* 0x000fea0003800000 */
[----:B------:R-:W-:Y:S06]  /*05c0*/  BAR.SYNC.DEFER_BLOCKING 0x0 ;  /* 0x0000000000007b1d */ /* 0x000fec0000010000 */
[----:B------:R-:W-:Y:S05]  /*05d0*/  @P1 EXIT ;  /* 0x000000000000194d */ /* 0x000fea0003800000 */
[----:B01----:R-:W0:Y:S04]  /*05e0*/  LDS.64 R2, [R0+0x10] ;  /* 0x0000100000027984 */ /* 0x003e280000000a00 */
[----:B0-----:R-:W-:Y:S01]  /*05f0*/  STG.E.64 desc[UR4][R16.64], R2 ;  /* 0x0000000210007986 */ /* 0x001fe2000c101b04 */
[----:B------:R-:W-:Y:S05]  /*0600*/  EXIT ;  /* 0x000000000000794d */ /* 0x000fea0003800000 */
.L_x_121:
[----:B------:R-:W-:Y:S02]  /*0610*/  IMAD.MOV.U32 R24, RZ, RZ, R20 ;  /* 0x000000ffff187224 */ /* 0x000fe400078e0014 */
[----:B------:R-:W-:Y:S02]  /*0620*/  IMAD.MOV.U32 R23, RZ, RZ, 0x1 ;  /* 0x00000001ff177424 */ /* 0x000fe400078e00ff */
[----:B------:R-:W-:Y:S02]  /*0630*/  IMAD.MOV.U32 R22, RZ, RZ, RZ ;  /* 0x000000ffff167224 */ /* 0x000fe400078e00ff */
[----:B------:R-:W-:-:S07]  /*0640*/  IMAD.MOV.U32 R21, RZ, RZ, -0x1 ;  /* 0xffffffffff157424 */ /* 0x000fce00078e00ff */
[----:B------:R-:W-:Y:S05]  /*0650*/  WARPSYNC.COLLECTIVE R21, `(.L_x_122) ;  /* 0x0000000015087348 */ /* 0x000fea0003c00000 */
[----:B------:R0:W1:Y:S02]  /*0660*/  SHFL.UP P0, R25, R24, R23, R22 ;  /* 0x0400001718197389 */ /* 0x0000640000000016 */
[----:B01----:R-:W-:Y:S05]  /*0670*/  ENDCOLLECTIVE ;  /* 0x000000000000791b */ /* 0x003fea0003800000 */
.L_x_122:
[----:B------:R-:W-:Y:S02]  /*0680*/  IMAD.MOV.U32 R24, RZ, RZ, R19 ;  /* 0x000000ffff187224 */ /* 0x000fe400078e0013 */
[----:B------:R-:W-:-:S07]  /*0690*/  IMAD.MOV.U32 R27, RZ, RZ, R25 ;  /* 0x000000ffff1b7224 */ /* 0x000fce00078e0019 */
[----:B------:R-:W-:Y:S05]  /*06a0*/  WARPSYNC.COLLECTIVE R21, `(.L_x_123) ;  /* 0x0000000015087348 */ /* 0x000fea0003c00000 */
[----:B------:R0:W1:Y:S02]  /*06b0*/  SHFL.UP P0, R25, R24, R23, R22 ;  /* 0x0400001718197389 */ /* 0x0000640000000016 */
[----:B01----:R-:W-:Y:S05]  /*06c0*/  ENDCOLLECTIVE ;  /* 0x000000000000791b */ /* 0x003fea0003800000 */
.L_x_123:
[----:B------:R-:W-:Y:S01]  /*06d0*/  IADD3 R26, P2, PT, R27, R20, RZ ;  /* 0x000000141b1a7210 */ /* 0x000fe20007f5e0ff */
[----:B------:R-:W-:-:S03]  /*06e0*/  IMAD.MOV.U32 R23, RZ, RZ, 0x2 ;  /* 0x00000002ff177424 */ /* 0x000fc600078e00ff */
[----:B------:R-:W-:Y:S01]  /*06f0*/  SEL R27, R26, R27, P0 ;  /* 0x0000001b1a1b7207 */ /* 0x000fe20000000000 */
[----:B------:R-:W-:-:S04]  /*0700*/  IMAD.X R26, R25, 0x1, R19, P2 ;  /* 0x00000001191a7824 */ /* 0x000fc800010e0613 */
[----:B------:R-:W-:Y:S01]  /*0710*/  IMAD.MOV.U32 R24, RZ, RZ, R27 ;  /* 0x000000ffff187224 */ /* 0x000fe200078e001b */
[----:B------:R-:W-:-:S07]  /*0720*/  SEL R26, R26, R25, P0 ;  /* 0x000000191a1a7207 */ /* 0x000fce0000000000 */
[----:B------:R-:W-:Y:S05]  /*0730*/  WARPSYNC.COLLECTIVE R21, `(.L_x_124) ;  /* 0x0000000015087348 */ /* 0x000fea0003c00000 */
[----:B------:R0:W1:Y:S02]  /*0740*/  SHFL.UP P0, R25, R24, R23, R22 ;  /* 0x0400001718197389 */ /* 0x0000640000000016 */
[----:B01----:R-:W-:Y:S05]  /*0750*/  ENDCOLLECTIVE ;  /* 0x000000000000791b */ /* 0x003fea0003800000 */
.L_x_124:
[----:B------:R-:W-:Y:S02]  /*0760*/  IMAD.MOV.U32 R24, RZ, RZ, R26 ;  /* 0x000000ffff187224 */ /* 0x000fe400078e001a */
[----:B------:R-:W-:-:S07]  /*0770*/  IMAD.MOV.U32 R28, RZ, RZ, R25 ;  /* 0x000000ffff1c7224 */ /* 0x000fce00078e0019 */
[----:B------:R-:W-:Y:S05]  /*0780*/  WARPSYNC.COLLECTIVE R21, `(.L_x_125) ;  /* 0x0000000015087348 */ /* 0x000fea0003c00000 */
[----:B------:R0:W1:Y:S02]  /*0790*/  SHFL.UP P0, R25, R24, R23, R22 ;  /* 0x0400001718197389 */ /* 0x0000640000000016 */
[----:B01----:R-:W-:Y:S05]  /*07a0*/  ENDCOLLECTIVE ;  /* 0x000000000000791b */ /* 0x003fea0003800000 */
.L_x_125:
        /* <DEDUP_REMOVED lines=9> */
.L_x_126:
[----:B------:R-:W-:Y:S02]  /*0840*/  IMAD.MOV.U32 R24, RZ, RZ, R29 ;  /* 0x000000ffff187224 */ /* 0x000fe400078e001d */
[----:B------:R-:W-:-:S07]  /*0850*/  IMAD.MOV.U32 R27, RZ, RZ, R25 ;  /* 0x000000ffff1b7224 */ /* 0x000fce00078e0019 */
[----:B------:R-:W-:Y:S05]  /*0860*/  WARPSYNC.COLLECTIVE R21, `(.L_x_127) ;  /* 0x0000000015087348 */ /* 0x000fea0003c00000 */
[----:B------:R0:W1:Y:S02]  /*0870*/  SHFL.UP P0, R25, R24, R23, R22 ;  /* 0x0400001718197389 */ /* 0x0000640000000016 */
[----:B01----:R-:W-:Y:S05]  /*0880*/  ENDCOLLECTIVE ;  /* 0x000000000000791b */ /* 0x003fea0003800000 */
.L_x_127:
        /* <DEDUP_REMOVED lines=9> */
.L_x_128:
[----:B------:R-:W-:Y:S02]  /*0920*/  IMAD.MOV.U32 R24, RZ, RZ, R29 ;  /* 0x000000ffff187224 */ /* 0x000fe400078e001d */
[----:B------:R-:W-:-:S07]  /*0930*/  IMAD.MOV.U32 R27, RZ, RZ, R25 ;  /* 0x000000ffff1b7224 */ /* 0x000fce00078e0019 */
[----:B------:R-:W-:Y:S05]  /*0940*/  WARPSYNC.COLLECTIVE R21, `(.L_x_129) ;  /* 0x0000000015087348 */ /* 0x000fea0003c00000 */
[----:B------:R0:W1:Y:S02]  /*0950*/  SHFL.UP P0, R25, R24, R23, R22 ;  /* 0x0400001718197389 */ /* 0x0000640000000016 */
[----:B01----:R-:W-:Y:S05]  /*0960*/  ENDCOLLECTIVE ;  /* 0x000000000000791b */ /* 0x003fea0003800000 */
.L_x_129:
        /* <DEDUP_REMOVED lines=9> */
.L_x_130:
[----:B------:R-:W-:Y:S02]  /*0a00*/  IMAD.MOV.U32 R24, RZ, RZ, R26 ;  /* 0x000000ffff187224 */ /* 0x000fe400078e001a */
[----:B------:R-:W-:-:S07]  /*0a10*/  IMAD.MOV.U32 R28, RZ, RZ, R25 ;  /* 0x000000ffff1c7224 */ /* 0x000fce00078e0019 */
[----:B------:R-:W-:Y:S05]  /*0a20*/  WARPSYNC.COLLECTIVE R21, `(.L_x_131) ;  /* 0x0000000015087348 */ /* 0x000fea0003c00000 */
[----:B------:R0:W1:Y:S02]  /*0a30*/  SHFL.UP P0, R25, R24, R23, R22 ;  /* 0x0400001718197389 */ /* 0x0000640000000016 */
[----:B01----:R-:W-:Y:S05]  /*0a40*/  ENDCOLLECTIVE ;  /* 0x000000000000791b */ /* 0x003fea0003800000 */
.L_x_131:
[----:B------:R-:W-:Y:S05]  /*0a50*/  BRA `(.L_x_132) ;  /* 0xfffffff800647947 */ /* 0x000fea000383ffff */
.L_x_133:
        /* <DEDUP_REMOVED lines=10> */
.L_x_252:


//--------------------- .text._ZN3cub18CUB_300001_SM_10006detail10radix_sort30DeviceRadixSortHistogramKernelINS1_5radix10policy_hubIiNS0_8NullTypeEyE10Policy1000ELNS0_9SortOrderE0EiyNS1_21identity_decomposer_tEEEvPT2_PKT1_SB_iiT3_ --------------------------
	.section	.text._ZN3cub18CUB_300001_SM_10006detail10radix_sort30DeviceRadixSortHistogramKernelINS1_5radix10policy_hubIiNS0_8NullTypeEyE10Policy1000ELNS0_9SortOrderE0EiyNS1_21identity_decomposer_tEEEvPT2_PKT1_SB_iiT3_,"ax",@progbits
	.align	128
        .global         _ZN3cub18CUB_300001_SM_10006detail10radix_sort30DeviceRadixSortHistogramKernelINS1_5radix10policy_hubIiNS0_8NullTypeEyE10Policy1000ELNS0_9SortOrderE0EiyNS1_21identity_decomposer_tEEEvPT2_PKT1_SB_iiT3_
        .type           _ZN3cub18CUB_300001_SM_10006detail10radix_sort30DeviceRadixSortHistogramKernelINS1_5radix10policy_hubIiNS0_8NullTypeEyE10Policy1000ELNS0_9SortOrderE0EiyNS1_21identity_decomposer_tEEEvPT2_PKT1_SB_iiT3_,@function
        .size           _ZN3cub18CUB_300001_SM_10006detail10radix_sort30DeviceRadixSortHistogramKernelINS1_5radix10policy_hubIiNS0_8NullTypeEyE10Policy1000ELNS0_9SortOrderE0EiyNS1_21identity_decomposer_tEEEvPT2_PKT1_SB_iiT3_,(.L_x_253 - _ZN3cub18CUB_300001_SM_10006detail10radix_sort30DeviceRadixSortHistogramKernelINS1_5radix10policy_hubIiNS0_8NullTypeEyE10Policy1000ELNS0_9SortOrderE0EiyNS1_21identity_decomposer_tEEEvPT2_PKT1_SB_iiT3_)
        .other          _ZN3cub18CUB_300001_SM_10006detail10radix_sort30DeviceRadixSortHistogramKernelINS1_5radix10policy_hubIiNS0_8NullTypeEyE10Policy1000ELNS0_9SortOrderE0EiyNS1_21identity_decomposer_tEEEvPT2_PKT1_SB_iiT3_,@"STO_CUDA_ENTRY STV_DEFAULT"
_ZN3cub18CUB_300001_SM_10006detail10radix_sort30DeviceRadixSortHistogramKernelINS1_5radix10policy_hubIiNS0_8NullTypeEyE10Policy1000ELNS0_9SortOrderE0EiyNS1_21identity_decomposer_tEEEvPT2_PKT1_SB_iiT3_:
.text._ZN3cub18CUB_300001_SM_10006detail10radix_sort30DeviceRadixSortHistogramKernelINS1_5radix10policy_hubIiNS0_8NullTypeEyE10Policy1000ELNS0_9SortOrderE0EiyNS1_21identity_decomposer_tEEEvPT2_PKT1_SB_iiT3_:
[----:B------:R-:W-:Y:S01]  /*0000*/  LDC R1, c[0x0][0x37c] ;  /* 0x0000df00ff017b82 */ /* 0x000fe20000000800 */
[----:B------:R-:W0:Y:S02]  /*0010*/  LDCU.64 UR14, c[0x0][0x390] ;  /* 0x00007200ff0e77ac */ /* 0x000e240008000a00 */
[----:B0-----:R-:W-:-:S04]  /*0020*/  ISETP.NE.U32.AND P0, PT, RZ, UR14, PT ;  /* 0x0000000eff007c0c */ /* 0x001fc8000bf05070 */
[----:B------:R-:W-:-:S13]  /*0030*/  ISETP.NE.AND.EX P0, PT, RZ, UR15, PT, P0 ;  /* 0x0000000fff007c0c */ /* 0x000fda000bf05300 */
[----:B------:R-:W-:Y:S05]  /*0040*/  @!P0 EXIT ;  /* 0x000000000000894d */ /* 0x000fea0003800000 */
[----:B------:R-:W-:Y:S01]  /*0050*/  UIADD3 UR11, UP0, UPT, UR14, -0x1, URZ ;  /* 0xffffffff0e0b7890 */ /* 0x000fe2000ff1e0ff */
[----:B------:R-:W0:Y:S01]  /*0060*/  S2R R4, SR_TID.X ;  /* 0x0000000000047919 */ /* 0x000e220000002100 */
[----:B------:R-:W1:Y:S01]  /*0070*/  LDCU.64 UR4, c[0x0][0x398] ;  /* 0x00007300ff0477ac */ /* 0x000e620008000a00 */
[----:B------:R-:W2:Y:S01]  /*0080*/  S2UR UR7, SR_CgaCtaId ;  /* 0x00000000000779c3 */ /* 0x000ea20000008800 */
[----:B------:R-:W-:Y:S01]  /*0090*/  UIADD3.X UR12, UPT, UPT, UR15, -0x1, URZ, UP0, !UPT ;  /* 0xffffffff0f0c7890 */ /* 0x000fe200087fe4ff */
[----:B------:R-:W-:Y:S01]  /*00a0*/  UMOV UR6, 0x400 ;  /* 0x0000040000067882 */ /* 0x000fe20000000000 */
[----:B------:R-:W3:Y:S05]  /*00b0*/  LDCU.64 UR20, c[0x0][0x358] ;  /* 0x00006b00ff1477ac */ /* 0x000eea0008000a00 */
[----:B------:R-:W4:Y:S01]  /*00c0*/  S2UR UR8, SR_CTAID.X ;  /* 0x00000000000879c3 */ /* 0x000f220000002500 */
[----:B------:R-:W-:Y:S01]  /*00d0*/  USHF.R.U64 UR11, UR11, 0x1e, UR12 ;  /* 0x0000001e0b0b7899 */ /* 0x000fe2000800120c */
[----:B------:R-:W0:Y:S03]  /*00e0*/  LDCU UR28, c[0x0][0x370] ;  /* 0x00006e00ff1c77ac */ /* 0x000e260008000800 */
[----:B------:R-:W-:-:S02]  /*00f0*/  UIADD3 UR11, UP0, UPT, UR11, 0x1, URZ ;  /* 0x000000010b0b7890 */ /* 0x000fc4000ff1e0ff */
[----:B-1----:R-:W-:Y:S02]  /*0100*/  UIADD3 UR4, UPT, UPT, UR5, 0x7, -UR4 ;  /* 0x0000000705047890 */ /* 0x002fe4000fffe804 */
[----:B------:R-:W-:Y:S02]  /*0110*/  ULEA.HI.X UR12, UR12, URZ, URZ, 0x2, UP0 ;  /* 0x000000ff0c0c7291 */ /* 0x000fe400080f14ff */
[----:B------:R-:W-:Y:S02]  /*0120*/  UISETP.LT.U32.AND UP0, UPT, UR11, UR14, UPT ;  /* 0x0000000e0b00728c */ /* 0x000fe4000bf01070 */
[----:B------:R-:W-:Y:S02]  /*0130*/  USHF.R.S32.HI UR5, URZ, 0x1f, UR4 ;  /* 0x0000001fff057899 */ /* 0x000fe40008011404 */
[----:B------:R-:W-:Y:S02]  /*0140*/  UISETP.LT.U32.AND.EX UP0, UPT, UR12, UR15, UPT, UP0 ;  /* 0x0000000f0c00728c */ /* 0x000fe4000bf01100 */
[----:B------:R-:W-:-:S02]  /*0150*/  ULEA.HI UR5, UR5, UR4, URZ, 0x3 ;  /* 0x0000000405057291 */ /* 0x000fc4000f8f18ff */
[----:B------:R-:W-:Y:S01]  /*0160*/  USEL UR11, UR11, UR14, UP0 ;  /* 0x0000000e0b0b7287 */ /* 0x000fe20008000000 */
[C---:B0-----:R-:W-:Y:S01]  /*0170*/  VIADD R21, R4.reuse, 0x780 ;  /* 0x0000078004157836 */ /* 0x041fe20000000000 */
[----:B------:R-:W-:Y:S02]  /*0180*/  USEL UR12, UR12, UR15, UP0 ;  /* 0x0000000f0c0c7287 */ /* 0x000fe40008000000 */
[----:B------:R-:W-:Y:S02]  /*0190*/  UISETP.GE.AND UP0, UPT, UR4, 0x8, UPT ;  /* 0x000000080400788c */ /* 0x000fe4000bf06270 */
[----:B--2---:R-:W-:Y:S02]  /*01a0*/  ULEA UR6, UR7, UR6, 0x18 ;  /* 0x0000000607067291 */ /* 0x004fe4000f8ec0ff */
[----:B------:R-:W-:Y:S02]  /*01b0*/  USHF.R.S32.HI UR5, URZ, 0x3, UR5 ;  /* 0x00000003ff057899 */ /* 0x000fe40008011405 */
[----:B------:R-:W-:Y:S01]  /*01c0*/  PLOP3.LUT P0, PT, PT, PT, UP0, 0x80, 0x8 ;  /* 0x000000000008781c */ /* 0x000fe20003f0f008 */
[----:B----4-:R-:W-:Y:S01]  /*01d0*/  USHF.L.U32 UR8, UR8, 0xb, URZ ;  /* 0x0000000b08087899 */ /* 0x010fe200080006ff */
[C---:B------:R-:W-:Y:S01]  /*01e0*/  LEA R0, R4.reuse, UR6, 0x2 ;  /* 0x0000000604007c11 */ /* 0x040fe2000f8e10ff */
[----:B------:R-:W-:Y:S01]  /*01f0*/  UIADD3 UR22, UPT, UPT, UR5, -0x1, URZ ;  /* 0xffffffff05167890 */ /* 0x000fe2000fffe0ff */
[----:B------:R-:W-:Y:S01]  /*0200*/  ISETP.GT.U32.OR P0, PT, R4, 0xff, !P0 ;  /* 0x000000ff0400780c */ /* 0x000fe20004704470 */
[----:B------:R-:W-:-:S02]  /*0210*/  ULOP3.LUT UR23, UR5, 0xf, URZ, 0xc0, !UPT ;  /* 0x0000000f05177892 */ /* 0x000fc4000f8ec0ff */
[----:B------:R-:W-:Y:S01]  /*0220*/  ULOP3.LUT UR24, UR5, 0x7, URZ, 0xc0, !UPT ;  /* 0x0000000705187892 */ /* 0x000fe2000f8ec0ff */
[----:B------:R-:W-:Y:S01]  /*0230*/  P2R R20, PR, RZ, 0x1 ;  /* 0x00000001ff147803 */ /* 0x000fe20000000000 */
[----:B------:R-:W-:Y:S02]  /*0240*/  ULOP3.LUT UR25, UR5, 0x3, URZ, 0xc0, !UPT ;  /* 0x0000000305197892 */ /* 0x000fe4000f8ec0ff */
[----:B------:R-:W-:Y:S02]  /*0250*/  ULOP3.LUT UR26, UR5, 0xffffff0, URZ, 0xc0, !UPT ;  /* 0x0ffffff0051a7892 */ /* 0x000fe4000f8ec0ff */
[----:B------:R-:W-:Y:S02]  /*0260*/  ULOP3.LUT UR27, UR5, 0xffffff8, URZ, 0xc0, !UPT ;  /* 0x0ffffff8051b7892 */ /* 0x000fe4000f8ec0ff */
[----:B------:R-:W-:Y:S01]  /*0270*/  ULOP3.LUT UR9, UR5, 0x1, URZ, 0xc0, !UPT ;  /* 0x0000000105097892 */ /* 0x000fe2000f8ec0ff */
[----:B------:R-:W-:Y:S01]  /*0280*/  UMOV UR6, URZ ;  /* 0x000000ff00067c82 */ /* 0x000fe20008000000 */
[----:B---3--:R-:W-:-:S10]  /*0290*/  UMOV UR7, URZ ;  /* 0x000000ff00077c82 */ /* 0x008fd40008000000 */
.L_x_217:
[----:B------:R-:W-:Y:S01]  /*02a0*/  ISETP.NE.AND P0, PT, R20, RZ, PT ;  /* 0x000000ff1400720c */ /* 0x000fe20003f05270 */
[----:B------:R-:W-:-:S12]  /*02b0*/  BSSY.RECONVERGENT B0, `(.L_x_134) ;  /* 0x000007c000007945 */ /* 0x000fd80003800200 */
[----:B012345:R-:W-:Y:S05]  /*02c0*/  @P0 BRA `(.L_x_135) ;  /* 0x0000000400e80947 */ /* 0x03ffea0003800000 */
[----:B------:R-:W-:Y:S02]  /*02d0*/  IMAD.U32 R2, RZ, RZ, UR22 ;  /* 0x00000016ff027e24 */ /* 0x000fe4000f8e00ff */
[----:B------:R-:W-:-:S03]  /*02e0*/  IMAD.MOV.U32 R3, RZ, RZ, RZ ;  /* 0x000000ffff037224 */ /* 0x000fc600078e00ff */
[----:B------:R-:W-:-:S13]  /*02f0*/  ISETP.GE.U32.AND P1, PT, R2, 0xf, PT ;  /* 0x0000000f0200780c */ /* 0x000fda0003f26070 */
[----:B------:R-:W-:Y:S05]  /*0300*/  @!P1 BRA `(.L_x_136) ;  /* 0x00000000005c9947 */ /* 0x000fea0003800000 */
[----:B------:R-:W-:Y:S01]  /*0310*/  VIADD R2, R0, 0x2000 ;  /* 0x0000200000027836 */ /* 0x000fe20000000000 */
[----:B------:R-:W-:-:S12]  /*0320*/  UIADD3 UR4, UPT, UPT, -UR26, URZ, URZ ;  /* 0x000000ff1a047290 */ /* 0x000fd8000fffe1ff */
.L_x_137:
[----:B------:R-:W-:Y:S01]  /*0330*/  UIADD3 UR4, UPT, UPT, UR4, 0x10, URZ ;  /* 0x0000001004047890 */ /* 0x000fe2000fffe0ff */
[----:B------:R-:W-:Y:S03]  /*0340*/  STS [R2+-0x2000], RZ ;  /* 0xffe000ff02007388 */ /* 0x000fe60000000800 */
[----:B------:R-:W-:Y:S01]  /*0350*/  UISETP.NE.AND UP0, UPT, UR4, URZ, UPT ;  /* 0x000000ff0400728c */ /* 0x000fe2000bf05270 */
        /* <DEDUP_REMOVED lines=16> */
[----:B------:R-:W-:Y:S06]  /*0460*/  BRA.U UP0, `(.L_x_137) ;  /* 0xfffffffd00b07547 */ /* 0x000fec000b83ffff */
[----:B------:R-:W-:-:S07]  /*0470*/  IMAD.U32 R3, RZ, RZ, UR26 ;  /* 0x0000001aff037e24 */ /* 0x000fce000f8e00ff */
.L_x_136:
[----:B------:R-:W-:Y:S01]  /*0480*/  ISETP.NE.AND P0, PT, RZ, UR23, PT ;  /* 0x00000017ff007c0c */ /* 0x000fe2000bf05270 */
[----:B------:R-:W-:Y:S01]  /*0490*/  IMAD.U32 R6, RZ, RZ, UR24 ;  /* 0x00000018ff067e24 */ /* 0x000fe2000f8e00ff */
[----:B------:R-:W-:-:S03]  /*04a0*/  MOV R2, UR23 ;  /* 0x0000001700027c02 */ /* 0x000fc60008000f00 */
[----:B------:R-:W-:Y:S02]  /*04b0*/  VIADD R6, R6, 0xffffffff ;  /* 0xffffffff06067836 */ /* 0x000fe40000000000 */
[----:B------:R-:W-:-:S06]  /*04c0*/  VIADD R2, R2, 0xffffffff ;  /* 0xffffffff02027836 */ /* 0x000fcc0000000000 */
[----:B------:R-:W-:Y:S05]  /*04d0*/  @!P0 BRA `(.L_x_138) ;  /* 0x00000000007c8947 */ /* 0x000fea0003800000 */
[----:B------:R-:W-:Y:S01]  /*04e0*/  ISETP.GE.U32.AND P2, PT, R2, 0x7, PT ;  /* 0x000000070200780c */ /* 0x000fe20003f46070 */
[----:B------:R-:W-:-:S12]  /*04f0*/  UISETP.NE.AND UP0, UPT, UR24, URZ, UPT ;  /* 0x000000ff1800728c */ /* 0x000fd8000bf05270 */
[----:B------:R-:W-:Y:S05]  /*0500*/  @!P2 BRA `(.L_x_139) ;  /* 0x000000000028a947 */ /* 0x000fea0003800000 */
        /* <DEDUP_REMOVED lines=10> */
.L_x_139:
[----:B------:R-:W-:Y:S05]  /*05b0*/  BRA.U !UP0, `(.L_x_138) ;  /* 0x0000000108447547 */ /* 0x000fea000b800000 */
[----:B------:R-:W-:Y:S01]  /*05c0*/  ISETP.GE.U32.AND P2, PT, R6, 0x3, PT ;  /* 0x000000030600780c */ /* 0x000fe20003f46070 */
[----:B------:R-:W-:-:S12]  /*05d0*/  UISETP.NE.AND UP0, UPT, UR25, URZ, UPT ;  /* 0x000000ff1900728c */ /* 0x000fd8000bf05270 */
[C---:B0-----:R-:W-:Y:S02]  /*05e0*/  @P2 IMAD R5, R3.reuse, 0x400, R0 ;  /* 0x0000040003052824 */ /* 0x041fe400078e0200 */
[----:B------:R-:W-:-:S03]  /*05f0*/  @P2 VIADD R3, R3, 0x4 ;  /* 0x0000000403032836 */ /* 0x000fc60000000000 */
[----:B------:R1:W-:Y:S04]  /*0600*/  @P2 STS [R5], RZ ;  /* 0x000000ff05002388 */ /* 0x0003e80000000800 */
[----:B------:R1:W-:Y:S04]  /*0610*/  @P2 STS [R5+0x400], RZ ;  /* 0x000400ff05002388 */ /* 0x0003e80000000800 */
[----:B------:R1:W-:Y:S04]  /*0620*/  @P2 STS [R5+0x800], RZ ;  /* 0x000800ff05002388 */ /* 0x0003e80000000800 */
[----:B------:R1:W-:Y:S01]  /*0630*/  @P2 STS [R5+0xc00], RZ ;  /* 0x000c00ff05002388 */ /* 0x0003e20000000800 */
[----:B------:R-:W-:Y:S05]  /*0640*/  BRA.U !UP0, `(.L_x_138) ;  /* 0x0000000108207547 */ /* 0x000fea000b800000 */
[----:B------:R-:W-:Y:S01]  /*0650*/  IMAD R3, R3, 0x400, R0 ;  /* 0x0000040003037824 */ /* 0x000fe200078e0200 */
[----:B------:R-:W-:-:S04]  /*0660*/  UISETP.NE.AND UP0, UPT, UR25, 0x1, UPT ;  /* 0x000000011900788c */ /* 0x000fc8000bf05270 */
[----:B------:R2:W-:Y:S05]  /*0670*/  STS [R3], RZ ;  /* 0x000000ff03007388 */ /* 0x0005ea0000000800 */
[----:B------:R-:W-:Y:S05]  /*0680*/  BRA.U !UP0, `(.L_x_138) ;  /* 0x0000000108107547 */ /* 0x000fea000b800000 */
[----:B------:R-:W-:Y:S01]  /*0690*/  UISETP.NE.AND UP0, UPT, UR25, 0x2, UPT ;  /* 0x000000021900788c */ /* 0x000fe2000bf05270 */
[----:B------:R3:W-:Y:S05]  /*06a0*/  STS [R3+0x400], RZ ;  /* 0x000400ff03007388 */ /* 0x0007ea0000000800 */
[----:B------:R-:W-:-:S13]  /*06b0*/  PLOP3.LUT P2, PT, PT, PT, UP0, 0x80, 0x8 ;  /* 0x000000000008781c */ /* 0x000fda0003f4f008 */
[----:B------:R3:W-:Y:S02]  /*06c0*/  @P2 STS [R3+0x800], RZ ;  /* 0x000800ff03002388 */ /* 0x0007e40000000800 */
.L_x_138:
[----:B------:R-:W-:-:S13]  /*06d0*/  ISETP.GT.U32.AND P2, PT, R4, 0x7f, PT ;  /* 0x0000007f0400780c */ /* 0x000fda0003f44070 */
[----:B------:R-:W-:Y:S05]  /*06e0*/  @P2 BRA `(.L_x_135) ;  /* 0x0000000000e02947 */ /* 0x000fea0003800000 */
[----:B--23--:R-:W-:Y:S01]  /*06f0*/  HFMA2 R3, -RZ, RZ, 0, 0 ;  /* 0x00000000ff037431 */ /* 0x00cfe200000001ff */
[----:B------:R-:W-:Y:S06]  /*0700*/  @!P1 BRA `(.L_x_140) ;  /* 0x0000000000589947 */ /* 0x000fec0003800000 */
[----:B------:R-:W-:-:S07]  /*0710*/  IMAD.MOV.U32 R3, RZ, RZ, RZ ;  /* 0x000000ffff037224 */ /* 0x000fce00078e00ff */
.L_x_141:
[C---:B012---:R-:W-:Y:S02]  /*0720*/  IMAD R5, R3.reuse, 0x400, R0 ;  /* 0x0000040003057824 */ /* 0x047fe400078e0200 */
[----:B------:R-:W-:-:S03]  /*0730*/  VIADD R3, R3, 0x10 ;  /* 0x0000001003037836 */ /* 0x000fc60000000000 */
[----:B------:R2:W-:Y:S02]  /*0740*/  STS [R5+0x200], RZ ;  /* 0x000200ff05007388 */ /* 0x0005e40000000800 */
[----:B------:R-:W-:Y:S02]  /*0750*/  ISETP.NE.AND P1, PT, R3, UR26, PT ;  /* 0x0000001a03007c0c */ /* 0x000fe4000bf25270 */
[----:B------:R2:W-:Y:S04]  /*0760*/  STS [R5+0x600], RZ ;  /* 0x000600ff05007388 */ /* 0x0005e80000000800 */
        /* <DEDUP_REMOVED lines=13> */
[----:B------:R2:W-:Y:S01]  /*0840*/  STS [R5+0x3e00], RZ ;  /* 0x003e00ff05007388 */ /* 0x0005e20000000800 */
[----:B------:R-:W-:Y:S05]  /*0850*/  @P1 BRA `(.L_x_141) ;  /* 0xfffffffc00b01947 */ /* 0x000fea000383ffff */
[----:B------:R-:W-:-:S07]  /*0860*/  IMAD.U32 R3, RZ, RZ, UR26 ;  /* 0x0000001aff037e24 */ /* 0x000fce000f8e00ff */
.L_x_140:
[----:B------:R-:W-:Y:S05]  /*0870*/  @!P0 BRA `(.L_x_135) ;  /* 0x00000000007c8947 */ /* 0x000fea0003800000 */
[----:B------:R-:W-:Y:S01]  /*0880*/  ISETP.GE.U32.AND P0, PT, R2, 0x7, PT ;  /* 0x000000070200780c */ /* 0x000fe20003f06070 */
[----:B------:R-:W-:-:S12]  /*0890*/  UISETP.NE.AND UP0, UPT, UR24, URZ, UPT ;  /* 0x000000ff1800728c */ /* 0x000fd8000bf05270 */
[----:B------:R-:W-:Y:S05]  /*08a0*/  @!P0 BRA `(.L_x_142) ;  /* 0x0000000000288947 */ /* 0x000fea0003800000 */
[C---:B------:R-:W-:Y:S02]  /*08b0*/  IMAD R2, R3.reuse, 0x400, R0 ;  /* 0x0000040003027824 */ /* 0x040fe400078e0200 */
[----:B------:R-:W-:-:S03]  /*08c0*/  VIADD R3, R3, 0x8 ;  /* 0x0000000803037836 */ /* 0x000fc60000000000 */
[----:B------:R3:W-:Y:S04]  /*08d0*/  STS [R2+0x200], RZ ;  /* 0x000200ff02007388 */ /* 0x0007e80000000800 */
[----:B------:R3:W-:Y:S04]  /*08e0*/  STS [R2+0x600], RZ ;  /* 0x000600ff02007388 */ /* 0x0007e80000000800 */
[----:B------:R3:W-:Y:S04]  /*08f0*/  STS [R2+0xa00], RZ ;  /* 0x000a00ff02007388 */ /* 0x0007e80000000800 */
[----:B------:R3:W-:Y:S04]  /*0900*/  STS [R2+0xe00], RZ ;  /* 0x000e00ff02007388 */ /* 0x0007e80000000800 */
[----:B------:R3:W-:Y:S04]  /*0910*/  STS [R2+0x1200], RZ ;  /* 0x001200ff02007388 */ /* 0x0007e80000000800 */
[----:B------:R3:W-:Y:S04]  /*0920*/  STS [R2+0x1600], RZ ;  /* 0x001600ff02007388 */ /* 0x0007e80000000800 */
[----:B------:R3:W-:Y:S04]  /*0930*/  STS [R2+0x1a00], RZ ;  /* 0x001a00ff02007388 */ /* 0x0007e80000000800 */
[----:B------:R3:W-:Y:S02]  /*0940*/  STS [R2+0x1e00], RZ ;  /* 0x001e00ff02007388 */ /* 0x0007e40000000800 */
.L_x_142:
[----:B------:R-:W-:Y:S05]  /*0950*/  BRA.U !UP0, `(.L_x_135) ;  /* 0x0000000108447547 */ /* 0x000fea000b800000 */
[----:B------:R-:W-:Y:S01]  /*0960*/  ISETP.GE.U32.AND P0, PT, R6, 0x3, PT ;  /* 0x000000030600780c */ /* 0x000fe20003f06070 */
[----:B------:R-:W-:-:S12]  /*0970*/  UISETP.NE.AND UP0, UPT, UR25, URZ, UPT ;  /* 0x000000ff1900728c */ /* 0x000fd8000bf05270 */
[C---:B---3--:R-:W-:Y:S01]  /*0980*/  @P0 IMAD R2, R3.reuse, 0x400, R0 ;  /* 0x0000040003020824 */ /* 0x048fe200078e0200 */
[----:B------:R-:W-:-:S04]  /*0990*/  @P0 IADD3 R3, PT, PT, R3, 0x4, RZ ;  /* 0x0000000403030810 */ /* 0x000fc80007ffe0ff */
[----:B------:R4:W-:Y:S04]  /*09a0*/  @P0 STS [R2+0x200], RZ ;  /* 0x000200ff02000388 */ /* 0x0009e80000000800 */
[----:B------:R4:W-:Y:S04]  /*09b0*/  @P0 STS [R2+0x600], RZ ;  /* 0x000600ff02000388 */ /* 0x0009e80000000800 */
[----:B------:R4:W-:Y:S04]  /*09c0*/  @P0 STS [R2+0xa00], RZ ;  /* 0x000a00ff02000388 */ /* 0x0009e80000000800 */
[----:B------:R4:W-:Y:S01]  /*09d0*/  @P0 STS [R2+0xe00], RZ ;  /* 0x000e00ff02000388 */ /* 0x0009e20000000800 */
[----:B------:R-:W-:Y:S05]  /*09e0*/  BRA.U !UP0, `(.L_x_135) ;  /* 0x0000000108207547 */ /* 0x000fea000b800000 */
[----:B------:R-:W-:Y:S01]  /*09f0*/  IMAD R3, R3, 0x400, R0 ;  /* 0x0000040003037824 */ /* 0x000fe200078e0200 */
[----:B------:R-:W-:-:S04]  /*0a00*/  UISETP.NE.AND UP0, UPT, UR25, 0x1, UPT ;  /* 0x000000011900788c */ /* 0x000fc8000bf05270 */
[----:B------:R3:W-:Y:S05]  /*0a10*/  STS [R3+0x200], RZ ;  /* 0x000200ff03007388 */ /* 0x0007ea0000000800 */
[----:B------:R-:W-:Y:S05]  /*0a20*/  BRA.U !UP0, `(.L_x_135) ;  /* 0x0000000108107547 */ /* 0x000fea000b800000 */
[----:B------:R-:W-:Y:S01]  /*0a30*/  UISETP.NE.AND UP0, UPT, UR25, 0x2, UPT ;  /* 0x000000021900788c */ /* 0x000fe2000bf05270 */
[----:B------:R0:W-:Y:S05]  /*0a40*/  STS [R3+0x600], RZ ;  /* 0x000600ff03007388 */ /* 0x0001ea0000000800 */
[----:B------:R-:W-:-:S13]  /*0a50*/  PLOP3.LUT P0, PT, PT, PT, UP0, 0x80, 0x8 ;  /* 0x000000000008781c */ /* 0x000fda0003f0f008 */
[----:B------:R0:W-:Y:S02]  /*0a60*/  @P0 STS [R3+0xa00], RZ ;  /* 0x000a00ff03000388 */ /* 0x0001e40000000800 */
.L_x_135:
[----:B------:R-:W-:Y:S05]  /*0a70*/  BSYNC.RECONVERGENT B0 ;  /* 0x0000000000007941 */ /* 0x000fea0003800200 */
.L_x_134:
[----:B------:R-:W5:Y:S01]  /*0a80*/  LDCU.64 UR14, c[0x0][0x390] ;  /* 0x00007200ff0e77ac */ /* 0x000f620008000a00 */
[----:B------:R-:W-:Y:S02]  /*0a90*/  USHF.L.U32 UR4, UR6, 0x1e, URZ ;  /* 0x0000001e06047899 */ /* 0x000fe400080006ff */
[----:B------:R-:W-:Y:S02]  /*0aa0*/  USHF.L.U64.HI UR5, UR6, 0x1e, UR7 ;  /* 0x0000001e06057899 */ /* 0x000fe40008010207 */
[----:B-----5:R-:W-:-:S04]  /*0ab0*/  UIADD3 UR4, UP0, UPT, -UR4, UR14, URZ ;  /* 0x0000000e04047290 */ /* 0x020fc8000ff1e1ff */
[----:B------:R-:W-:Y:S02]  /*0ac0*/  UIADD3.X UR5, UPT, UPT, ~UR5, UR15, URZ, UP0, !UPT ;  /* 0x0000000f05057290 */ /* 0x000fe400087fe5ff */
[----:B------:R-:W-:-:S04]  /*0ad0*/  UISETP.LT.U32.AND UP0, UPT, UR4, 0x40000000, UPT ;  /* 0x400000000400788c */ /* 0x000fc8000bf01070 */
[----:B------:R-:W-:-:S04]  /*0ae0*/  UISETP.LT.U32.AND.EX UP0, UPT, UR5, URZ, UPT, UP0 ;  /* 0x000000ff0500728c */ /* 0x000fc8000bf01100 */
[----:B------:R-:W-:Y:S02]  /*0af0*/  USEL UR13, UR4, 0x40000000, UP0 ;  /* 0x40000000040d7887 */ /* 0x000fe40008000000 */
[----:B------:R-:W-:Y:S02]  /*0b00*/  USEL UR14, UR5, URZ, UP0 ;  /* 0x000000ff050e7287 */ /* 0x000fe40008000000 */
[----:B------:R-:W-:-:S04]  /*0b10*/  UISETP.GT.U32.AND UP0, UPT, UR13, UR8, UPT ;  /* 0x000000080d00728c */ /* 0x000fc8000bf04070 */
[----:B------:R-:W-:Y:S01]  /*0b20*/  UISETP.GT.U32.AND.EX UP0, UPT, UR14, URZ, UPT, UP0 ;  /* 0x000000ff0e00728c */ /* 0x000fe2000bf04100 */
[----:B------:R-:W-:Y:S08]  /*0b30*/  BAR.SYNC.DEFER_BLOCKING 0x0 ;  /* 0x0000000000007b1d */ /* 0x000ff00000010000 */
[----:B------:R-:W-:Y:S06]  /*0b40*/  BAR.SYNC.DEFER_BLOCKING 0x0 ;  /* 0x0000000000007b1d */ /* 0x000fec0000010000 */
[----:B------:R-:W-:Y:S05]  /*0b50*/  BRA.U !UP0, `(.L_x_143) ;  /* 0x0000000d082c7547 */ /* 0x000fea000b800000 */
[----:B------:R-:W-:Y:S01]  /*0b60*/  UMOV UR10, UR8 ;  /* 0x00000008000a7c82 */ /* 0x000fe20008000000 */
[----:B------:R-:W-:-:S05]  /*0b70*/  UMOV UR5, URZ ;  /* 0x000000ff00057c82 */ /* 0x000fca0008000000 */
.L_x_148:
[----:B-----5:R-:W5:Y:S01]  /*0b80*/  LDCU.64 UR18, c[0x0][0x390] ;  /* 0x00007200ff1277ac */ /* 0x020f620008000a00 */
[----:B------:R-:W-:Y:S02]  /*0b90*/  USHF.L.U32 UR15, UR6, 0x1e, URZ ;  /* 0x0000001e060f7899 */ /* 0x000fe400080006ff */
[----:B------:R-:W-:Y:S02]  /*0ba0*/  USHF.L.U64.HI UR16, UR6, 0x1e, UR7 ;  /* 0x0000001e06107899 */ /* 0x000fe40008010207 */
[----:B------:R-:W-:-:S04]  /*0bb0*/  UIADD3 UR15, UP0, UPT, UR10, UR15, URZ ;  /* 0x0000000f0a0f7290 */ /* 0x000fc8000ff1e0ff */
[----:B------:R-:W-:Y:S02]  /*0bc0*/  UIADD3.X UR16, UPT, UPT, UR5, UR16, URZ, UP0, !UPT ;  /* 0x0000001005107290 */ /* 0x000fe400087fe4ff */
[----:B------:R-:W-:Y:S02]  /*0bd0*/  ULEA UR10, UP0, UR28, UR10, 0xb ;  /* 0x0000000a1c0a7291 */ /* 0x000fe4000f8058ff */
[----:B-----5:R-:W-:Y:S02]  /*0be0*/  UIADD3 UR17, UP1, UPT, -UR15, UR18, URZ ;  /* 0x000000120f117290 */ /* 0x020fe4000ff3e1ff */
[----:B------:R-:W-:Y:S02]  /*0bf0*/  UIADD3.X UR5, UPT, UPT, URZ, UR5, URZ, UP0, !UPT ;  /* 0x00000005ff057290 */ /* 0x000fe400087fe4ff */
[----:B------:R-:W-:Y:S02]  /*0c00*/  UIADD3.X UR4, UPT, UPT, ~UR16, UR19, URZ, UP1, !UPT ;  /* 0x0000001310047290 */ /* 0x000fe40008ffe5ff */
[----:B------:R-:W-:-:S02]  /*0c10*/  UISETP.GE.U32.AND UP1, UPT, UR17, 0x800, UPT ;  /* 0x000008001100788c */ /* 0x000fc4000bf26070 */
[----:B------:R-:W-:Y:S02]  /*0c20*/  UISETP.GE.U32.AND UP0, UPT, UR10, UR13, UPT ;  /* 0x0000000d0a00728c */ /* 0x000fe4000bf06070 */
[----:B------:R-:W-:Y:S02]  /*0c30*/  UISETP.GE.U32.AND.EX UP1, UPT, UR4, URZ, UPT, UP1 ;  /* 0x000000ff0400728c */ /* 0x000fe4000bf26110 */
[----:B------:R-:W-:-:S07]  /*0c40*/  UISETP.GE.U32.AND.EX UP0, UPT, UR5, UR14, UPT, UP0 ;  /* 0x0000000e0500728c */ /* 0x000fce000bf06100 */
[----:B0-----:R-:W-:Y:S05]  /*0c50*/  BRA.U !UP1, `(.L_x_144) ;  /* 0x0000000109587547 */ /* 0x001fea000b800000 */
[----:B------:R-:W4:Y:S01]  /*0c60*/  LDCU.64 UR18, c[0x0][0x388] ;  /* 0x00007100ff1277ac */ /* 0x000f220008000a00 */
[----:B0-23--:R-:W-:-:S05]  /*0c70*/  IADD3 R3, P0, PT, R4, UR15, RZ ;  /* 0x0000000f04037c10 */ /* 0x00dfca000ff1e0ff */
[----:B------:R-:W-:Y:S01]  /*0c80*/  IMAD.X R6, RZ, RZ, UR16, P0 ;  /* 0x00000010ff067e24 */ /* 0x000fe200080e06ff */
[----:B----4-:R-:W-:-:S04]  /*0c90*/  LEA R2, P0, R3, UR18, 0x2 ;  /* 0x0000001203027c11 */ /* 0x010fc8000f8010ff */
        /* <DEDUP_REMOVED lines=8> */
[----:B-1----:R0:W5:Y:S04]  /*0d20*/  LDG.E R5, desc[UR20][R2.64+0xe00] ;  /* 0x000e001402057981 */ /* 0x002168000c1e1900 */
        /* <DEDUP_REMOVED lines=9> */
.L_x_144:
[----:B------:R-:W4:Y:S01]  /*0dc0*/  LDCU.64 UR18, c[0x0][0x388] ;  /* 0x00007100ff1277ac */ /* 0x000f220008000a00 */
[C---:B012---:R-:W-:Y:S01]  /*0dd0*/  VIADD R5, R4.reuse, 0x100 ;  /* 0x0000010004057836 */ /* 0x047fe20000000000 */
[C---:B---3--:R-:W-:Y:S01]  /*0de0*/  IADD3 R3, P0, PT, R4.reuse, UR15, RZ ;  /* 0x0000000f04037c10 */ /* 0x048fe2000ff1e0ff */
[C---:B----4-:R-:W-:Y:S01]  /*0df0*/  VIADD R2, R4.reuse, 0x80 ;  /* 0x0000008004027836 */ /* 0x050fe20000000000 */
[C---:B------:R-:W-:Y:S01]  /*0e00*/  ISETP.GE.AND P1, PT, R4.reuse, UR17, PT ;  /* 0x0000001104007c0c */ /* 0x040fe2000bf26270 */
[----:B------:R-:W-:Y:S01]  /*0e10*/  VIADD R7, R4, 0x180 ;  /* 0x0000018004077836 */ /* 0x000fe20000000000 */
[----:B------:R-:W-:Y:S01]  /*0e20*/  ISETP.GE.AND P3, PT, R5, UR17, PT ;  /* 0x0000001105007c0c */ /* 0x000fe2000bf66270 */
[----:B------:R-:W-:Y:S01]  /*0e30*/  IMAD.X R6, RZ, RZ, UR16, P0 ;  /* 0x00000010ff067e24 */ /* 0x000fe200080e06ff */
[----:B------:R-:W-:Y:S01]  /*0e40*/  ISETP.GE.AND P2, PT, R2, UR17, PT ;  /* 0x0000001102007c0c */ /* 0x000fe2000bf46270 */
[----:B------:R-:W-:Y:S01]  /*0e50*/  VIADD R5, R4, 0x200 ;  /* 0x0000020004057836 */ /* 0x000fe20000000000 */
[----:B------:R-:W-:Y:S01]  /*0e60*/  ISETP.GE.AND P4, PT, R7, UR17, PT ;  /* 0x0000001107007c0c */ /* 0x000fe2000bf86270 */
[----:B------:R-:W-:-:S03]  /*0e70*/  IMAD.MOV.U32 R12, RZ, RZ, 0x7fffffff ;  /* 0x7fffffffff0c7424 */ /* 0x000fc600078e00ff */
[----:B------:R-:W-:Y:S01]  /*0e80*/  ISETP.GE.AND P5, PT, R5, UR17, PT ;  /* 0x0000001105007c0c */ /* 0x000fe2000bfa6270 */
[----:B------:R-:W-:Y:S01]  /*0e90*/  VIADD R5, R4, 0x300 ;  /* 0x0000030004057836 */ /* 0x000fe20000000000 */
[----:B------:R-:W-:-:S04]  /*0ea0*/  LEA R2, P0, R3, UR18, 0x2 ;  /* 0x0000001203027c11 */ /* 0x000fc8000f8010ff */
[----:B------:R-:W-:Y:S01]  /*0eb0*/  LEA.HI.X R3, R3, UR19, R6, 0x2, P0 ;  /* 0x0000001303037c11 */ /* 0x000fe200080f1406 */
[----:B------:R-:W-:Y:S01]  /*0ec0*/  IMAD.MOV.U32 R11, RZ, RZ, 0x7fffffff ;  /* 0x7fffffffff0b7424 */ /* 0x000fe200078e00ff */
[----:B------:R-:W-:-:S03]  /*0ed0*/  IADD3 R6, PT, PT, R4, 0x280, RZ ;  /* 0x0000028004067810 */ /* 0x000fc60007ffe0ff */
[----:B------:R1:W5:Y:S01]  /*0ee0*/  @!P1 LDG.E R12, desc[UR20][R2.64] ;  /* 0x00000014020c9981 */ /* 0x000362000c1e1900 */
[----:B------:R-:W-:Y:S01]  /*0ef0*/  ISETP.GE.AND P1, PT, R5, UR17, PT ;  /* 0x0000001105007c0c */ /* 0x000fe2000bf26270 */
[----:B------:R-:W-:Y:S01]  /*0f00*/  VIADD R5, R4, 0x380 ;  /* 0x0000038004057836 */ /* 0x000fe20000000000 */
[----:B------:R-:W-:Y:S01]  /*0f10*/  ISETP.GE.AND P0, PT, R6, UR17, PT ;  /* 0x0000001106007c0c */ /* 0x000fe2000bf06270 */
[----:B------:R-:W-:Y:S01]  /*0f20*/  IMAD.MOV.U32 R9, RZ, RZ, 0x7fffffff ;  /* 0x7fffffffff097424 */ /* 0x000fe200078e00ff */
[----:B------:R1:W5:Y:S02]  /*0f30*/  @!P2 LDG.E R11, desc[UR20][R2.64+0x200] ;  /* 0x00020014020ba981 */ /* 0x000364000c1e1900 */
[----:B------:R-:W-:Y:S01]  /*0f40*/  ISETP.GE.AND P2, PT, R5, UR17, PT ;  /* 0x0000001105007c0c */ /* 0x000fe2000bf46270 */
[----:B------:R-:W-:Y:S02]  /*0f50*/  VIADD R5, R4, 0x480 ;  /* 0x0000048004057836 */ /* 0x000fe40000000000 */
[----:B------:R-:W-:Y:S01]  /*0f60*/  IMAD.MOV.U32 R10, RZ, RZ, 0x7fffffff ;  /* 0x7fffffffff0a7424 */ /* 0x000fe200078e00ff */
[----:B------:R1:W5:Y:S01]  /*0f70*/  @!P4 LDG.E R9, desc[UR20][R2.64+0x600] ;  /* 0x000600140209c981 */ /* 0x000362000c1e1900 */
[----:B------:R-:W-:-:S02]  /*0f80*/  MOV R8, 0x7fffffff ;  /* 0x7fffffff00087802 */ /* 0x000fc40000000f00 */
[C---:B------:R-:W-:Y:S02]  /*0f90*/  LOP3.LUT R6, R4.reuse, 0x400, RZ, 0xfc, !PT ;  /* 0x0000040004067812 */ /* 0x040fe400078efcff */
[----:B------:R-:W-:Y:S01]  /*0fa0*/  ISETP.GE.AND P4, PT, R5, UR17, PT ;  /* 0x0000001105007c0c */ /* 0x000fe2000bf86270 */
[----:B------:R-:W-:Y:S01]  /*0fb0*/  VIADD R5, R4, 0x500 ;  /* 0x0000050004057836 */ /* 0x000fe20000000000 */
[----:B------:R1:W5:Y:S01]  /*0fc0*/  @!P3 LDG.E R10, desc[UR20][R2.64+0x400] ;  /* 0x00040014020ab981 */ /* 0x000362000c1e1900 */
[----:B------:R-:W-:Y:S01]  /*0fd0*/  ISETP.GE.AND P3, PT, R6, UR17, PT ;  /* 0x0000001106007c0c */ /* 0x000fe2000bf66270 */
[----:B------:R-:W-:Y:S02]  /*0fe0*/  IMAD.MOV.U32 R6, RZ, RZ, 0x7fffffff ;  /* 0x7fffffffff067424 */ /* 0x000fe400078e00ff */
[----:B------:R1:W5:Y:S01]  /*0ff0*/  @!P5 LDG.E R8, desc[UR20][R2.64+0x800] ;  /* 0x000800140208d981 */ /* 0x000362000c1e1900 */
[----:B------:R-:W-:Y:S01]  /*1000*/  ISETP.GE.AND P5, PT, R5, UR17, PT ;  /* 0x0000001105007c0c */ /* 0x000fe2000bfa6270 */
[----:B------:R-:W-:-:S02]  /*1010*/  VIADD R5, R4, 0x600 ;  /* 0x0000060004057836 */ /* 0x000fc40000000000 */
[----:B------:R-:W-:Y:S01]  /*1020*/  IMAD.MOV.U32 R7, RZ, RZ, 0x7fffffff ;  /* 0x7fffffffff077424 */ /* 0x000fe200078e00ff */
[----:B------:R1:W5:Y:S01]  /*1030*/  @!P1 LDG.E R6, desc[UR20][R2.64+0xc00] ;  /* 0x000c001402069981 */ /* 0x000362000c1e1900 */
[C---:B------:R-:W-:Y:S01]  /*1040*/  VIADD R13, R4.reuse, 0x580 ;  /* 0x00000580040d7836 */ /* 0x040fe20000000000 */
[----:B------:R-:W-:Y:S01]  /*1050*/  ISETP.GE.AND P1, PT, R5, UR17, PT ;  /* 0x0000001105007c0c */ /* 0x000fe2000bf26270 */
[----:B------:R-:W-:Y:S02]  /*1060*/  IMAD.MOV.U32 R5, RZ, RZ, 0x7fffffff ;  /* 0x7fffffffff057424 */ /* 0x000fe400078e00ff */
[----:B------:R-:W-:Y:S01]  /*1070*/  IMAD.MOV.U32 R19, RZ, RZ, 0x7fffffff ;  /* 0x7fffffffff137424 */ /* 0x000fe200078e00ff */
[----:B------:R1:W5:Y:S01]  /*1080*/  @!P0 LDG.E R7, desc[UR20][R2.64+0xa00] ;  /* 0x000a001402078981 */ /* 0x000362000c1e1900 */
[----:B------:R-:W-:Y:S01]  /*1090*/  IMAD.MOV.U32 R18, RZ, RZ, 0x7fffffff ;  /* 0x7fffffffff127424 */ /* 0x000fe200078e00ff */
[----:B------:R-:W-:Y:S01]  /*10a0*/  ISETP.GE.AND P0, PT, R13, UR17, PT ;  /* 0x000000110d007c0c */ /* 0x000fe2000bf06270 */
[C---:B------:R-:W-:Y:S01]  /*10b0*/  VIADD R14, R4.reuse, 0x700 ;  /* 0x00000700040e7836 */ /* 0x040fe20000000000 */
[----:B------:R-:W-:Y:S01]  /*10c0*/  IADD3 R13, PT, PT, R4, 0x680, RZ ;  /* 0x00000680040d7810 */ /* 0x000fe20007ffe0ff */
[----:B------:R1:W5:Y:S03]  /*10d0*/  @!P2 LDG.E R5, desc[UR20][R2.64+0xe00] ;  /* 0x000e00140205a981 */ /* 0x000366000c1e1900 */
[----:B------:R-:W-:Y:S01]  /*10e0*/  ISETP.GE.AND P2, PT, R13, UR17, PT ;  /* 0x000000110d007c0c */ /* 0x000fe2000bf46270 */
[----:B------:R1:W5:Y:S01]  /*10f0*/  @!P3 LDG.E R19, desc[UR20][R2.64+0x1000] ;  /* 0x001000140213b981 */ /* 0x000362000c1e1900 */
[----:B------:R-:W-:-:S03]  /*1100*/  ISETP.GE.AND P3, PT, R14, UR17, PT ;  /* 0x000000110e007c0c */ /* 0x000fc6000bf66270 */
[----:B------:R1:W5:Y:S01]  /*1110*/  @!P4 LDG.E R18, desc[UR20][R2.64+0x1200] ;  /* 0x001200140212c981 */ /* 0x000362000c1e1900 */
[----:B------:R-:W-:Y:S01]  /*1120*/  ISETP.GE.AND P4, PT, R21, UR17, PT ;  /* 0x0000001115007c0c */ /* 0x000fe2000bf86270 */
[----:B------:R-:W-:Y:S01]  /*1130*/  IMAD.MOV.U32 R17, RZ, RZ, 0x7fffffff ;  /* 0x7fffffffff117424 */ /* 0x000fe200078e00ff */
[----:B------:R-:W-:Y:S01]  /*1140*/  MOV R14, 0x7fffffff ;  /* 0x7fffffff000e7802 */ /* 0x000fe20000000f00 */
[----:B------:R-:W-:Y:S02]  /*1150*/  IMAD.MOV.U32 R16, RZ, RZ, 0x7fffffff ;  /* 0x7fffffffff107424 */ /* 0x000fe400078e00ff */
        /* <DEDUP_REMOVED lines=9> */
.L_x_145:
[----:B01----:R-:W0:Y:S02]  /*11f0*/  LDC.64 R2, c[0x0][0x398] ;  /* 0x0000e600ff027b82 */ /* 0x003e240000000a00 */
[----:B0-----:R-:W-:-:S13]  /*1200*/  ISETP.GT.AND P0, PT, R3, R2, PT ;  /* 0x000000020300720c */ /* 0x001fda0003f04270 */
[----:B------:R-:W-:Y:S05]  /*1210*/  @!P0 BRA `(.L_x_146) ;  /* 0x0000000400788947 */ /* 0x000fea0003800000 */
[----:B------:R-:W0:Y:S01]  /*1220*/  S2UR UR15, SR_CgaCtaId ;  /* 0x00000000000f79c3 */ /* 0x000e220000008800 */
[----:B-----5:R-:W-:Y:S01]  /*1230*/  LOP3.LUT R15, R15, 0x80000000, RZ, 0x3c, !PT ;  /* 0x800000000f0f7812 */ /* 0x020fe200078e3cff */
[----:B------:R-:W-:Y:S01]  /*1240*/  UMOV UR4, 0x400 ;  /* 0x0000040000047882 */ /* 0x000fe20000000000 */
[----:B------:R-:W-:Y:S01]  /*1250*/  LOP3.LUT R14, R14, 0x80000000, RZ, 0x3c, !PT ;  /* 0x800000000e0e7812 */ /* 0x000fe200078e3cff */
[----:B------:R-:W1:Y:S01]  /*1260*/  LDCU UR16, c[0x0][0x398] ;  /* 0x00007300ff1077ac */ /* 0x000e620008000800 */
[----:B------:R-:W-:Y:S02]  /*1270*/  LOP3.LUT R13, R13, 0x80000000, RZ, 0x3c, !PT ;  /* 0x800000000d0d7812 */ /* 0x000fe400078e3cff */
[----:B------:R-:W-:Y:S02]  /*1280*/  LOP3.LUT R2, R22, 0x80000000, RZ, 0x3c, !PT ;  /* 0x8000000016027812 */ /* 0x000fe400078e3cff */
[----:B------:R-:W-:Y:S02]  /*1290*/  LOP3.LUT R16, R16, 0x80000000, RZ, 0x3c, !PT ;  /* 0x8000000010107812 */ /* 0x000fe400078e3cff */
[----:B------:R-:W-:-:S02]  /*12a0*/  LOP3.LUT R17, R17, 0x80000000, RZ, 0x3c, !PT ;  /* 0x8000000011117812 */ /* 0x000fc400078e3cff */
[----:B------:R-:W-:Y:S02]  /*12b0*/  LOP3.LUT R18, R18, 0x80000000, RZ, 0x3c, !PT ;  /* 0x8000000012127812 */ /* 0x000fe400078e3cff */
[----:B------:R-:W-:Y:S02]  /*12c0*/  LOP3.LUT R19, R19, 0x80000000, RZ, 0x3c, !PT ;  /* 0x8000000013137812 */ /* 0x000fe400078e3cff */
[----:B------:R-:W-:Y:S02]  /*12d0*/  LOP3.LUT R5, R5, 0x80000000, RZ, 0x3c, !PT ;  /* 0x8000000005057812 */ /* 0x000fe400078e3cff */
[----:B------:R-:W-:Y:S02]  /*12e0*/  LOP3.LUT R6, R6, 0x80000000, RZ, 0x3c, !PT ;  /* 0x8000000006067812 */ /* 0x000fe400078e3cff */
[----:B------:R-:W-:Y:S02]  /*12f0*/  LOP3.LUT R7, R7, 0x80000000, RZ, 0x3c, !PT ;  /* 0x8000000007077812 */ /* 0x000fe400078e3cff */
[----:B------:R-:W-:Y:S01]  /*1300*/  LOP3.LUT R8, R8, 0x80000000, RZ, 0x3c, !PT ;  /* 0x8000000008087812 */ /* 0x000fe200078e3cff */
[----:B0-----:R-:W-:Y:S01]  /*1310*/  ULEA UR15, UR15, UR4, 0x18 ;  /* 0x000000040f0f7291 */ /* 0x001fe2000f8ec0ff */
[----:B------:R-:W-:-:S02]  /*1320*/  LOP3.LUT R9, R9, 0x80000000, RZ, 0x3c, !PT ;  /* 0x8000000009097812 */ /* 0x000fc400078e3cff */
[----:B------:R-:W-:Y:S01]  /*1330*/  LOP3.LUT R10, R10, 0x80000000, RZ, 0x3c, !PT ;  /* 0x800000000a0a7812 */ /* 0x000fe200078e3cff */
[----:B------:R-:W-:Y:S01]  /*1340*/  UMOV UR4, URZ ;  /* 0x000000ff00047c82 */ /* 0x000fe20008000000 */
[----:B------:R-:W-:Y:S02]  /*1350*/  LOP3.LUT R11, R11, 0x80000000, RZ, 0x3c, !PT ;  /* 0x800000000b0b7812 */ /* 0x000fe400078e3cff */
[----:B-1----:R-:W-:-:S07]  /*1360*/  LOP3.LUT R12, R12, 0x80000000, RZ, 0x3c, !PT ;  /* 0x800000000c0c7812 */ /* 0x002fce00078e3cff */
.L_x_147:
[----:B------:R-:W-:Y:S01]  /*1370*/  IMAD R22, RZ, RZ, -UR16 ;  /* 0x80000010ff167e24 */ /* 0x000fe2000f8e02ff */
[----:B0-----:R-:W-:Y:S01]  /*1380*/  SHF.R.U32.HI R23, RZ, UR16, R12 ;  /* 0x00000010ff177c19 */ /* 0x001fe2000801160c */
[----:B------:R-:W-:Y:S01]  /*1390*/  IMAD.MOV.U32 R25, RZ, RZ, -0x1 ;  /* 0xffffffffff197424 */ /* 0x000fe200078e00ff */
[----:B------:R-:W-:Y:S01]  /*13a0*/  ULEA UR17, UR4, UR15, 0xa ;  /* 0x0000000f04117291 */ /* 0x000fe2000f8e50ff */
[----:B------:R-:W-:Y:S01]  /*13b0*/  SHF.R.U32.HI R27, RZ, UR16, R10 ;  /* 0x00000010ff1b7c19 */ /* 0x000fe2000801160a */
[----:B------:R-:W-:Y:S01]  /*13c0*/  UIADD3 UR4, UPT, UPT, UR4, 0x1, URZ ;  /* 0x0000000104047890 */ /* 0x000fe2000fffe0ff */
[----:B------:R-:W-:Y:S02]  /*13d0*/  VIADDMNMX R22, R22, R3, 0x8, PT ;  /* 0x0000000816167446 */ /* 0x000fe40003800103 */
[----:B------:R-:W-:Y:S02]  /*13e0*/  SHF.R.U32.HI R29, RZ, UR16, R9 ;  /* 0x00000010ff1d7c19 */ /* 0x000fe40008011609 */
[----:B------:R-:W-:-:S02]  /*13f0*/  SHF.L.U32 R22, R25, R22, RZ ;  /* 0x0000001619167219 */ /* 0x000fc400000006ff */
[----:B------:R-:W-:Y:S02]  /*1400*/  SHF.R.U32.HI R25, RZ, UR16, R11 ;  /* 0x00000010ff197c19 */ /* 0x000fe4000801160b */
[-C--:B------:R-:W-:Y:S02]  /*1410*/  LOP3.LUT R23, R23, R22.reuse, RZ, 0x30, !PT ;  /* 0x0000001617177212 */ /* 0x080fe400078e30ff */
[-C--:B------:R-:W-:Y:S02]  /*1420*/  LOP3.LUT R25, R25, R22.reuse, RZ, 0x30, !PT ;  /* 0x0000001619197212 */ /* 0x080fe400078e30ff */
[----:B------:R-:W-:Y:S02]  /*1430*/  LOP3.LUT R27, R27, R22, RZ, 0x30, !PT ;  /* 0x000000161b1b7212 */ /* 0x000fe400078e30ff */
[----:B------:R-:W-:Y:S02]  /*1440*/  LEA R23, R23, UR17, 0x2 ;  /* 0x0000001117177c11 */ /* 0x000fe4000f8e10ff */
[----:B------:R-:W-:-:S02]  /*1450*/  LEA R25, R25, UR17, 0x2 ;  /* 0x0000001119197c11 */ /* 0x000fc4000f8e10ff */
[----:B------:R-:W-:Y:S01]  /*1460*/  LEA R27, R27, UR17, 0x2 ;  /* 0x000000111b1b7c11 */ /* 0x000fe2000f8e10ff */
[----:B------:R0:W-:Y:S01]  /*1470*/  ATOMS.POPC.INC.32 RZ, [R23+URZ] ;  /* 0x0000000017ff7f8c */ /* 0x0001e2000d8000ff */
[----:B------:R-:W-:Y:S02]  /*1480*/  SHF.R.U32.HI R24, RZ, UR16, R8 ;  /* 0x00000010ff187c19 */ /* 0x000fe40008011608 */
[----:B------:R-:W-:Y:S01]  /*1490*/  SHF.R.U32.HI R26, RZ, UR16, R7 ;  /* 0x00000010ff1a7c19 */ /* 0x000fe20008011607 */
[----:B------:R1:W-:Y:S01]  /*14a0*/  ATOMS.POPC.INC.32 RZ, [R25+URZ] ;  /* 0x0000000019ff7f8c */ /* 0x0003e2000d8000ff */
[-C--:B------:R-:W-:Y:S02]  /*14b0*/  LOP3.LUT R29, R29, R22.reuse, RZ, 0x30, !PT ;  /* 0x000000161d1d7212 */ /* 0x080fe400078e30ff */
[----:B------:R-:W-:Y:S01]  /*14c0*/  LOP3.LUT R24, R24, R22, RZ, 0x30, !PT ;  /* 0x0000001618187212 */ /* 0x000fe200078e30ff */
[----:B------:R2:W-:Y:S01]  /*14d0*/  ATOMS.POPC.INC.32 RZ, [R27+URZ] ;  /* 0x000000001bff7f8c */ /* 0x0005e2000d8000ff */
[----:B0-----:R-:W-:-:S02]  /*14e0*/  SHF.R.U32.HI R23, RZ, UR16, R6 ;  /* 0x00000010ff177c19 */ /* 0x001fc40008011606 */
[-C--:B------:R-:W-:Y:S02]  /*14f0*/  LOP3.LUT R26, R26, R22.reuse, RZ, 0x30, !PT ;  /* 0x000000161a1a7212 */ /* 0x080fe400078e30ff */
[----:B-1----:R-:W-:Y:S02]  /*1500*/  SHF.R.U32.HI R25, RZ, UR16, R5 ;  /* 0x00000010ff197c19 */ /* 0x002fe40008011605 */
[-C--:B------:R-:W-:Y:S02]  /*1510*/  LOP3.LUT R23, R23, R22.reuse, RZ, 0x30, !PT ;  /* 0x0000001617177212 */ /* 0x080fe400078e30ff */
[----:B--2---:R-:W-:Y:S02]  /*1520*/  SHF.R.U32.HI R27, RZ, UR16, R19 ;  /* 0x00000010ff1b7c19 */ /* 0x004fe40008011613 */
[----:B------:R-:W-:Y:S02]  /*1530*/  LEA R29, R29, UR17, 0x2 ;  /* 0x000000111d1d7c11 */ /* 0x000fe4000f8e10ff */
[----:B------:R-:W-:-:S02]  /*1540*/  LOP3.LUT R25, R25, R22, RZ, 0x30, !PT ;  /* 0x0000001619197212 */ /* 0x000fc400078e30ff */
[----:B------:R-:W-:Y:S01]  /*1550*/  LEA R24, R24, UR17, 0x2 ;  /* 0x0000001118187c11 */ /* 0x000fe2000f8e10ff */
[----:B------:R0:W-:Y:S01]  /*1560*/  ATOMS.POPC.INC.32 RZ, [R29+URZ] ;  /* 0x000000001dff7f8c */ /* 0x0001e2000d8000ff */
[----:B------:R-:W-:Y:S02]  /*1570*/  LOP3.LUT R27, R27, R22, RZ, 0x30, !PT ;  /* 0x000000161b1b7212 */ /* 0x000fe400078e30ff */
[----:B------:R-:W-:Y:S01]  /*1580*/  LEA R26, R26, UR17, 0x2 ;  /* 0x000000111a1a7c11 */ /* 0x000fe2000f8e10ff */
[----:B------:R1:W-:Y:S01]  /*1590*/  ATOMS.POPC.INC.32 RZ, [R24+URZ] ;  /* 0x0000000018ff7f8c */ /* 0x0003e2000d8000ff */
[----:B------:R-:W-:Y:S02]  /*15a0*/  LEA R23, R23, UR17, 0x2 ;  /* 0x0000001117177c11 */ /* 0x000fe4000f8e10ff */
[----:B------:R-:W-:Y:S01]  /*15b0*/  LEA R25, R25, UR17, 0x2 ;  /* 0x0000001119197c11 */ /* 0x000fe2000f8e10ff */
[----:B------:R2:W-:Y:S01]  /*15c0*/  ATOMS.POPC.INC.32 RZ, [R26+URZ] ;  /* 0x000000001aff7f8c */ /* 0x0005e2000d8000ff */
[----:B------:R-:W-:-:S02]  /*15d0*/  LEA R27, R27, UR17, 0x2 ;  /* 0x000000111b1b7c11 */ /* 0x000fc4000f8e10ff */
[----:B0-----:R-:W-:Y:S01]  /*15e0*/  SHF.R.U32.HI R29, RZ, UR16, R18 ;  /* 0x00000010ff1d7c19 */ /* 0x001fe20008011612 */
[----:B------:R0:W-:Y:S01]  /*15f0*/  ATOMS.POPC.INC.32 RZ, [R23+URZ] ;  /* 0x0000000017ff7f8c */ /* 0x0001e2000d8000ff */
[----:B-1----:R-:W-:Y:S02]  /*1600*/  SHF.R.U32.HI R24, RZ, UR16, R17 ;  /* 0x00000010ff187c19 */ /* 0x002fe40008011611 */
[----:B------:R-:W-:Y:S01]  /*1610*/  SHF.R.U32.HI R28, RZ, UR16, R15 ;  /* 0x00000010ff1c7c19 */ /* 0x000fe2000801160f */
[----:B------:R1:W-:Y:S01]  /*1620*/  ATOMS.POPC.INC.32 RZ, [R25+URZ] ;  /* 0x0000000019ff7f8c */ /* 0x0003e2000d8000ff */
[----:B--2---:R-:W-:Y:S02]  /*1630*/  SHF.R.U32.HI R26, RZ, UR16, R16 ;  /* 0x00000010ff1a7c19 */ /* 0x004fe40008011610 */
[----:B------:R-:W-:Y:S01]  /*1640*/  LOP3.LUT R29, R29, R22, RZ, 0x30, !PT ;  /* 0x000000161d1d7212 */ /* 0x000fe200078e30ff */
[----:B------:R2:W-:Y:S01]  /*1650*/  ATOMS.POPC.INC.32 RZ, [R27+URZ] ;  /* 0x000000001bff7f8c */ /* 0x0005e2000d8000ff */
[----:B0-----:R-:W-:-:S02]  /*1660*/  SHF.R.U32.HI R23, RZ, UR16, R2 ;  /* 0x00000010ff177c19 */ /* 0x001fc40008011602 */
[-C--:B------:R-:W-:Y:S02]  /*1670*/  LOP3.LUT R24, R24, R22.reuse, RZ, 0x30, !PT ;  /* 0x0000001618187212 */ /* 0x080fe400078e30ff */
[----:B-1----:R-:W-:Y:S02]  /*1680*/  SHF.R.U32.HI R25, RZ, UR16, R13 ;  /* 0x00000010ff197c19 */ /* 0x002fe4000801160d */
[-C--:B------:R-:W-:Y:S02]  /*1690*/  LOP3.LUT R26, R26, R22.reuse, RZ, 0x30, !PT ;  /* 0x000000161a1a7212 */ /* 0x080fe400078e30ff */
[----:B--2---:R-:W-:Y:S01]  /*16a0*/  SHF.R.U32.HI R27, RZ, UR16, R14 ;  /* 0x00000010ff1b7c19 */ /* 0x004fe2000801160e */
[----:B------:R-:W-:Y:S01]  /*16b0*/  UIADD3 UR16, UPT, UPT, UR16, 0x8, URZ ;  /* 0x0000000810107890 */ /* 0x000fe2000fffe0ff */
[----:B------:R-:W-:Y:S02]  /*16c0*/  LOP3.LUT R23, R23, R22, RZ, 0x30, !PT ;  /* 0x0000001617177212 */ /* 0x000fe400078e30ff */
[----:B------:R-:W-:-:S02]  /*16d0*/  LEA R29, R29, UR17, 0x2 ;  /* 0x000000111d1d7c11 */ /* 0x000fc4000f8e10ff */
[-C--:B------:R-:W-:Y:S02]  /*16e0*/  LOP3.LUT R25, R25, R22.reuse, RZ, 0x30, !PT ;  /* 0x0000001619197212 */ /* 0x080fe400078e30ff */
[----:B------:R-:W-:Y:S01]  /*16f0*/  ISETP.LE.AND P0, PT, R3, UR16, PT ;  /* 0x0000001003007c0c */ /* 0x000fe2000bf03270 */
[----:B------:R0:W-:Y:S01]  /*1700*/  ATOMS.POPC.INC.32 RZ, [R29+URZ] ;  /* 0x000000001dff7f8c */ /* 0x0001e2000d8000ff */
[----:B------:R-:W-:Y:S02]  /*1710*/  LEA R24, R24, UR17, 0x2 ;  /* 0x0000001118187c11 */ /* 0x000fe4000f8e10ff */
[-C--:B------:R-:W-:Y:S02]  /*1720*/  LOP3.LUT R27, R27, R22.reuse, RZ, 0x30, !PT ;  /* 0x000000161b1b7212 */ /* 0x080fe400078e30ff */
[----:B------:R-:W-:Y:S01]  /*1730*/  LEA R26, R26, UR17, 0x2 ;  /* 0x000000111a1a7c11 */ /* 0x000fe2000f8e10ff */
[----:B------:R0:W-:Y:S01]  /*1740*/  ATOMS.POPC.INC.32 RZ, [R24+URZ] ;  /* 0x0000000018ff7f8c */ /* 0x0001e2000d8000ff */
[----:B------:R-:W-:-:S02]  /*1750*/  LOP3.LUT R28, R28, R22, RZ, 0x30, !PT ;  /* 0x000000161c1c7212 */ /* 0x000fc400078e30ff */
[----:B------:R-:W-:Y:S01]  /*1760*/  LEA R23, R23, UR17, 0x2 ;  /* 0x0000001117177c11 */ /* 0x000fe2000f8e10ff */
[----:B------:R0:W-:Y:S01]  /*1770*/  ATOMS.POPC.INC.32 RZ, [R26+URZ] ;  /* 0x000000001aff7f8c */ /* 0x0001e2000d8000ff */
[----:B------:R-:W-:Y:S02]  /*1780*/  LEA R25, R25, UR17, 0x2 ;  /* 0x0000001119197c11 */ /* 0x000fe4000f8e10ff */
[----:B------:R-:W-:Y:S01]  /*1790*/  LEA R27, R27, UR17, 0x2 ;  /* 0x000000111b1b7c11 */ /* 0x000fe2000f8e10ff */
[----:B------:R0:W-:Y:S01]  /*17a0*/  ATOMS.POPC.INC.32 RZ, [R23+URZ] ;  /* 0x0000000017ff7f8c */ /* 0x0001e2000d8000ff */
[----:B------:R-:W-:-:S03]  /*17b0*/  LEA R28, R28, UR17, 0x2 ;  /* 0x000000111c1c7c11 */ /* 0x000fc6000f8e10ff */
[----:B------:R0:W-:Y:S04]  /*17c0*/  ATOMS.POPC.INC.32 RZ, [R25+URZ] ;  /* 0x0000000019ff7f8c */ /* 0x0001e8000d8000ff */
[----:B------:R0:W-:Y:S04]  /*17d0*/  ATOMS.POPC.INC.32 RZ, [R27+URZ] ;  /* 0x000000001bff7f8c */ /* 0x0001e8000d8000ff */
[----:B------:R0:W-:Y:S01]  /*17e0*/  ATOMS.POPC.INC.32 RZ, [R28+URZ] ;  /* 0x000000001cff7f8c */ /* 0x0001e2000d8000ff */
[----:B------:R-:W-:Y:S05]  /*17f0*/  @!P0 BRA `(.L_x_147) ;  /* 0xfffffff800dc8947 */ /* 0x000fea000383ffff */
.L_x_146:
[----:B------:R-:W-:Y:S05]  /*1800*/  BRA.U !UP0, `(.L_x_148) ;  /* 0xfffffff108dc7547 */ /* 0x000fea000b83ffff */
.L_x_143:
[----:B------:R-:W-:Y:S01]  /*1810*/  BAR.SYNC.DEFER_BLOCKING 0x0 ;  /* 0x0000000000007b1d */ /* 0x000fe20000010000 */
[----:B------:R-:W-:-:S05]  /*1820*/  ISETP.NE.AND P0, PT, R20, RZ, PT ;  /* 0x000000ff1400720c */ /* 0x000fca0003f05270 */
[----:B------:R-:W-:Y:S08]  /*1830*/  BSSY.RECONVERGENT B0, `(.L_x_149) ;  /* 0x0000164000007945 */ /* 0x000ff00003800200 */
[----:B------:R-:W-:Y:S05]  /*1840*/  @P0 BRA `(.L_x_150) ;  /* 0x0000001400880947 */ /* 0x000fea0003800000 */
[----:B------:R-:W-:Y:S01]  /*1850*/  UISETP.GE.U32.AND UP0, UPT, UR22, 0x7, UPT ;  /* 0x000000071600788c */ /* 0x000fe2000bf06070 */
[----:B0-23--:R-:W-:-:S08]  /*1860*/  IMAD.MOV.U32 R3, RZ, RZ, RZ ;  /* 0x000000ffff037224 */ /* 0x00dfd000078e00ff */
[----:B------:R-:W-:Y:S05]  /*1870*/  BRA.U !UP0, `(.L_x_151) ;  /* 0x00000005085c7547 */ /* 0x000fea000b800000 */
[----:B----4-:R-:W0:Y:S01]  /*1880*/  LDC.64 R2, c[0x0][0x380] ;  /* 0x0000e000ff027b82 */ /* 0x010e220000000a00 */
[----:B-1---5:R-:W-:-:S07]  /*1890*/  IMAD.MOV.U32 R5, RZ, RZ, RZ ;  /* 0x000000ffff057224 */ /* 0x022fce00078e00ff */
.L_x_168:
[----:B----4-:R-:W-:Y:S01]  /*18a0*/  IMAD R7, R5, 0x400, R0 ;  /* 0x0000040005077824 */ /* 0x010fe200078e0200 */
[----:B------:R-:W-:Y:S04]  /*18b0*/  BSSY.RECONVERGENT B1, `(.L_x_152) ;  /* 0x000000f000017945 */ /* 0x000fe80003800200 */
[----:B01----:R-:W1:Y:S04]  /*18c0*/  LDS R18, [R7] ;  /* 0x0000000007127984 */ /* 0x003e680000000800 */
[----:B--23--:R2:W3:Y:S04]  /*18d0*/  LDS R9, [R7+0x400] ;  /* 0x0004000007097984 */ /* 0x00c4e80000000800 */
[----:B------:R2:W4:Y:S04]  /*18e0*/  LDS R22, [R7+0x800] ;  /* 0x0008000007167984 */ /* 0x0005280000000800 */
[----:B------:R2:W0:Y:S04]  /*18f0*/  LDS R14, [R7+0xc00] ;  /* 0x000c0000070e7984 */ /* 0x0004280000000800 */
[----:B------:R2:W0:Y:S04]  /*1900*/  LDS R12, [R7+0x1000] ;  /* 0x00100000070c7984 */ /* 0x0004280000000800 */
[----:B------:R2:W0:Y:S04]  /*1910*/  LDS R6, [R7+0x1400] ;  /* 0x0014000007067984 */ /* 0x0004280000000800 */
[----:B------:R2:W0:Y:S04]  /*1920*/  LDS R8, [R7+0x1800] ;  /* 0x0018000007087984 */ /* 0x0004280000000800 */
[----:B------:R2:W0:Y:S01]  /*1930*/  LDS R10, [R7+0x1c00] ;  /* 0x001c0000070a7984 */ /* 0x0004220000000800 */
[----:B-1----:R-:W-:-:S13]  /*1940*/  ISETP.NE.AND P0, PT, R18, RZ, PT ;  /* 0x000000ff1200720c */ /* 0x002fda0003f05270 */
[----:B--234-:R-:W-:Y:S05]  /*1950*/  @!P0 BRA `(.L_x_153) ;  /* 0x0000000000108947 */ /* 0x01cfea0003800000 */
[----:B------:R-:W-:Y:S01]  /*1960*/  LEA R17, R5, R4, 0x8 ;  /* 0x0000000405117211 */ /* 0x000fe200078e40ff */
[----:B------:R-:W-:-:S04]  /*1970*/  IMAD.MOV.U32 R19, RZ, RZ, RZ ;  /* 0x000000ffff137224 */ /* 0x000fc800078e00ff */
[----:B0-----:R-:W-:-:S05]  /*1980*/  IMAD.WIDE.U32 R16, R17, 0x8, R2 ;  /* 0x0000000811107825 */ /* 0x001fca00078e0002 */
[----:B------:R1:W-:Y:S02]  /*1990*/  REDG.E.ADD.64.STRONG.GPU desc[UR20][R16.64], R18 ;  /* 0x000000121000798e */ /* 0x0003e4000c12e514 */
.L_x_153:
[----:B------:R-:W-:Y:S05]  /*19a0*/  BSYNC.RECONVERGENT B1 ;  /* 0x0000000000017941 */ /* 0x000fea0003800200 */
.L_x_152:
[----:B------:R-:W-:Y:S01]  /*19b0*/  ISETP.NE.AND P6, PT, R9, RZ, PT ;  /* 0x000000ff0900720c */ /* 0x000fe20003fc5270 */
[----:B------:R-:W-:Y:S01]  /*19c0*/  BSSY.RECONVERGENT B1, `(.L_x_154) ;  /* 0x000000e000017945 */ /* 0x000fe20003800200 */
[----:B------:R-:W-:Y:S02]  /*19d0*/  ISETP.NE.AND P0, PT, R22, RZ, PT ;  /* 0x000000ff1600720c */ /* 0x000fe40003f05270 */
[----:B0-----:R-:W-:Y:S02]  /*19e0*/  ISETP.NE.AND P1, PT, R14, RZ, PT ;  /* 0x000000ff0e00720c */ /* 0x001fe40003f25270 */
[----:B------:R-:W-:Y:S02]  /*19f0*/  ISETP.NE.AND P2, PT, R12, RZ, PT ;  /* 0x000000ff0c00720c */ /* 0x000fe40003f45270 */
[----:B------:R-:W-:Y:S02]  /*1a00*/  ISETP.NE.AND P3, PT, R6, RZ, PT ;  /* 0x000000ff0600720c */ /* 0x000fe40003f65270 */
[----:B------:R-:W-:-:S02]  /*1a10*/  ISETP.NE.AND P4, PT, R8, RZ, PT ;  /* 0x000000ff0800720c */ /* 0x000fc40003f85270 */
[----:B------:R-:W-:Y:S01]  /*1a20*/  ISETP.NE.AND P5, PT, R10, RZ, PT ;  /* 0x000000ff0a00720c */ /* 0x000fe20003fa5270 */
[----:B------:R-:W-:-:S12]  /*1a30*/  @!P6 BRA `(.L_x_155) ;  /* 0x000000000018e947 */ /* 0x000fd80003800000 */
[----:B-1----:R-:W-:Y:S02]  /*1a40*/  IMAD R17, R5, 0x100, R4 ;  /* 0x0000010005117824 */ /* 0x002fe400078e0204 */
[----:B------:R-:W-:Y:S02]  /*1a50*/  IMAD.MOV.U32 R18, RZ, RZ, R9 ;  /* 0x000000ffff127224 */ /* 0x000fe400078e0009 */
[----:B------:R-:W-:Y:S02]  /*1a60*/  VIADD R17, R17, 0x100 ;  /* 0x0000010011117836 */ /* 0x000fe40000000000 */
[----:B------:R-:W-:Y:S02]  /*1a70*/  IMAD.MOV.U32 R19, RZ, RZ, RZ ;  /* 0x000000ffff137224 */ /* 0x000fe400078e00ff */
[----:B------:R-:W-:-:S05]  /*1a80*/  IMAD.WIDE.U32 R16, R17, 0x8, R2 ;  /* 0x0000000811107825 */ /* 0x000fca00078e0002 */
[----:B------:R0:W-:Y:S02]  /*1a90*/  REDG.E.ADD.64.STRONG.GPU desc[UR20][R16.64], R18 ;  /* 0x000000121000798e */ /* 0x0001e4000c12e514 */
.L_x_155:
[----:B------:R-:W-:Y:S05]  /*1aa0*/  BSYNC.RECONVERGENT B1 ;  /* 0x0000000000017941 */ /* 0x000fea0003800200 */
.L_x_154:
[----:B------:R-:W-:Y:S04]  /*1ab0*/  BSSY.RECONVERGENT B1, `(.L_x_156) ;  /* 0x0000007000017945 */ /* 0x000fe80003800200 */
[----:B------:R-:W-:Y:S05]  /*1ac0*/  @!P0 BRA `(.L_x_157) ;  /* 0x0000000000148947 */ /* 0x000fea0003800000 */
[----:B01----:R-:W-:Y:S02]  /*1ad0*/  IMAD R17, R5, 0x100, R4 ;  /* 0x0000010005117824 */ /* 0x003fe400078e0204 */
[----:B------:R-:W-:-:S03]  /*1ae0*/  IMAD.MOV.U32 R23, RZ, RZ, RZ ;  /* 0x000000ffff177224 */ /* 0x000fc600078e00ff */
[----:B------:R-:W-:-:S05]  /*1af0*/  IADD3 R17, PT, PT, R17, 0x200, RZ ;  /* 0x0000020011117810 */ /* 0x000fca0007ffe0ff */
[----:B------:R-:W-:-:S05]  /*1b00*/  IMAD.WIDE.U32 R16, R17, 0x8, R2 ;  /* 0x0000000811107825 */ /* 0x000fca00078e0002 */
[----:B------:R2:W-:Y:S02]  /*1b10*/  REDG.E.ADD.64.STRONG.GPU desc[UR20][R16.64], R22 ;  /* 0x000000161000798e */ /* 0x0005e4000c12e514 */
.L_x_157:
[----:B------:R-:W-:Y:S05]  /*1b20*/  BSYNC.RECONVERGENT B1 ;  /* 0x0000000000017941 */ /* 0x000fea0003800200 */
.L_x_156:
[----:B------:R-:W-:Y:S04]  /*1b30*/  BSSY.RECONVERGENT B1, `(.L_x_158) ;  /* 0x0000007000017945 */ /* 0x000fe80003800200 */
[----:B------:R-:W-:Y:S05]  /*1b40*/  @!P1 BRA `(.L_x_159) ;  /* 0x0000000000149947 */ /* 0x000fea0003800000 */
[----:B012---:R-:W-:Y:S02]  /*1b50*/  IMAD R17, R5, 0x100, R4 ;  /* 0x0000010005117824 */ /* 0x007fe400078e0204 */
[----:B------:R-:W-:Y:S02]  /*1b60*/  IMAD.MOV.U32 R15, RZ, RZ, RZ ;  /* 0x000000ffff0f7224 */ /* 0x000fe400078e00ff */
[----:B------:R-:W-:-:S04]  /*1b70*/  VIADD R17, R17, 0x300 ;  /* 0x0000030011117836 */ /* 0x000fc80000000000 */
[----:B------:R-:W-:-:S05]  /*1b80*/  IMAD.WIDE.U32 R16, R17, 0x8, R2 ;  /* 0x0000000811107825 */ /* 0x000fca00078e0002 */
[----:B------:R3:W-:Y:S02]  /*1b90*/  REDG.E.ADD.64.STRONG.GPU desc[UR20][R16.64], R14 ;  /* 0x0000000e1000798e */ /* 0x0007e4000c12e514 */
.L_x_159:
[----:B------:R-:W-:Y:S05]  /*1ba0*/  BSYNC.RECONVERGENT B1 ;  /* 0x0000000000017941 */ /* 0x000fea0003800200 */
.L_x_158:
[----:B------:R-:W-:Y:S04]  /*1bb0*/  BSSY.RECONVERGENT B1, `(.L_x_160) ;  /* 0x0000007000017945 */ /* 0x000fe80003800200 */
[----:B------:R-:W-:Y:S05]  /*1bc0*/  @!P2 BRA `(.L_x_161) ;  /* 0x000000000014a947 */ /* 0x000fea0003800000 */
[----:B---3--:R-:W-:Y:S02]  /*1bd0*/  IMAD R15, R5, 0x100, R4 ;  /* 0x00000100050f7824 */ /* 0x008fe400078e0204 */
[----:B------:R-:W-:Y:S02]  /*1be0*/  HFMA2 R13, -RZ, RZ, 0, 0 ;  /* 0x00000000ff0d7431 */ /* 0x000fe400000001ff */
[----:B------:R-:W-:-:S04]  /*1bf0*/  VIADD R15, R15, 0x400 ;  /* 0x000004000f0f7836 */ /* 0x000fc80000000000 */
[----:B------:R-:W-:-:S05]  /*1c00*/  IMAD.WIDE.U32 R14, R15, 0x8, R2 ;  /* 0x000000080f0e7825 */ /* 0x000fca00078e0002 */
[----:B------:R4:W-:Y:S02]  /*1c10*/  REDG.E.ADD.64.STRONG.GPU desc[UR20][R14.64], R12 ;  /* 0x0000000c0e00798e */ /* 0x0009e4000c12e514 */
.L_x_161:
[----:B------:R-:W-:Y:S05]  /*1c20*/  BSYNC.RECONVERGENT B1 ;  /* 0x0000000000017941 */ /* 0x000fea0003800200 */
.L_x_160:
[----:B------:R-:W-:Y:S04]  /*1c30*/  BSSY.RECONVERGENT B1, `(.L_x_162) ;  /* 0x0000007000017945 */ /* 0x000fe80003800200 */
[----:B------:R-:W-:Y:S05]  /*1c40*/  @!P3 BRA `(.L_x_163) ;  /* 0x000000000014b947 */ /* 0x000fea0003800000 */
[----:B----4-:R-:W-:Y:S02]  /*1c50*/  IMAD R13, R5, 0x100, R4 ;  /* 0x00000100050d7824 */ /* 0x010fe400078e0204 */
[----:B------:R-:W-:Y:S02]  /*1c60*/  IMAD.MOV.U32 R7, RZ, RZ, RZ ;  /* 0x000000ffff077224 */ /* 0x000fe400078e00ff */
[----:B------:R-:W-:-:S04]  /*1c70*/  VIADD R13, R13, 0x500 ;  /* 0x000005000d0d7836 */ /* 0x000fc80000000000 */
[----:B------:R-:W-:-:S05]  /*1c80*/  IMAD.WIDE.U32 R12, R13, 0x8, R2 ;  /* 0x000000080d0c7825 */ /* 0x000fca00078e0002 */
[----:B------:R4:W-:Y:S02]  /*1c90*/  REDG.E.ADD.64.STRONG.GPU desc[UR20][R12.64], R6 ;  /* 0x000000060c00798e */ /* 0x0009e4000c12e514 */
.L_x_163:
[----:B------:R-:W-:Y:S05]  /*1ca0*/  BSYNC.RECONVERGENT B1 ;  /* 0x0000000000017941 */ /* 0x000fea0003800200 */
.L_x_162:
[----:B------:R-:W-:Y:S04]  /*1cb0*/  BSSY.RECONVERGENT B1, `(.L_x_164) ;  /* 0x0000007000017945 */ /* 0x000fe80003800200 */
[----:B------:R-:W-:Y:S05]  /*1cc0*/  @!P4 BRA `(.L_x_165) ;  /* 0x000000000014c947 */ /* 0x000fea0003800000 */
[----:B----4-:R-:W-:Y:S02]  /*1cd0*/  IMAD R7, R5, 0x100, R4 ;  /* 0x0000010005077824 */ /* 0x010fe400078e0204 */
[----:B------:R-:W-:Y:S02]  /*1ce0*/  IMAD.MOV.U32 R9, RZ, RZ, RZ ;  /* 0x000000ffff097224 */ /* 0x000fe400078e00ff */
[----:B------:R-:W-:-:S04]  /*1cf0*/  VIADD R7, R7, 0x600 ;  /* 0x0000060007077836 */ /* 0x000fc80000000000 */
[----:B------:R-:W-:-:S05]  /*1d00*/  IMAD.WIDE.U32 R6, R7, 0x8, R2 ;  /* 0x0000000807067825 */ /* 0x000fca00078e0002 */
[----:B------:R4:W-:Y:S02]  /*1d10*/  REDG.E.ADD.64.STRONG.GPU desc[UR20][R6.64], R8 ;  /* 0x000000080600798e */ /* 0x0009e4000c12e514 */
.L_x_165:
[----:B------:R-:W-:Y:S05]  /*1d20*/  BSYNC.RECONVERGENT B1 ;  /* 0x0000000000017941 */ /* 0x000fea0003800200 */
.L_x_164:
[----:B------:R-:W-:Y:S04]  /*1d30*/  BSSY.RECONVERGENT B1, `(.L_x_166) ;  /* 0x0000007000017945 */ /* 0x000fe80003800200 */
[----:B------:R-:W-:Y:S05]  /*1d40*/  @!P5 BRA `(.L_x_167) ;  /* 0x000000000014d947 */ /* 0x000fea0003800000 */
[----:B----4-:R-:W-:Y:S01]  /*1d50*/  LEA R7, R5, R4, 0x8 ;  /* 0x0000000405077211 */ /* 0x010fe200078e40ff */
[----:B------:R-:W-:-:S04]  /*1d60*/  IMAD.MOV.U32 R11, RZ, RZ, RZ ;  /* 0x000000ffff0b7224 */ /* 0x000fc800078e00ff */
[----:B------:R-:W-:-:S04]  /*1d70*/  VIADD R7, R7, 0x700 ;  /* 0x0000070007077836 */ /* 0x000fc80000000000 */
[----:B------:R-:W-:-:S05]  /*1d80*/  IMAD.WIDE.U32 R6, R7, 0x8, R2 ;  /* 0x0000000807067825 */ /* 0x000fca00078e0002 */
[----:B------:R4:W-:Y:S02]  /*1d90*/  REDG.E.ADD.64.STRONG.GPU desc[UR20][R6.64], R10 ;  /* 0x0000000a0600798e */ /* 0x0009e4000c12e514 */
.L_x_167:
[----:B------:R-:W-:Y:S05]  /*1da0*/  BSYNC.RECONVERGENT B1 ;  /* 0x0000000000017941 */ /* 0x000fea0003800200 */
.L_x_166:
[----:B------:R-:W-:-:S05]  /*1db0*/  VIADD R5, R5, 0x8 ;  /* 0x0000000805057836 */ /* 0x000fca0000000000 */
[----:B------:R-:W-:-:S13]  /*1dc0*/  ISETP.NE.AND P0, PT, R5, UR27, PT ;  /* 0x0000001b05007c0c */ /* 0x000fda000bf05270 */
[----:B------:R-:W-:Y:S05]  /*1dd0*/  @P0 BRA `(.L_x_168) ;  /* 0xfffffff800b00947 */ /* 0x000fea000383ffff */
[----:B------:R-:W-:-:S07]  /*1de0*/  IMAD.U32 R3, RZ, RZ, UR27 ;  /* 0x0000001bff037e24 */ /* 0x000fce000f8e00ff */
.L_x_151:
[----:B------:R-:W-:Y:S02]  /*1df0*/  UISETP.NE.AND UP0, UPT, UR24, URZ, UPT ;  /* 0x000000ff1800728c */ /* 0x000fe4000bf05270 */
[----:B----45:R-:W-:Y:S02]  /*1e00*/  IMAD.U32 R8, RZ, RZ, UR24 ;  /* 0x00000018ff087e24 */ /* 0x030fe4000f8e00ff */
[----:B-1----:R-:W-:-:S03]  /*1e10*/  IMAD.U32 R5, RZ, RZ, UR25 ;  /* 0x00000019ff057e24 */ /* 0x002fc6000f8e00ff */
[----:B------:R-:W-:Y:S01]  /*1e20*/  IADD3 R8, PT, PT, R8, -0x1, RZ ;  /* 0xffffffff08087810 */ /* 0x000fe20007ffe0ff */
[----:B------:R-:W-:Y:S01]  /*1e30*/  VIADD R5, R5, 0xffffffff ;  /* 0xffffffff05057836 */ /* 0x000fe20000000000 */
[----:B------:R-:W-:Y:S06]  /*1e40*/  BRA.U !UP0, `(.L_x_169) ;  /* 0x0000000508707547 */ /* 0x000fec000b800000 */
[----:B------:R-:W-:-:S13]  /*1e50*/  ISETP.GE.U32.AND P0, PT, R8, 0x3, PT ;  /* 0x000000030800780c */ /* 0x000fda0003f06070 */
[----:B------:R-:W-:Y:S05]  /*1e60*/  @!P0 BRA `(.L_x_170) ;  /* 0x0000000000bc8947 */ /* 0x000fea0003800000 */
[----:B------:R-:W-:Y:S01]  /*1e70*/  IMAD R7, R3, 0x400, R0 ;  /* 0x0000040003077824 */ /* 0x000fe200078e0200 */
[----:B------:R-:W-:Y:S04]  /*1e80*/  BSSY.RECONVERGENT B1, `(.L_x_171) ;  /* 0x000000f000017945 */ /* 0x000fe80003800200 */
[----:B------:R-:W1:Y:S04]  /*1e90*/  LDS R12, [R7] ;  /* 0x00000000070c7984 */ /* 0x000e680000000800 */
[----:B------:R-:W4:Y:S04]  /*1ea0*/  LDS R9, [R7+0x400] ;  /* 0x0004000007097984 */ /* 0x000f280000000800 */
[----:B------:R-:W5:Y:S04]  /*1eb0*/  LDS R6, [R7+0x800] ;  /* 0x0008000007067984 */ /* 0x000f680000000800 */
[----:B------:R-:W0:Y:S01]  /*1ec0*/  LDS R2, [R7+0xc00] ;  /* 0x000c000007027984 */ /* 0x000e220000000800 */
[----:B-1----:R-:W-:-:S02]  /*1ed0*/  ISETP.NE.AND P0, PT, R12, RZ, PT ;  /* 0x000000ff0c00720c */ /* 0x002fc40003f05270 */
[----:B----4-:R-:W-:Y:S02]  /*1ee0*/  ISETP.NE.AND P1, PT, R9, RZ, PT ;  /* 0x000000ff0900720c */ /* 0x010fe40003f25270 */
[----:B-----5:R-:W-:Y:S02]  /*1ef0*/  ISETP.NE.AND P2, PT, R6, RZ, PT ;  /* 0x000000ff0600720c */ /* 0x020fe40003f45270 */
[----:B0-----:R-:W-:-:S07]  /*1f00*/  ISETP.NE.AND P3, PT, R2, RZ, PT ;  /* 0x000000ff0200720c */ /* 0x001fce0003f65270 */
[----:B------:R-:W-:Y:S06]  /*1f10*/  @!P0 BRA `(.L_x_172) ;  /* 0x0000000000148947 */ /* 0x000fec0003800000 */
[----:B------:R-:W0:Y:S01]  /*1f20*/  LDC.64 R10, c[0x0][0x380] ;  /* 0x0000e000ff0a7b82 */ /* 0x000e220000000a00 */
[----:B------:R-:W-:Y:S02]  /*1f30*/  IMAD R7, R3, 0x100, R4 ;  /* 0x0000010003077824 */ /* 0x000fe400078e0204 */
[----:B------:R-:W-:Y:S02]  /*1f40*/  IMAD.MOV.U32 R13, RZ, RZ, RZ ;  /* 0x000000ffff0d7224 */ /* 0x000fe400078e00ff */
[----:B0-----:R-:W-:-:S05]  /*1f50*/  IMAD.WIDE.U32 R10, R7, 0x8, R10 ;  /* 0x00000008070a7825 */ /* 0x001fca00078e000a */
[----:B------:R0:W-:Y:S02]  /*1f60*/  REDG.E.ADD.64.STRONG.GPU desc[UR20][R10.64], R12 ;  /* 0x0000000c0a00798e */ /* 0x0001e4000c12e514 */
.L_x_172:
[----:B------:R-:W-:Y:S05]  /*1f70*/  BSYNC.RECONVERGENT B1 ;  /* 0x0000000000017941 */ /* 0x000fea0003800200 */
.L_x_171:
[----:B------:R-:W-:Y:S04]  /*1f80*/  BSSY.RECONVERGENT B1, `(.L_x_173) ;  /* 0x0000009000017945 */ /* 0x000fe80003800200 */
[----:B------:R-:W-:Y:S05]  /*1f90*/  @!P1 BRA `(.L_x_174) ;  /* 0x00000000001c9947 */ /* 0x000fea0003800000 */
[----:B0-----:R-:W0:Y:S01]  /*1fa0*/  LDC.64 R10, c[0x0][0x380] ;  /* 0x0000e000ff0a7b82 */ /* 0x001e220000000a00 */
[----:B------:R-:W-:Y:S01]  /*1fb0*/  IMAD R7, R3, 0x100, R4 ;  /* 0x0000010003077824 */ /* 0x000fe200078e0204 */
[----:B------:R-:W-:Y:S01]  /*1fc0*/  MOV R12, R9 ;  /* 0x00000009000c7202 */ /* 0x000fe20000000f00 */
[----:B------:R-:W-:Y:S02]  /*1fd0*/  IMAD.MOV.U32 R13, RZ, RZ, RZ ;  /* 0x000000ffff0d7224 */ /* 0x000fe400078e00ff */
[----:B------:R-:W-:-:S04]  /*1fe0*/  VIADD R7, R7, 0x100 ;  /* 0x0000010007077836 */ /* 0x000fc80000000000 */
[----:B0-----:R-:W-:-:S05]  /*1ff0*/  IMAD.WIDE.U32 R10, R7, 0x8, R10 ;  /* 0x00000008070a7825 */ /* 0x001fca00078e000a */
[----:B------:R1:W-:Y:S02]  /*2000*/  REDG.E.ADD.64.STRONG.GPU desc[UR20][R10.64], R12 ;  /* 0x0000000c0a00798e */ /* 0x0003e4000c12e514 */
.L_x_174:
[----:B------:R-:W-:Y:S05]  /*2010*/  BSYNC.RECONVERGENT B1 ;  /* 0x0000000000017941 */ /* 0x000fea0003800200 */
.L_x_173:
[----:B------:R-:W-:Y:S04]  /*2020*/  BSSY.RECONVERGENT B1, `(.L_x_175) ;  /* 0x0000008000017945 */ /* 0x000fe80003800200 */
[----:B------:R-:W-:Y:S05]  /*2030*/  @!P2 BRA `(.L_x_176) ;  /* 0x000000000018a947 */ /* 0x000fea0003800000 */
[----:B01----:R-:W0:Y:S01]  /*2040*/  LDC.64 R10, c[0x0][0x380] ;  /* 0x0000e000ff0a7b82 */ /* 0x003e220000000a00 */
[----:B------:R-:W-:-:S04]  /*2050*/  IMAD R7, R3, 0x100, R4 ;  /* 0x0000010003077824 */ /* 0x000fc800078e0204 */
[----:B------:R-:W-:-:S04]  /*2060*/  VIADD R7, R7, 0x200 ;  /* 0x0000020007077836 */ /* 0x000fc80000000000 */
[----:B0-----:R-:W-:-:S04]  /*2070*/  IMAD.WIDE.U32 R10, R7, 0x8, R10 ;  /* 0x00000008070a7825 */ /* 0x001fc800078e000a */
[----:B------:R-:W-:-:S05]  /*2080*/  IMAD.MOV.U32 R7, RZ, RZ, RZ ;  /* 0x000000ffff077224 */ /* 0x000fca00078e00ff */
[----:B------:R4:W-:Y:S02]  /*2090*/  REDG.E.ADD.64.STRONG.GPU desc[UR20][R10.64], R6 ;  /* 0x000000060a00798e */ /* 0x0009e4000c12e514 */
.L_x_176:
[----:B------:R-:W-:Y:S05]  /*20a0*/  BSYNC.RECONVERGENT B1 ;  /* 0x0000000000017941 */ /* 0x000fea0003800200 */
.L_x_175:
[----:B------:R-:W-:Y:S04]  /*20b0*/  BSSY.RECONVERGENT B1, `(.L_x_177) ;  /* 0x0000009000017945 */ /* 0x000fe80003800200 */
[----:B------:R-:W-:Y:S05]  /*20c0*/  @!P3 BRA `(.L_x_178) ;  /* 0x00000000001cb947 */ /* 0x000fea0003800000 */
[----:B----4-:R-:W4:Y:S01]  /*20d0*/  LDC.64 R6, c[0x0][0x380] ;  /* 0x0000e000ff067b82 */ /* 0x010f220000000a00 */
[----:B------:R-:W-:Y:S01]  /*20e0*/  IMAD R9, R3, 0x100, R4 ;  /* 0x0000010003097824 */ /* 0x000fe200078e0204 */
[----:B01----:R-:W-:Y:S01]  /*20f0*/  MOV R10, R2 ;  /* 0x00000002000a7202 */ /* 0x003fe20000000f00 */
[----:B------:R-:W-:Y:S02]  /*2100*/  IMAD.MOV.U32 R11, RZ, RZ, RZ ;  /* 0x000000ffff0b7224 */ /* 0x000fe400078e00ff */
[----:B------:R-:W-:-:S04]  /*2110*/  VIADD R9, R9, 0x300 ;  /* 0x0000030009097836 */ /* 0x000fc80000000000 */
[----:B----4-:R-:W-:-:S05]  /*2120*/  IMAD.WIDE.U32 R6, R9, 0x8, R6 ;  /* 0x0000000809067825 */ /* 0x010fca00078e0006 */
[----:B------:R0:W-:Y:S02]  /*2130*/  REDG.E.ADD.64.STRONG.GPU desc[UR20][R6.64], R10 ;  /* 0x0000000a0600798e */ /* 0x0001e4000c12e514 */
.L_x_178:
[----:B------:R-:W-:Y:S05]  /*2140*/  BSYNC.RECONVERGENT B1 ;  /* 0x0000000000017941 */ /* 0x000fea0003800200 */
.L_x_177:
[----:B------:R-:W-:-:S07]  /*2150*/  VIADD R3, R3, 0x4 ;  /* 0x0000000403037836 */ /* 0x000fce0000000000 */
.L_x_170:
[----:B------:R-:W-:Y:S01]  /*2160*/  UISETP.NE.AND UP0, UPT, UR25, URZ, UPT ;  /* 0x000000ff1900728c */ /* 0x000fe2000bf05270 */
[----:B------:R-:W-:Y:S08]  /*2170*/  BSSY.RECONVERGENT B1, `(.L_x_169) ;  /* 0x0000029000017945 */ /* 0x000ff00003800200 */
[----:B------:R-:W-:Y:S05]  /*2180*/  BRA.U !UP0, `(.L_x_179) ;  /* 0x00000001089c7547 */ /* 0x000fea000b800000 */
[----:B------:R-:W-:-:S13]  /*2190*/  ISETP.NE.AND P0, PT, R5, RZ, PT ;  /* 0x000000ff0500720c */ /* 0x000fda0003f05270 */
[----:B------:R-:W-:Y:S05]  /*21a0*/  @!P0 BRA `(.L_x_180) ;  /* 0x0000000000648947 */ /* 0x000fea0003800000 */
[----:B0---4-:R-:W-:Y:S01]  /*21b0*/  IMAD R6, R3, 0x400, R0 ;  /* 0x0000040003067824 */ /* 0x011fe200078e0200 */
[----:B------:R-:W-:Y:S04]  /*21c0*/  BSSY.RECONVERGENT B2, `(.L_x_181) ;  /* 0x000000c000027945 */ /* 0x000fe80003800200 */
[----:B------:R-:W0:Y:S04]  /*21d0*/  LDS R2, [R6] ;  /* 0x0000000006027984 */ /* 0x000e280000000800 */
[----:B------:R-:W4:Y:S01]  /*21e0*/  LDS R9, [R6+0x400] ;  /* 0x0004000006097984 */ /* 0x000f220000000800 */
[----:B0-----:R-:W-:-:S02]  /*21f0*/  ISETP.NE.AND P0, PT, R2, RZ, PT ;  /* 0x000000ff0200720c */ /* 0x001fc40003f05270 */
[----:B----4-:R-:W-:-:S11]  /*2200*/  ISETP.NE.AND P1, PT, R9, RZ, PT ;  /* 0x000000ff0900720c */ /* 0x010fd60003f25270 */
[----:B------:R-:W-:Y:S05]  /*2210*/  @!P0 BRA `(.L_x_182) ;  /* 0x0000000000188947 */ /* 0x000fea0003800000 */
[----:B------:R-:W0:Y:S01]  /*2220*/  LDC.64 R6, c[0x0][0x380] ;  /* 0x0000e000ff067b82 */ /* 0x000e220000000a00 */
[----:B-1----:R-:W-:-:S04]  /*2230*/  IMAD R11, R3, 0x100, R4 ;  /* 0x00000100030b7824 */ /* 0x002fc800078e0204 */
[----:B0-----:R-:W-:-:S04]  /*2240*/  IMAD.WIDE.U32 R10, R11, 0x8, R6 ;  /* 0x000000080b0a7825 */ /* 0x001fc800078e0006 */
[----:B------:R-:W-:Y:S02]  /*2250*/  IMAD.MOV.U32 R6, RZ, RZ, R2 ;  /* 0x000000ffff067224 */ /* 0x000fe400078e0002 */
[----:B------:R-:W-:-:S05]  /*2260*/  IMAD.MOV.U32 R7, RZ, RZ, RZ ;  /* 0x000000ffff077224 */ /* 0x000fca00078e00ff */
[----:B------:R0:W-:Y:S02]  /*2270*/  REDG.E.ADD.64.STRONG.GPU desc[UR20][R10.64], R6 ;  /* 0x000000060a00798e */ /* 0x0001e4000c12e514 */
.L_x_182:
[----:B------:R-:W-:Y:S05]  /*2280*/  BSYNC.RECONVERGENT B2 ;  /* 0x0000000000027941 */ /* 0x000fea0003800200 */
.L_x_181:
[----:B------:R-:W-:Y:S04]  /*2290*/  BSSY.RECONVERGENT B2, `(.L_x_183) ;  /* 0x0000009000027945 */ /* 0x000fe80003800200 */
[----:B------:R-:W-:Y:S05]  /*22a0*/  @!P1 BRA `(.L_x_184) ;  /* 0x00000000001c9947 */ /* 0x000fea0003800000 */
[----:B0-----:R-:W0:Y:S01]  /*22b0*/  LDC.64 R6, c[0x0][0x380] ;  /* 0x0000e000ff067b82 */ /* 0x001e220000000a00 */
[----:B------:R-:W-:-:S05]  /*22c0*/  LEA R2, R3, R4, 0x8 ;  /* 0x0000000403027211 */ /* 0x000fca00078e40ff */
[----:B-1----:R-:W-:-:S04]  /*22d0*/  VIADD R11, R2, 0x100 ;  /* 0x00000100020b7836 */ /* 0x002fc80000000000 */
[----:B0-----:R-:W-:-:S04]  /*22e0*/  IMAD.WIDE.U32 R10, R11, 0x8, R6 ;  /* 0x000000080b0a7825 */ /* 0x001fc800078e0006 */
[----:B------:R-:W-:Y:S02]  /*22f0*/  IMAD.MOV.U32 R6, RZ, RZ, R9 ;  /* 0x000000ffff067224 */ /* 0x000fe400078e0009 */
[----:B------:R-:W-:-:S05]  /*2300*/  IMAD.MOV.U32 R7, RZ, RZ, RZ ;  /* 0x000000ffff077224 */ /* 0x000fca00078e00ff */
[----:B------:R4:W-:Y:S02]  /*2310*/  REDG.E.ADD.64.STRONG.GPU desc[UR20][R10.64], R6 ;  /* 0x000000060a00798e */ /* 0x0009e4000c12e514 */
.L_x_184:
[----:B------:R-:W-:Y:S05]  /*2320*/  BSYNC.RECONVERGENT B2 ;  /* 0x0000000000027941 */ /* 0x000fea0003800200 */
.L_x_183:
[----:B------:R-:W-:-:S07]  /*2330*/  VIADD R3, R3, 0x2 ;  /* 0x0000000203037836 */ /* 0x000fce0000000000 */
.L_x_180:
[----:B------:R-:W-:-:S09]  /*2340*/  UISETP.NE.AND UP0, UPT, UR9, URZ, UPT ;  /* 0x000000ff0900728c */ /* 0x000fd2000bf05270 */
[----:B------:R-:W-:Y:S05]  /*2350*/  BRA.U !UP0, `(.L_x_179) ;  /* 0x0000000108287547 */ /* 0x000fea000b800000 */
[----:B------:R-:W-:-:S05]  /*2360*/  IMAD R2, R3, 0x400, R0 ;  /* 0x0000040003027824 */ /* 0x000fca00078e0200 */
[----:B------:R-:W5:Y:S02]  /*2370*/  LDS R9, [R2] ;  /* 0x0000000002097984 */ /* 0x000f640000000800 */
[----:B-----5:R-:W-:-:S13]  /*2380*/  ISETP.NE.AND P0, PT, R9, RZ, PT ;  /* 0x000000ff0900720c */ /* 0x020fda0003f05270 */
[----:B------:R-:W-:Y:S05]  /*2390*/  @!P0 BRA `(.L_x_179) ;  /* 0x0000000000188947 */ /* 0x000fea0003800000 */
[----:B0---4-:R-:W0:Y:S01]  /*23a0*/  LDC.64 R6, c[0x0][0x380] ;  /* 0x0000e000ff067b82 */ /* 0x011e220000000a00 */
[----:B------:R-:W-:-:S04]  /*23b0*/  IMAD R3, R3, 0x100, R4 ;  /* 0x0000010003037824 */ /* 0x000fc800078e0204 */
[----:B0-----:R-:W-:Y:S01]  /*23c0*/  IMAD.WIDE.U32 R2, R3, 0x8, R6 ;  /* 0x0000000803027825 */ /* 0x001fe200078e0006 */
[----:B------:R-:W-:-:S03]  /*23d0*/  MOV R6, R9 ;  /* 0x0000000900067202 */ /* 0x000fc60000000f00 */
[----:B------:R-:W-:-:S05]  /*23e0*/  IMAD.MOV.U32 R7, RZ, RZ, RZ ;  /* 0x000000ffff077224 */ /* 0x000fca00078e00ff */
[----:B------:R0:W-:Y:S02]  /*23f0*/  REDG.E.ADD.64.STRONG.GPU desc[UR20][R2.64], R6 ;  /* 0x000000060200798e */ /* 0x0001e4000c12e514 */
.L_x_179:
[----:B------:R-:W-:Y:S05]  /*2400*/  BSYNC.RECONVERGENT B1 ;  /* 0x0000000000017941 */ /* 0x000fea0003800200 */
.L_x_169:
[----:B------:R-:W-:-:S13]  /*2410*/  ISETP.GT.U32.AND P0, PT, R4, 0x7f, PT ;  /* 0x0000007f0400780c */ /* 0x000fda0003f04070 */
[----:B------:R-:W-:Y:S05]  /*2420*/  @P0 BRA `(.L_x_150) ;  /* 0x0000000800900947 */ /* 0x000fea0003800000 */
[----:B------:R-:W-:Y:S01]  /*2430*/  UISETP.GE.U32.AND UP0, UPT, UR22, 0x7, UPT ;  /* 0x000000071600788c */ /* 0x000fe2000bf06070 */
[----:B0-----:R-:W-:-:S08]  /*2440*/  IMAD.MOV.U32 R3, RZ, RZ, RZ ;  /* 0x000000ffff037224 */ /* 0x001fd000078e00ff */
[----:B------:R-:W-:Y:S05]  /*2450*/  BRA.U !UP0, `(.L_x_185) ;  /* 0x0000000508147547 */ /* 0x000fea000b800000 */
[----:B------:R-:W0:Y:S01]  /*2460*/  LDC.64 R2, c[0x0][0x380] ;  /* 0x0000e000ff027b82 */ /* 0x000e220000000a00 */
[----:B------:R-:W-:-:S07]  /*2470*/  IMAD.MOV.U32 R9, RZ, RZ, RZ ;  /* 0x000000ffff097224 */ /* 0x000fce00078e00ff */
.L_x_202:
[C---:B01--4-:R-:W-:Y:S01]  /*2480*/  IMAD R11, R9.reuse, 0x400, R0 ;  /* 0x00000400090b7824 */ /* 0x053fe200078e0200 */
[----:B------:R-:W-:Y:S01]  /*2490*/  BSSY.RECONVERGENT B1, `(.L_x_186) ;  /* 0x0000011000017945 */ /* 0x000fe20003800200 */
[C---:B--23--:R-:W-:Y:S02]  /*24a0*/  IMAD R7, R9.reuse, 0x100, R4 ;  /* 0x0000010009077824 */ /* 0x04cfe400078e0204 */
[----:B------:R-:W-:Y:S01]  /*24b0*/  VIADD R9, R9, 0x8 ;  /* 0x0000000809097836 */ /* 0x000fe20000000000 */
[----:B---3--:R-:W1:Y:S01]  /*24c0*/  LDS R14, [R11+0x200] ;  /* 0x000200000b0e7984 */ /* 0x008e620000000800 */
[----:B0-----:R-:W-:-:S03]  /*24d0*/  IMAD.WIDE.U32 R6, R7, 0x8, R2 ;  /* 0x0000000807067825 */ /* 0x001fc600078e0002 */
[----:B------:R-:W0:Y:S04]  /*24e0*/  LDS R13, [R11+0x600] ;  /* 0x000600000b0d7984 */ /* 0x000e280000000800 */
[----:B--2---:R2:W3:Y:S04]  /*24f0*/  LDS R17, [R11+0xa00] ;  /* 0x000a00000b117984 */ /* 0x0044e80000000800 */
[----:B------:R2:W4:Y:S04]  /*2500*/  LDS R18, [R11+0xe00] ;  /* 0x000e00000b127984 */ /* 0x0005280000000800 */
[----:B------:R2:W2:Y:S04]  /*2510*/  LDS R19, [R11+0x1200] ;  /* 0x001200000b137984 */ /* 0x0004a80000000800 */
[----:B------:R0:W2:Y:S04]  /*2520*/  LDS R16, [R11+0x1600] ;  /* 0x001600000b107984 */ /* 0x0000a80000000800 */
[----:B------:R0:W2:Y:S04]  /*2530*/  LDS R12, [R11+0x1a00] ;  /* 0x001a00000b0c7984 */ /* 0x0000a80000000800 */
[----:B------:R0:W2:Y:S01]  /*2540*/  LDS R10, [R11+0x1e00] ;  /* 0x001e00000b0a7984 */ /* 0x0000a20000000800 */
[----:B-1----:R-:W-:-:S02]  /*2550*/  ISETP.NE.AND P0, PT, R14, RZ, PT ;  /* 0x000000ff0e00720c */ /* 0x002fc40003f05270 */
[----:B0-----:R-:W-:-:S11]  /*2560*/  ISETP.NE.AND P1, PT, R13, RZ, PT ;  /* 0x000000ff0d00720c */ /* 0x001fd60003f25270 */
[----:B---34-:R-:W-:Y:S05]  /*2570*/  @!P0 BRA `(.L_x_187) ;  /* 0x0000000000088947 */ /* 0x018fea0003800000 */
[----:B------:R-:W-:-:S05]  /*2580*/  HFMA2 R15, -RZ, RZ, 0, 0 ;  /* 0x00000000ff0f7431 */ /* 0x000fca00000001ff */
[----:B------:R0:W-:Y:S02]  /*2590*/  REDG.E.ADD.64.STRONG.GPU desc[UR20][R6.64+0x400], R14 ;  /* 0x0004000e0600798e */ /* 0x0001e4000c12e514 */
.L_x_187:
[----:B------:R-:W-:Y:S05]  /*25a0*/  BSYNC.RECONVERGENT B1 ;  /* 0x0000000000017941 */ /* 0x000fea0003800200 */
.L_x_186:
[----:B------:R-:W-:Y:S04]  /*25b0*/  BSSY.RECONVERGENT B1, `(.L_x_188) ;  /* 0x0000005000017945 */ /* 0x000fe80003800200 */
[----:B------:R-:W-:Y:S05]  /*25c0*/  @!P1 BRA `(.L_x_189) ;  /* 0x00000000000c9947 */ /* 0x000fea0003800000 */
[----:B0-----:R-:W-:Y:S02]  /*25d0*/  IMAD.MOV.U32 R14, RZ, RZ, R13 ;  /* 0x000000ffff0e7224 */ /* 0x001fe400078e000d */
[----:B------:R-:W-:-:S05]  /*25e0*/  IMAD.MOV.U32 R15, RZ, RZ, RZ ;  /* 0x000000ffff0f7224 */ /* 0x000fca00078e00ff */
[----:B------:R1:W-:Y:S02]  /*25f0*/  REDG.E.ADD.64.STRONG.GPU desc[UR20][R6.64+0xc00], R14 ;  /* 0x000c000e0600798e */ /* 0x0003e4000c12e514 */
.L_x_189:
[----:B------:R-:W-:Y:S05]  /*2600*/  BSYNC.RECONVERGENT B1 ;  /* 0x0000000000017941 */ /* 0x000fea0003800200 */
.L_x_188:
[----:B------:R-:W-:Y:S01]  /*2610*/  ISETP.NE.AND P6, PT, R17, RZ, PT ;  /* 0x000000ff1100720c */ /* 0x000fe20003fc5270 */
[----:B------:R-:W-:Y:S01]  /*2620*/  BSSY.RECONVERGENT B1, `(.L_x_190) ;  /* 0x000000b000017945 */ /* 0x000fe20003800200 */
[----:B------:R-:W-:Y:S02]  /*2630*/  ISETP.NE.AND P0, PT, R9, UR27, PT ;  /* 0x0000001b09007c0c */ /* 0x000fe4000bf05270 */
[----:B------:R-:W-:Y:S02]  /*2640*/  ISETP.NE.AND P1, PT, R18, RZ, PT ;  /* 0x000000ff1200720c */ /* 0x000fe40003f25270 */
[----:B--2---:R-:W-:Y:S02]  /*2650*/  ISETP.NE.AND P2, PT, R19, RZ, PT ;  /* 0x000000ff1300720c */ /* 0x004fe40003f45270 */
[----:B------:R-:W-:Y:S02]  /*2660*/  ISETP.NE.AND P3, PT, R16, RZ, PT ;  /* 0x000000ff1000720c */ /* 0x000fe40003f65270 */
[----:B------:R-:W-:-:S02]  /*2670*/  ISETP.NE.AND P4, PT, R12, RZ, PT ;  /* 0x000000ff0c00720c */ /* 0x000fc40003f85270 */
[----:B------:R-:W-:Y:S01]  /*2680*/  ISETP.NE.AND P5, PT, R10, RZ, PT ;  /* 0x000000ff0a00720c */ /* 0x000fe20003fa5270 */
[----:B------:R-:W-:-:S12]  /*2690*/  @!P6 BRA `(.L_x_191) ;  /* 0x00000000000ce947 */ /* 0x000fd80003800000 */
[----:B01----:R-:W-:Y:S02]  /*26a0*/  IMAD.MOV.U32 R14, RZ, RZ, R17 ;  /* 0x000000ffff0e7224 */ /* 0x003fe400078e0011 */
[----:B------:R-:W-:-:S05]  /*26b0*/  IMAD.MOV.U32 R15, RZ, RZ, RZ ;  /* 0x000000ffff0f7224 */ /* 0x000fca00078e00ff */
[----:B------:R2:W-:Y:S02]  /*26c0*/  REDG.E.ADD.64.STRONG.GPU desc[UR20][R6.64+0x1400], R14 ;  /* 0x0014000e0600798e */ /* 0x0005e4000c12e514 */
.L_x_191:
[----:B------:R-:W-:Y:S05]  /*26d0*/  BSYNC.RECONVERGENT B1 ;  /* 0x0000000000017941 */ /* 0x000fea0003800200 */
.L_x_190:
[----:B------:R-:W-:Y:S04]  /*26e0*/  BSSY.RECONVERGENT B1, `(.L_x_192) ;  /* 0x0000005000017945 */ /* 0x000fe80003800200 */
[----:B------:R-:W-:Y:S05]  /*26f0*/  @!P1 BRA `(.L_x_193) ;  /* 0x00000000000c9947 */ /* 0x000fea0003800000 */
[----:B012---:R-:W-:Y:S02]  /*2700*/  IMAD.MOV.U32 R14, RZ, RZ, R18 ;  /* 0x000000ffff0e7224 */ /* 0x007fe400078e0012 */
[----:B------:R-:W-:-:S05]  /*2710*/  IMAD.MOV.U32 R15, RZ, RZ, RZ ;  /* 0x000000ffff0f7224 */ /* 0x000fca00078e00ff */
[----:B------:R3:W-:Y:S02]  /*2720*/  REDG.E.ADD.64.STRONG.GPU desc[UR20][R6.64+0x1c00], R14 ;  /* 0x001c000e0600798e */ /* 0x0007e4000c12e514 */
.L_x_193:
[----:B------:R-:W-:Y:S05]  /*2730*/  BSYNC.RECONVERGENT B1 ;  /* 0x0000000000017941 */ /* 0x000fea0003800200 */
.L_x_192:
[----:B------:R-:W-:Y:S04]  /*2740*/  BSSY.RECONVERGENT B1, `(.L_x_194) ;  /* 0x0000005000017945 */ /* 0x000fe80003800200 */
[----:B------:R-:W-:Y:S05]  /*2750*/  @!P2 BRA `(.L_x_195) ;  /* 0x00000000000ca947 */ /* 0x000fea0003800000 */
[----:B0123--:R-:W-:Y:S01]  /*2760*/  MOV R14, R19 ;  /* 0x00000013000e7202 */ /* 0x00ffe20000000f00 */
[----:B------:R-:W-:-:S05]  /*2770*/  IMAD.MOV.U32 R15, RZ, RZ, RZ ;  /* 0x000000ffff0f7224 */ /* 0x000fca00078e00ff */
[----:B------:R4:W-:Y:S02]  /*2780*/  REDG.E.ADD.64.STRONG.GPU desc[UR20][R6.64+0x2400], R14 ;  /* 0x0024000e0600798e */ /* 0x0009e4000c12e514 */
.L_x_195:
[----:B------:R-:W-:Y:S05]  /*2790*/  BSYNC.RECONVERGENT B1 ;  /* 0x0000000000017941 */ /* 0x000fea0003800200 */
.L_x_194:
[----:B------:R-:W-:Y:S04]  /*27a0*/  BSSY.RECONVERGENT B1, `(.L_x_196) ;  /* 0x0000004000017945 */ /* 0x000fe80003800200 */
[----:B------:R-:W-:Y:S05]  /*27b0*/  @!P3 BRA `(.L_x_197) ;  /* 0x000000000008b947 */ /* 0x000fea0003800000 */
[----:B------:R-:W-:-:S05]  /*27c0*/  IMAD.MOV.U32 R17, RZ, RZ, RZ ;  /* 0x000000ffff117224 */ /* 0x000fca00078e00ff */
[----:B------:R0:W-:Y:S02]  /*27d0*/  REDG.E.ADD.64.STRONG.GPU desc[UR20][R6.64+0x2c00], R16 ;  /* 0x002c00100600798e */ /* 0x0001e4000c12e514 */
.L_x_197:
[----:B------:R-:W-:Y:S05]  /*27e0*/  BSYNC.RECONVERGENT B1 ;  /* 0x0000000000017941 */ /* 0x000fea0003800200 */
.L_x_196:
[----:B------:R-:W-:Y:S04]  /*27f0*/  BSSY.RECONVERGENT B1, `(.L_x_198) ;  /* 0x0000004000017945 */ /* 0x000fe80003800200 */
[----:B------:R-:W-:Y:S05]  /*2800*/  @!P4 BRA `(.L_x_199) ;  /* 0x000000000008c947 */ /* 0x000fea0003800000 */
[----:B------:R-:W-:-:S05]  /*2810*/  IMAD.MOV.U32 R13, RZ, RZ, RZ ;  /* 0x000000ffff0d7224 */ /* 0x000fca00078e00ff */
[----:B------:R0:W-:Y:S02]  /*2820*/  REDG.E.ADD.64.STRONG.GPU desc[UR20][R6.64+0x3400], R12 ;  /* 0x0034000c0600798e */ /* 0x0001e4000c12e514 */
.L_x_199:
[----:B------:R-:W-:Y:S05]  /*2830*/  BSYNC.RECONVERGENT B1 ;  /* 0x0000000000017941 */ /* 0x000fea0003800200 */
.L_x_198:
[----:B------:R-:W-:Y:S04]  /*2840*/  BSSY.RECONVERGENT B1, `(.L_x_200) ;  /* 0x0000004000017945 */ /* 0x000fe80003800200 */
[----:B------:R-:W-:Y:S05]  /*2850*/  @!P5 BRA `(.L_x_201) ;  /* 0x000000000008d947 */ /* 0x000fea0003800000 */
[----:B------:R-:W-:-:S05]  /*2860*/  IMAD.MOV.U32 R11, RZ, RZ, RZ ;  /* 0x000000ffff0b7224 */ /* 0x000fca00078e00ff */
[----:B------:R0:W-:Y:S02]  /*2870*/  REDG.E.ADD.64.STRONG.GPU desc[UR20][R6.64+0x3c00], R10 ;  /* 0x003c000a0600798e */ /* 0x0001e4000c12e514 */
.L_x_201:
[----:B------:R-:W-:Y:S05]  /*2880*/  BSYNC.RECONVERGENT B1 ;  /* 0x0000000000017941 */ /* 0x000fea0003800200 */
.L_x_200:
[----:B------:R-:W-:Y:S05]  /*2890*/  @P0 BRA `(.L_x_202) ;  /* 0xfffffff800f80947 */ /* 0x000fea000383ffff */
[----:B------:R-:W-:-:S07]  /*28a0*/  IMAD.U32 R3, RZ, RZ, UR27 ;  /* 0x0000001bff037e24 */ /* 0x000fce000f8e00ff */
.L_x_185:
[----:B------:R-:W-:-:S09]  /*28b0*/  UISETP.NE.AND UP0, UPT, UR24, URZ, UPT ;  /* 0x000000ff1800728c */ /* 0x000fd2000bf05270 */
[----:B------:R-:W-:Y:S05]  /*28c0*/  BRA.U !UP0, `(.L_x_150) ;  /* 0x0000000508687547 */ /* 0x000fea000b800000 */
[----:B------:R-:W-:-:S13]  /*28d0*/  ISETP.GE.U32.AND P0, PT, R8, 0x3, PT ;  /* 0x000000030800780c */ /* 0x000fda0003f06070 */
[----:B------:R-:W-:Y:S05]  /*28e0*/  @!P0 BRA `(.L_x_203) ;  /* 0x0000000000bc8947 */ /* 0x000fea0003800000 */
[----:B01234-:R-:W-:Y:S01]  /*28f0*/  IMAD R7, R3, 0x400, R0 ;  /* 0x0000040003077824 */ /* 0x01ffe200078e0200 */
[----:B------:R-:W-:Y:S04]  /*2900*/  BSSY.RECONVERGENT B1, `(.L_x_204) ;  /* 0x000000f000017945 */ /* 0x000fe80003800200 */
[----:B------:R-:W0:Y:S04]  /*2910*/  LDS R10, [R7+0x200] ;  /* 0x00020000070a7984 */ /* 0x000e280000000800 */
[----:B------:R-:W1:Y:S04]  /*2920*/  LDS R12, [R7+0x600] ;  /* 0x00060000070c7984 */ /* 0x000e680000000800 */
[----:B------:R-:W2:Y:S04]  /*2930*/  LDS R6, [R7+0xa00] ;  /* 0x000a000007067984 */ /* 0x000ea80000000800 */
[----:B------:R-:W3:Y:S01]  /*2940*/  LDS R2, [R7+0xe00] ;  /* 0x000e000007027984 */ /* 0x000ee20000000800 */
[----:B0-----:R-:W-:-:S02]  /*2950*/  ISETP.NE.AND P0, PT, R10, RZ, PT ;  /* 0x000000ff0a00720c */ /* 0x001fc40003f05270 */
[----:B-1----:R-:W-:Y:S02]  /*2960*/  ISETP.NE.AND P1, PT, R12, RZ, PT ;  /* 0x000000ff0c00720c */ /* 0x002fe40003f25270 */
[----:B--2---:R-:W-:Y:S02]  /*2970*/  ISETP.NE.AND P2, PT, R6, RZ, PT ;  /* 0x000000ff0600720c */ /* 0x004fe40003f45270 */
[----:B---3--:R-:W-:-:S07]  /*2980*/  ISETP.NE.AND P3, PT, R2, RZ, PT ;  /* 0x000000ff0200720c */ /* 0x008fce0003f65270 */
[----:B------:R-:W-:Y:S06]  /*2990*/  @!P0 BRA `(.L_x_205) ;  /* 0x0000000000148947 */ /* 0x000fec0003800000 */
[----:B------:R-:W0:Y:S01]  /*29a0*/  LDC.64 R8, c[0x0][0x380] ;  /* 0x0000e000ff087b82 */ /* 0x000e220000000a00 */
[----:B------:R-:W-:Y:S01]  /*29b0*/  LEA R7, R3, R4, 0x8 ;  /* 0x0000000403077211 */ /* 0x000fe200078e40ff */
[----:B------:R-:W-:-:S04]  /*29c0*/  IMAD.MOV.U32 R11, RZ, RZ, RZ ;  /* 0x000000ffff0b7224 */ /* 0x000fc800078e00ff */
[----:B0-----:R-:W-:-:S05]  /*29d0*/  IMAD.WIDE.U32 R8, R7, 0x8, R8 ;  /* 0x0000000807087825 */ /* 0x001fca00078e0008 */
[----:B------:R0:W-:Y:S02]  /*29e0*/  REDG.E.ADD.64.STRONG.GPU desc[UR20][R8.64+0x400], R10 ;  /* 0x0004000a0800798e */ /* 0x0001e4000c12e514 */
.L_x_205:
[----:B------:R-:W-:Y:S05]  /*29f0*/  BSYNC.RECONVERGENT B1 ;  /* 0x0000000000017941 */ /* 0x000fea0003800200 */
.L_x_204:
[----:B------:R-:W-:Y:S04]  /*2a00*/  BSSY.RECONVERGENT B1, `(.L_x_206) ;  /* 0x0000009000017945 */ /* 0x000fe80003800200 */
[----:B------:R-:W-:Y:S05]  /*2a10*/  @!P1 BRA `(.L_x_207) ;  /* 0x00000000001c9947 */ /* 0x000fea0003800000 */
[----:B0-----:R-:W0:Y:S01]  /*2a20*/  LDC.64 R8, c[0x0][0x380] ;  /* 0x0000e000ff087b82 */ /* 0x001e220000000a00 */
[----:B------:R-:W-:Y:S02]  /*2a30*/  IMAD R7, R3, 0x100, R4 ;  /* 0x0000010003077824 */ /* 0x000fe400078e0204 */
[----:B------:R-:W-:Y:S02]  /*2a40*/  IMAD.MOV.U32 R10, RZ, RZ, R12 ;  /* 0x000000ffff0a7224 */ /* 0x000fe400078e000c */
[----:B------:R-:W-:Y:S02]  /*2a50*/  VIADD R7, R7, 0x100 ;  /* 0x0000010007077836 */ /* 0x000fe40000000000 */
[----:B------:R-:W-:Y:S02]  /*2a60*/  IMAD.MOV.U32 R11, RZ, RZ, RZ ;  /* 0x000000ffff0b7224 */ /* 0x000fe400078e00ff */
[----:B0-----:R-:W-:-:S05]  /*2a70*/  IMAD.WIDE.U32 R8, R7, 0x8, R8 ;  /* 0x0000000807087825 */ /* 0x001fca00078e0008 */
[----:B------:R1:W-:Y:S02]  /*2a80*/  REDG.E.ADD.64.STRONG.GPU desc[UR20][R8.64+0x400], R10 ;  /* 0x0004000a0800798e */ /* 0x0003e4000c12e514 */
.L_x_207:
[----:B------:R-:W-:Y:S05]  /*2a90*/  BSYNC.RECONVERGENT B1 ;  /* 0x0000000000017941 */ /* 0x000fea0003800200 */
.L_x_206:
[----:B------:R-:W-:Y:S04]  /*2aa0*/  BSSY.RECONVERGENT B1, `(.L_x_208) ;  /* 0x0000008000017945 */ /* 0x000fe80003800200 */
[----:B------:R-:W-:Y:S05]  /*2ab0*/  @!P2 BRA `(.L_x_209) ;  /* 0x000000000018a947 */ /* 0x000fea0003800000 */
[----:B01----:R-:W0:Y:S01]  /*2ac0*/  LDC.64 R8, c[0x0][0x380] ;  /* 0x0000e000ff087b82 */ /* 0x003e220000000a00 */
[----:B------:R-:W-:-:S05]  /*2ad0*/  IMAD R7, R3, 0x100, R4 ;  /* 0x0000010003077824 */ /* 0x000fca00078e0204 */
[----:B------:R-:W-:-:S05]  /*2ae0*/  IADD3 R7, PT, PT, R7, 0x200, RZ ;  /* 0x0000020007077810 */ /* 0x000fca0007ffe0ff */
[----:B0-----:R-:W-:-:S04]  /*2af0*/  IMAD.WIDE.U32 R8, R7, 0x8, R8 ;  /* 0x0000000807087825 */ /* 0x001fc800078e0008 */
[----:B------:R-:W-:-:S05]  /*2b00*/  IMAD.MOV.U32 R7, RZ, RZ, RZ ;  /* 0x000000ffff077224 */ /* 0x000fca00078e00ff */
[----:B------:R2:W-:Y:S02]  /*2b10*/  REDG.E.ADD.64.STRONG.GPU desc[UR20][R8.64+0x400], R6 ;  /* 0x000400060800798e */ /* 0x0005e4000c12e514 */
.L_x_209:
[----:B------:R-:W-:Y:S05]  /*2b20*/  BSYNC.RECONVERGENT B1 ;  /* 0x0000000000017941 */ /* 0x000fea0003800200 */
.L_x_208:
[----:B------:R-:W-:Y:S04]  /*2b30*/  BSSY.RECONVERGENT B1, `(.L_x_210) ;  /* 0x0000009000017945 */ /* 0x000fe80003800200 */
[----:B------:R-:W-:Y:S05]  /*2b40*/  @!P3 BRA `(.L_x_211) ;  /* 0x00000000001cb947 */ /* 0x000fea0003800000 */
[----:B--2---:R-:W2:Y:S01]  /*2b50*/  LDC.64 R6, c[0x0][0x380] ;  /* 0x0000e000ff067b82 */ /* 0x004ea20000000a00 */
[----:B01----:R-:W-:Y:S02]  /*2b60*/  IMAD R9, R3, 0x100, R4 ;  /* 0x0000010003097824 */ /* 0x003fe400078e0204 */
[----:B------:R-:W-:Y:S02]  /*2b70*/  IMAD.MOV.U32 R8, RZ, RZ, R2 ;  /* 0x000000ffff087224 */ /* 0x000fe400078e0002 */
[----:B------:R-:W-:-:S04]  /*2b80*/  VIADD R9, R9, 0x300 ;  /* 0x0000030009097836 */ /* 0x000fc80000000000 */
[----:B--2---:R-:W-:-:S04]  /*2b90*/  IMAD.WIDE.U32 R6, R9, 0x8, R6 ;  /* 0x0000000809067825 */ /* 0x004fc800078e0006 */
[----:B------:R-:W-:-:S05]  /*2ba0*/  IMAD.MOV.U32 R9, RZ, RZ, RZ ;  /* 0x000000ffff097224 */ /* 0x000fca00078e00ff */
[----:B------:R3:W-:Y:S02]  /*2bb0*/  REDG.E.ADD.64.STRONG.GPU desc[UR20][R6.64+0x400], R8 ;  /* 0x000400080600798e */ /* 0x0007e4000c12e514 */
.L_x_211:
[----:B------:R-:W-:Y:S05]  /*2bc0*/  BSYNC.RECONVERGENT B1 ;  /* 0x0000000000017941 */ /* 0x000fea0003800200 */
.L_x_210:
[----:B------:R-:W-:-:S07]  /*2bd0*/  VIADD R3, R3, 0x4 ;  /* 0x0000000403037836 */ /* 0x000fce0000000000 */
.L_x_203:
[----:B------:R-:W-:-:S09]  /*2be0*/  UISETP.NE.AND UP0, UPT, UR25, URZ, UPT ;  /* 0x000000ff1900728c */ /* 0x000fd2000bf05270 */
[----:B------:R-:W-:Y:S05]  /*2bf0*/  BRA.U !UP0, `(.L_x_150) ;  /* 0x00000001089c7547 */ /* 0x000fea000b800000 */
[----:B------:R-:W-:-:S13]  /*2c00*/  ISETP.NE.AND P0, PT, R5, RZ, PT ;  /* 0x000000ff0500720c */ /* 0x000fda0003f05270 */
[----:B------:R-:W-:Y:S05]  /*2c10*/  @!P0 BRA `(.L_x_212) ;  /* 0x0000000000648947 */ /* 0x000fea0003800000 */
[----:B01234-:R-:W-:Y:S01]  /*2c20*/  LEA R6, R3, R0, 0xa ;  /* 0x0000000003067211 */ /* 0x01ffe200078e50ff */
[----:B------:R-:W-:Y:S04]  /*2c30*/  BSSY.RECONVERGENT B1, `(.L_x_213) ;  /* 0x000000c000017945 */ /* 0x000fe80003800200 */
[----:B------:R-:W0:Y:S04]  /*2c40*/  LDS R2, [R6+0x200] ;  /* 0x0002000006027984 */ /* 0x000e280000000800 */
[----:B------:R-:W1:Y:S01]  /*2c50*/  LDS R5, [R6+0x600] ;  /* 0x0006000006057984 */ /* 0x000e620000000800 */
[----:B0-----:R-:W-:-:S02]  /*2c60*/  ISETP.NE.AND P0, PT, R2, RZ, PT ;  /* 0x000000ff0200720c */ /* 0x001fc40003f05270 */
[----:B-1----:R-:W-:-:S11]  /*2c70*/  ISETP.NE.AND P1, PT, R5, RZ, PT ;  /* 0x000000ff0500720c */ /* 0x002fd60003f25270 */
[----:B------:R-:W-:Y:S05]  /*2c80*/  @!P0 BRA `(.L_x_214) ;  /* 0x0000000000188947 */ /* 0x000fea0003800000 */
[----:B------:R-:W0:Y:S01]  /*2c90*/  LDC.64 R6, c[0x0][0x380] ;  /* 0x0000e000ff067b82 */ /* 0x000e220000000a00 */
[----:B------:R-:W-:-:S04]  /*2ca0*/  IMAD R9, R3, 0x100, R4 ;  /* 0x0000010003097824 */ /* 0x000fc800078e0204 */
[----:B0-----:R-:W-:-:S04]  /*2cb0*/  IMAD.WIDE.U32 R8, R9, 0x8, R6 ;  /* 0x0000000809087825 */ /* 0x001fc800078e0006 */
[----:B------:R-:W-:Y:S02]  /*2cc0*/  IMAD.MOV.U32 R6, RZ, RZ, R2 ;  /* 0x000000ffff067224 */ /* 0x000fe400078e0002 */
[----:B------:R-:W-:-:S05]  /*2cd0*/  IMAD.MOV.U32 R7, RZ, RZ, RZ ;  /* 0x000000ffff077224 */ /* 0x000fca00078e00ff */
[----:B------:R0:W-:Y:S02]  /*2ce0*/  REDG.E.ADD.64.STRONG.GPU desc[UR20][R8.64+0x400], R6 ;  /* 0x000400060800798e */ /* 0x0001e4000c12e514 */
.L_x_214:
[----:B------:R-:W-:Y:S05]  /*2cf0*/  BSYNC.RECONVERGENT B1 ;  /* 0x0000000000017941 */ /* 0x000fea0003800200 */
.L_x_213:
[----:B------:R-:W-:Y:S04]  /*2d00*/  BSSY.RECONVERGENT B1, `(.L_x_215) ;  /* 0x0000009000017945 */ /* 0x000fe80003800200 */
[----:B------:R-:W-:Y:S05]  /*2d10*/  @!P1 BRA `(.L_x_216) ;  /* 0x00000000001c9947 */ /* 0x000fea0003800000 */
[----:B0-----:R-:W0:Y:S01]  /*2d20*/  LDC.64 R6, c[0x0][0x380] ;  /* 0x0000e000ff067b82 */ /* 0x001e220000000a00 */
[----:B------:R-:W-:-:S04]  /*2d30*/  IMAD R2, R3, 0x100, R4 ;  /* 0x0000010003027824 */ /* 0x000fc800078e0204 */
[----:B------:R-:W-:-:S04]  /*2d40*/  VIADD R9, R2, 0x100 ;  /* 0x0000010002097836 */ /* 0x000fc80000000000 */
[----:B0-----:R-:W-:-:S04]  /*2d50*/  IMAD.WIDE.U32 R8, R9, 0x8, R6 ;  /* 0x0000000809087825 */ /* 0x001fc800078e0006 */
[----:B------:R-:W-:Y:S02]  /*2d60*/  HFMA2 R7, -RZ, RZ, 0, 0 ;  /* 0x00000000ff077431 */ /* 0x000fe400000001ff */
[----:B------:R-:W-:-:S05]  /*2d70*/  IMAD.MOV.U32 R6, RZ, RZ, R5 ;  /* 0x000000ffff067224 */ /* 0x000fca00078e0005 */
[----:B------:R1:W-:Y:S02]  /*2d80*/  REDG.E.ADD.64.STRONG.GPU desc[UR20][R8.64+0x400], R6 ;  /* 0x000400060800798e */ /* 0x0003e4000c12e514 */
.L_x_216:
[----:B------:R-:W-:Y:S05]  /*2d90*/  BSYNC.RECONVERGENT B1 ;  /* 0x0000000000017941 */ /* 0x000fea0003800200 */
.L_x_215:
[----:B------:R-:W-:-:S07]  /*2da0*/  VIADD R3, R3, 0x2 ;  /* 0x0000000203037836 */ /* 0x000fce0000000000 */
.L_x_212:
[----:B------:R-:W-:-:S09]  /*2db0*/  UISETP.NE.AND UP0, UPT, UR9, URZ, UPT ;  /* 0x000000ff0900728c */ /* 0x000fd2000bf05270 */
[----:B------:R-:W-:Y:S05]  /*2dc0*/  BRA.U !UP0, `(.L_x_150) ;  /* 0x0000000108287547 */ /* 0x000fea000b800000 */
[----:B------:R-:W-:-:S05]  /*2dd0*/  IMAD R2, R3, 0x400, R0 ;  /* 0x0000040003027824 */ /* 0x000fca00078e0200 */
[----:B------:R-:W5:Y:S02]  /*2de0*/  LDS R5, [R2+0x200] ;  /* 0x0002000002057984 */ /* 0x000f640000000800 */
[----:B-----5:R-:W-:-:S13]  /*2df0*/  ISETP.NE.AND P0, PT, R5, RZ, PT ;  /* 0x000000ff0500720c */ /* 0x020fda0003f05270 */
[----:B------:R-:W-:Y:S05]  /*2e00*/  @!P0 BRA `(.L_x_150) ;  /* 0x0000000000188947 */ /* 0x000fea0003800000 */
[----:B01234-:R-:W0:Y:S01]  /*2e10*/  LDC.64 R6, c[0x0][0x380] ;  /* 0x0000e000ff067b82 */ /* 0x01fe220000000a00 */
[----:B------:R-:W-:-:S04]  /*2e20*/  IMAD R3, R3, 0x100, R4 ;  /* 0x0000010003037824 */ /* 0x000fc800078e0204 */
[----:B0-----:R-:W-:-:S04]  /*2e30*/  IMAD.WIDE.U32 R2, R3, 0x8, R6 ;  /* 0x0000000803027825 */ /* 0x001fc800078e0006 */
[----:B------:R-:W-:Y:S02]  /*2e40*/  IMAD.MOV.U32 R6, RZ, RZ, R5 ;  /* 0x000000ffff067224 */ /* 0x000fe400078e0005 */
[----:B------:R-:W-:-:S05]  /*2e50*/  IMAD.MOV.U32 R7, RZ, RZ, RZ ;  /* 0x000000ffff077224 */ /* 0x000fca00078e00ff */
[----:B------:R0:W-:Y:S02]  /*2e60*/  REDG.E.ADD.64.STRONG.GPU desc[UR20][R2.64+0x400], R6 ;  /* 0x000400060200798e */ /* 0x0001e4000c12e514 */
.L_x_150:
[----:B------:R-:W-:Y:S05]  /*2e70*/  BSYNC.RECONVERGENT B0 ;  /* 0x0000000000007941 */ /* 0x000fea0003800200 */
.L_x_149:
[----:B------:R-:W-:Y:S01]  /*2e80*/  BAR.SYNC.DEFER_BLOCKING 0x0 ;  /* 0x0000000000007b1d */ /* 0x000fe20000010000 */
[----:B------:R-:W-:-:S04]  /*2e90*/  UIADD3 UR6, UP0, UPT, UR6, 0x1, URZ ;  /* 0x0000000106067890 */ /* 0x000fc8000ff1e0ff */
[----:B------:R-:W-:Y:S02]  /*2ea0*/  UIADD3.X UR7, UPT, UPT, URZ, UR7, URZ, UP0, !UPT ;  /* 0x00000007ff077290 */ /* 0x000fe400087fe4ff */
[----:B------:R-:W-:-:S04]  /*2eb0*/  UISETP.NE.U32.AND UP0, UPT, UR6, UR11, UPT ;  /* 0x0000000b0600728c */ /* 0x000fc8000bf05070 */
[----:B------:R-:W-:-:S09]  /*2ec0*/  UISETP.NE.AND.EX UP0, UPT, UR7, UR12, UPT, UP0 ;  /* 0x0000000c0700728c */ /* 0x000fd2000bf05300 */
[----:B------:R-:W-:Y:S05]  /*2ed0*/  BRA.U UP0, `(.L_x_217) ;  /* 0xffffffd100f07547 */ /* 0x000fea000b83ffff */
[----:B------:R-:W-:Y:S05]  /*2ee0*/  EXIT ;  /* 0x000000000000794d */ /* 0x000fea0003800000 */
.L_x_218:
        /* <DEDUP_REMOVED lines=9> */
.L_x_253:


//--------------------- .text._ZN3cub18CUB_300001_SM_10006detail10radix_sort31DeviceRadixSortSingleTileKernelINS1_5radix10policy_hubIiNS0_8NullTypeEyE10Policy1000ELNS0_9SortOrderE0EiS6_yNS1_21identity_decomposer_tEEEvPKT1_PSB_PKT2_PSF_T3_iiT4_ --------------------------
	.section	.text._ZN3cub18CUB_300001_SM_10006detail10radix_sort31DeviceRadixSortSingleTileKernelINS1_5radix10policy_hubIiNS0_8NullTypeEyE10Policy1000ELNS0_9SortOrderE0EiS6_yNS1_21identity_decomposer_tEEEvPKT1_PSB_PKT2_PSF_T3_iiT4_,"ax",@progbits
	.align	128
        .global         _ZN3cub18CUB_300001_SM_10006detail10radix_sort31DeviceRadixSortSingleTileKernelINS1_5radix10policy_hubIiNS0_8NullTypeEyE10Policy1000ELNS0_9SortOrderE0EiS6_yNS1_21identity_decomposer_tEEEvPKT1_PSB_PKT2_PSF_T3_iiT4_
        .type           _ZN3cub18CUB_300001_SM_10006detail10radix_sort31DeviceRadixSortSingleTileKernelINS1_5radix10policy_hubIiNS0_8NullTypeEyE10Policy1000ELNS0_9SortOrderE0EiS6_yNS1_21identity_decomposer_tEEEvPKT1_PSB_PKT2_PSF_T3_iiT4_,@function
        .size           _ZN3cub18CUB_300001_SM_10006detail10radix_sort31DeviceRadixSortSingleTileKernelINS1_5radix10policy_hubIiNS0_8NullTypeEyE10Policy1000ELNS0_9SortOrderE0EiS6_yNS1_21identity_decomposer_tEEEvPKT1_PSB_PKT2_PSF_T3_iiT4_,(.L_x_254 - _ZN3cub18CUB_300001_SM_10006detail10radix_sort31DeviceRadixSortSingleTileKernelINS1_5radix10policy_hubIiNS0_8NullTypeEyE10Policy1000ELNS0_9SortOrderE0EiS6_yNS1_21identity_decomposer_tEEEvPKT1_PSB_PKT2_PSF_T3_iiT4_)
        .other          _ZN3cub18CUB_300001_SM_10006detail10radix_sort31DeviceRadixSortSingleTileKernelINS1_5radix10policy_hubIiNS0_8NullTypeEyE10Policy1000ELNS0_9SortOrderE0EiS6_yNS1_21identity_decomposer_tEEEvPKT1_PSB_PKT2_PSF_T3_iiT4_,@"STO_CUDA_ENTRY STV_DEFAULT"
_ZN3cub18CUB_300001_SM_10006detail10radix_sort31DeviceRadixSortSingleTileKernelINS1_5radix10policy_hubIiNS0_8NullTypeEyE10Policy1000ELNS0_9SortOrderE0EiS6_yNS1_21identity_decomposer_tEEEvPKT1_PSB_PKT2_PSF_T3_iiT4_:
.text._ZN3cub18CUB_300001_SM_10006detail10radix_sort31DeviceRadixSortSingleTileKernelINS1_5radix10policy_hubIiNS0_8NullTypeEyE10Policy1000ELNS0_9SortOrderE0EiS6_yNS1_21identity_decomposer_tEEEvPKT1_PSB_PKT2_PSF_T3_iiT4_:
[----:B------:R-:W-:Y:S01]  /*0000*/  LDC R1, c[0x0][0x37c] ;  /* 0x0000df00ff017b82 */ /* 0x000fe20000000800 */
[----:B------:R-:W0:Y:S01]  /*0010*/  S2R R0, SR_TID.X ;  /* 0x0000000000007919 */ /* 0x000e220000002100 */
[----:B------:R-:W1:Y:S06]  /*0020*/  LDCU UR4, c[0x0][0x3a0] ;  /* 0x00007400ff0477ac */ /* 0x000e6c0008000800 */
[----:B------:R-:W2:Y:S01]  /*0030*/  LDC.64 R4, c[0x0][0x380] ;  /* 0x0000e000ff047b82 */ /* 0x000ea20000000a00 */
[----:B------:R-:W3:Y:S01]  /*0040*/  LDCU.64 UR8, c[0x0][0x358] ;  /* 0x00006b00ff0877ac */ /* 0x000ee20008000a00 */
[----:B------:R-:W-:-:S02]  /*0050*/  IMAD.MOV.U32 R13, RZ, RZ, -0x1 ;  /* 0xffffffffff0d7424 */ /* 0x000fc400078e00ff */
[----:B------:R-:W-:Y:S02]  /*0060*/  IMAD.MOV.U32 R14, RZ, RZ, -0x1 ;  /* 0xffffffffff0e7424 */ /* 0x000fe400078e00ff */
[----:B------:R-:W-:Y:S02]  /*0070*/  IMAD.MOV.U32 R20, RZ, RZ, -0x1 ;  /* 0xffffffffff147424 */ /* 0x000fe400078e00ff */
[----:B------:R-:W-:Y:S01]  /*0080*/  IMAD.MOV.U32 R21, RZ, RZ, -0x1 ;  /* 0xffffffffff157424 */ /* 0x000fe200078e00ff */
[----:B------:R-:W4:Y:S01]  /*0090*/  S2UR UR6, SR_CgaCtaId ;  /* 0x00000000000679c3 */ /* 0x000f220000008800 */
[----:B------:R-:W2:Y:S01]  /*00a0*/  S2R R23, SR_LANEID ;  /* 0x0000000000177919 */ /* 0x000ea20000000000 */
[----:B------:R-:W-:Y:S01]  /*00b0*/  IMAD.MOV.U32 R25, RZ, RZ, -0x1 ;  /* 0xffffffffff197424 */ /* 0x000fe200078e00ff */
[----:B------:R-:W1:Y:S01]  /*00c0*/  LDCU UR10, c[0x0][0x3ac] ;  /* 0x00007580ff0a77ac */ /* 0x000e620008000800 */
[----:B0-----:R-:W-:-:S04]  /*00d0*/  IMAD R7, R0, 0x13, RZ ;  /* 0x0000001300077824 */ /* 0x001fc800078e02ff */
[C---:B------:R-:W-:Y:S01]  /*00e0*/  VIADD R2, R7.reuse, 0x1 ;  /* 0x0000000107027836 */ /* 0x040fe20000000000 */
[C---:B-1----:R-:W-:Y:S01]  /*00f0*/  ISETP.GE.AND P1, PT, R7.reuse, UR4, PT ;  /* 0x0000000407007c0c */ /* 0x042fe2000bf26270 */
[----:B--2---:R-:W-:-:S03]  /*0100*/  IMAD.WIDE.U32 R4, R7, 0x4, R4 ;  /* 0x0000000407047825 */ /* 0x004fc600078e0004 */
[----:B------:R-:W-:Y:S01]  /*0110*/  ISETP.GE.AND P2, PT, R2, UR4, PT ;  /* 0x0000000402007c0c */ /* 0x000fe2000bf46270 */
[C---:B------:R-:W-:Y:S02]  /*0120*/  VIADD R2, R7.reuse, 0x2 ;  /* 0x0000000207027836 */ /* 0x040fe40000000000 */
[----:B------:R-:W-:-:S03]  /*0130*/  VIADD R3, R7, 0x3 ;  /* 0x0000000307037836 */ /* 0x000fc60000000000 */
[----:B------:R-:W-:Y:S01]  /*0140*/  ISETP.GE.AND P3, PT, R2, UR4, PT ;  /* 0x0000000402007c0c */ /* 0x000fe2000bf66270 */
[----:B------:R-:W-:Y:S01]  /*0150*/  VIADD R2, R7, 0x4 ;  /* 0x0000000407027836 */ /* 0x000fe20000000000 */
[----:B------:R-:W-:Y:S01]  /*0160*/  ISETP.GE.AND P4, PT, R3, UR4, PT ;  /* 0x0000000403007c0c */ /* 0x000fe2000bf86270 */
[----:B---3--:R-:W2:Y:S03]  /*0170*/  @!P1 LDG.E R12, desc[UR8][R4.64] ;  /* 0x00000008040c9981 */ /* 0x008ea6000c1e1900 */
[----:B------:R-:W-:Y:S01]  /*0180*/  ISETP.GE.AND P5, PT, R2, UR4, PT ;  /* 0x0000000402007c0c */ /* 0x000fe2000bfa6270 */
[----:B------:R-:W3:Y:S06]  /*0190*/  @!P2 LDG.E R6, desc[UR8][R4.64+0x4] ;  /* 0x000004080406a981 */ /* 0x000eec000c1e1900 */
[----:B------:R-:W5:Y:S04]  /*01a0*/  @!P3 LDG.E R8, desc[UR8][R4.64+0x8] ;  /* 0x000008080408b981 */ /* 0x000f68000c1e1900 */
[----:B------:R-:W4:Y:S04]  /*01b0*/  @!P4 LDG.E R9, desc[UR8][R4.64+0xc] ;  /* 0x00000c080409c981 */ /* 0x000f28000c1e1900 */
[----:B------:R-:W4:Y:S01]  /*01c0*/  @!P5 LDG.E R10, desc[UR8][R4.64+0x10] ;  /* 0x00001008040ad981 */ /* 0x000f22000c1e1900 */
[----:B------:R-:W-:-:S02]  /*01d0*/  VIADD R2, R7, 0x5 ;  /* 0x0000000507027836 */ /* 0x000fc40000000000 */
[C---:B------:R-:W-:Y:S02]  /*01e0*/  VIADD R11, R7.reuse, 0x7 ;  /* 0x00000007070b7836 */ /* 0x040fe40000000000 */
[----:B------:R-:W-:Y:S01]  /*01f0*/  VIADD R3, R7, 0x6 ;  /* 0x0000000607037836 */ /* 0x000fe20000000000 */
[----:B------:R-:W-:Y:S01]  /*0200*/  ISETP.GE.AND P6, PT, R2, UR4, PT ;  /* 0x0000000402007c0c */ /* 0x000fe2000bfc6270 */
[----:B------:R-:W-:-:S03]  /*0210*/  IMAD.MOV.U32 R2, RZ, RZ, -0x1 ;  /* 0xffffffffff027424 */ /* 0x000fc600078e00ff */
[----:B------:R-:W-:Y:S01]  /*0220*/  ISETP.GE.AND P0, PT, R3, UR4, PT ;  /* 0x0000000403007c0c */ /* 0x000fe2000bf06270 */
[----:B------:R-:W-:Y:S02]  /*0230*/  IMAD.MOV.U32 R3, RZ, RZ, -0x1 ;  /* 0xffffffffff037424 */ /* 0x000fe400078e00ff */
[----:B------:R-:W-:-:S06]  /*0240*/  VIADD R15, R7, 0xb ;  /* 0x0000000b070f7836 */ /* 0x000fcc0000000000 */
[----:B------:R-:W4:Y:S01]  /*0250*/  @!P6 LDG.E R17, desc[UR8][R4.64+0x14] ;  /* 0x000014080411e981 */ /* 0x000f22000c1e1900 */
[----:B--2---:R-:W-:Y:S01]  /*0260*/  @!P1 LOP3.LUT R2, R12, 0x80000000, RZ, 0x3c, !PT ;  /* 0x800000000c029812 */ /* 0x004fe200078e3cff */
[----:B------:R-:W-:Y:S01]  /*0270*/  IMAD.MOV.U32 R12, RZ, RZ, -0x1 ;  /* 0xffffffffff0c7424 */ /* 0x000fe200078e00ff */
[----:B------:R-:W-:Y:S01]  /*0280*/  ISETP.GE.AND P1, PT, R11, UR4, PT ;  /* 0x000000040b007c0c */ /* 0x000fe2000bf26270 */
[C---:B------:R-:W-:Y:S01]  /*0290*/  VIADD R11, R7.reuse, 0x8 ;  /* 0x00000008070b7836 */ /* 0x040fe20000000000 */
[----:B---3--:R-:W-:Y:S01]  /*02a0*/  @!P2 LOP3.LUT R3, R6, 0x80000000, RZ, 0x3c, !PT ;  /* 0x800000000603a812 */ /* 0x008fe200078e3cff */
[----:B------:R-:W-:-:S03]  /*02b0*/  VIADD R6, R7, 0x9 ;  /* 0x0000000907067836 */ /* 0x000fc60000000000 */
[----:B------:R-:W-:Y:S01]  /*02c0*/  ISETP.GE.AND P2, PT, R11, UR4, PT ;  /* 0x000000040b007c0c */ /* 0x000fe2000bf46270 */
[----:B------:R-:W-:Y:S01]  /*02d0*/  VIADD R11, R7, 0xa ;  /* 0x0000000a070b7836 */ /* 0x000fe20000000000 */
[----:B-----5:R-:W-:Y:S02]  /*02e0*/  @!P3 LOP3.LUT R12, R8, 0x80000000, RZ, 0x3c, !PT ;  /* 0x80000000080cb812 */ /* 0x020fe400078e3cff */
[----:B------:R-:W-:Y:S02]  /*02f0*/  ISETP.GE.AND P3, PT, R6, UR4, PT ;  /* 0x0000000406007c0c */ /* 0x000fe4000bf66270 */
[----:B----4-:R-:W-:Y:S01]  /*0300*/  @!P4 LOP3.LUT R13, R9, 0x80000000, RZ, 0x3c, !PT ;  /* 0x80000000090dc812 */ /* 0x010fe200078e3cff */
[----:B------:R-:W2:Y:S01]  /*0310*/  @!P0 LDG.E R6, desc[UR8][R4.64+0x18] ;  /* 0x0000180804068981 */ /* 0x000ea2000c1e1900 */
[----:B------:R-:W-:Y:S02]  /*0320*/  ISETP.GE.AND P4, PT, R11, UR4, PT ;  /* 0x000000040b007c0c */ /* 0x000fe4000bf86270 */
[----:B------:R-:W-:Y:S01]  /*0330*/  @!P5 LOP3.LUT R14, R10, 0x80000000, RZ, 0x3c, !PT ;  /* 0x800000000a0ed812 */ /* 0x000fe200078e3cff */
[----:B------:R-:W3:Y:S01]  /*0340*/  @!P1 LDG.E R8, desc[UR8][R4.64+0x1c] ;  /* 0x00001c0804089981 */ /* 0x000ee2000c1e1900 */
[----:B------:R-:W-:-:S03]  /*0350*/  ISETP.GE.AND P5, PT, R15, UR4, PT ;  /* 0x000000040f007c0c */ /* 0x000fc6000bfa6270 */
[----:B------:R-:W4:Y:S04]  /*0360*/  @!P2 LDG.E R9, desc[UR8][R4.64+0x20] ;  /* 0x000020080409a981 */ /* 0x000f28000c1e1900 */
[----:B------:R-:W5:Y:S04]  /*0370*/  @!P3 LDG.E R10, desc[UR8][R4.64+0x24] ;  /* 0x00002408040ab981 */ /* 0x000f68000c1e1900 */
[----:B------:R-:W5:Y:S04]  /*0380*/  @!P4 LDG.E R11, desc[UR8][R4.64+0x28] ;  /* 0x00002808040bc981 */ /* 0x000f68000c1e1900 */
[----:B------:R-:W5:Y:S01]  /*0390*/  @!P5 LDG.E R22, desc[UR8][R4.64+0x2c] ;  /* 0x00002c080416d981 */ /* 0x000f62000c1e1900 */
[----:B------:R-:W-:-:S02]  /*03a0*/  VIADD R16, R7, 0xc ;  /* 0x0000000c07107836 */ /* 0x000fc40000000000 */
[----:B------:R-:W-:Y:S01]  /*03b0*/  IMAD.MOV.U32 R15, RZ, RZ, -0x1 ;  /* 0xffffffffff0f7424 */ /* 0x000fe200078e00ff */
[----:B------:R-:W-:Y:S01]  /*03c0*/  @!P6 LOP3.LUT R15, R17, 0x80000000, RZ, 0x3c, !PT ;  /* 0x80000000110fe812 */ /* 0x000fe200078e3cff */
[C---:B------:R-:W-:Y:S01]  /*03d0*/  VIADD R18, R7.reuse, 0xd ;  /* 0x0000000d07127836 */ /* 0x040fe20000000000 */
[----:B------:R-:W-:Y:S01]  /*03e0*/  ISETP.GE.AND P6, PT, R16, UR4, PT ;  /* 0x0000000410007c0c */ /* 0x000fe2000bfc6270 */
[----:B------:R-:W-:Y:S02]  /*03f0*/  IMAD.MOV.U32 R16, RZ, RZ, -0x1 ;  /* 0xffffffffff107424 */ /* 0x000fe400078e00ff */
[----:B------:R-:W-:Y:S02]  /*0400*/  IMAD.MOV.U32 R17, RZ, RZ, -0x1 ;  /* 0xffffffffff117424 */ /* 0x000fe400078e00ff */
[----:B------:R-:W-:-:S08]  /*0410*/  VIADD R19, R7, 0xe ;  /* 0x0000000e07137836 */ /* 0x000fd00000000000 */
[----:B------:R-:W5:Y:S01]  /*0420*/  @!P6 LDG.E R24, desc[UR8][R4.64+0x30] ;  /* 0x000030080418e981 */ /* 0x000f62000c1e1900 */
[----:B--2---:R-:W-:Y:S01]  /*0430*/  @!P0 LOP3.LUT R16, R6, 0x80000000, RZ, 0x3c, !PT ;  /* 0x8000000006108812 */ /* 0x004fe200078e3cff */
[C---:B------:R-:W-:Y:S01]  /*0440*/  VIADD R6, R7.reuse, 0xf ;  /* 0x0000000f07067836 */ /* 0x040fe20000000000 */
[----:B------:R-:W-:Y:S01]  /*0450*/  ISETP.GE.AND P0, PT, R18, UR4, PT ;  /* 0x0000000412007c0c */ /* 0x000fe2000bf06270 */
[----:B------:R-:W-:Y:S01]  /*0460*/  IMAD.MOV.U32 R18, RZ, RZ, -0x1 ;  /* 0xffffffffff127424 */ /* 0x000fe200078e00ff */
[----:B---3--:R-:W-:Y:S01]  /*0470*/  @!P1 LOP3.LUT R17, R8, 0x80000000, RZ, 0x3c, !PT ;  /* 0x8000000008119812 */ /* 0x008fe200078e3cff */
[----:B------:R-:W-:Y:S01]  /*0480*/  VIADD R8, R7, 0x10 ;  /* 0x0000001007087836 */ /* 0x000fe20000000000 */
[----:B----4-:R-:W-:Y:S02]  /*0490*/  @!P2 LOP3.LUT R18, R9, 0x80000000, RZ, 0x3c, !PT ;  /* 0x800000000912a812 */ /* 0x010fe400078e3cff */
[----:B------:R-:W-:Y:S01]  /*04a0*/  ISETP.GE.AND P2, PT, R6, UR4, PT ;  /* 0x0000000406007c0c */ /* 0x000fe2000bf46270 */
[----:B------:R-:W-:-:S02]  /*04b0*/  VIADD R6, R7, 0x11 ;  /* 0x0000001107067836 */ /* 0x000fc40000000000 */
[----:B------:R-:W-:Y:S01]  /*04c0*/  VIADD R7, R7, 0x12 ;  /* 0x0000001207077836 */ /* 0x000fe20000000000 */
[----:B------:R-:W-:Y:S01]  /*04d0*/  ISETP.GE.AND P1, PT, R19, UR4, PT ;  /* 0x0000000413007c0c */ /* 0x000fe2000bf26270 */
[----:B------:R-:W-:Y:S01]  /*04e0*/  IMAD.MOV.U32 R19, RZ, RZ, -0x1 ;  /* 0xffffffffff137424 */ /* 0x000fe200078e00ff */
[----:B-----5:R-:W-:Y:S02]  /*04f0*/  @!P3 LOP3.LUT R19, R10, 0x80000000, RZ, 0x3c, !PT ;  /* 0x800000000a13b812 */ /* 0x020fe400078e3cff */
[----:B------:R-:W-:Y:S02]  /*0500*/  @!P4 LOP3.LUT R20, R11, 0x80000000, RZ, 0x3c, !PT ;  /* 0x800000000b14c812 */ /* 0x000fe400078e3cff */
[----:B------:R-:W-:Y:S02]  /*0510*/  @!P5 LOP3.LUT R21, R22, 0x80000000, RZ, 0x3c, !PT ;  /* 0x800000001615d812 */ /* 0x000fe400078e3cff */
[----:B------:R-:W-:Y:S02]  /*0520*/  ISETP.GE.AND P3, PT, R8, UR4, PT ;  /* 0x0000000408007c0c */ /* 0x000fe4000bf66270 */
[----:B------:R-:W-:Y:S01]  /*0530*/  ISETP.GE.AND P4, PT, R6, UR4, PT ;  /* 0x0000000406007c0c */ /* 0x000fe2000bf86270 */
[----:B------:R-:W2:Y:S01]  /*0540*/  @!P2 LDG.E R8, desc[UR8][R4.64+0x3c] ;  /* 0x00003c080408a981 */ /* 0x000ea2000c1e1900 */
[----:B------:R-:W-:Y:S01]  /*0550*/  ISETP.GE.AND P5, PT, R7, UR4, PT ;  /* 0x0000000407007c0c */ /* 0x000fe2000bfa6270 */
[----:B------:R-:W0:Y:S02]  /*0560*/  LDCU.64 UR4, c[0x0][0x3a8] ;  /* 0x00007500ff0477ac */ /* 0x000e240008000a00 */
[----:B------:R-:W3:Y:S04]  /*0570*/  @!P0 LDG.E R6, desc[UR8][R4.64+0x34] ;  /* 0x0000340804068981 */ /* 0x000ee8000c1e1900 */
[----:B------:R-:W4:Y:S04]  /*0580*/  @!P1 LDG.E R7, desc[UR8][R4.64+0x38] ;  /* 0x0000380804079981 */ /* 0x000f28000c1e1900 */
[----:B------:R-:W5:Y:S04]  /*0590*/  @!P3 LDG.E R9, desc[UR8][R4.64+0x40] ;  /* 0x000040080409b981 */ /* 0x000f68000c1e1900 */
[----:B------:R-:W5:Y:S04]  /*05a0*/  @!P4 LDG.E R10, desc[UR8][R4.64+0x44] ;  /* 0x00004408040ac981 */ /* 0x000f68000c1e1900 */
[----:B------:R-:W5:Y:S01]  /*05b0*/  @!P5 LDG.E R11, desc[UR8][R4.64+0x48] ;  /* 0x00004808040bd981 */ /* 0x000f62000c1e1900 */
[----:B0-----:R-:W-:-:S02]  /*05c0*/  UIADD3 UR7, UPT, UPT, UR4, 0x6, URZ ;  /* 0x0000000604077890 */ /* 0x001fc4000fffe0ff */
[----:B------:R-:W-:-:S03]  /*05d0*/  UIADD3 UR5, UPT, UPT, -UR4, UR5, URZ ;  /* 0x0000000504057290 */ /* 0x000fc6000fffe1ff */
[----:B------:R-:W-:Y:S02]  /*05e0*/  UMOV UR4, 0x400 ;  /* 0x0000040000047882 */ /* 0x000fe40000000000 */
[----:B------:R-:W-:Y:S01]  /*05f0*/  ULEA UR4, UR6, UR4, 0x18 ;  /* 0x0000000406047291 */ /* 0x000fe2000f8ec0ff */
[----:B------:R-:W-:-:S05]  /*0600*/  SHF.R.U32.HI R105, RZ, 0x5, R0 ;  /* 0x00000005ff697819 */ /* 0x000fca0000011600 */
[----:B------:R-:W-:Y:S01]  /*0610*/  LEA R29, R0, UR4, 0x2 ;  /* 0x00000004001d7c11 */ /* 0x000fe2000f8e10ff */
[----:B------:R-:W-:Y:S01]  /*0620*/  IMAD.MOV.U32 R22, RZ, RZ, -0x1 ;  /* 0xffffffffff167424 */ /* 0x000fe200078e00ff */
[----:B------:R-:W-:-:S03]  /*0630*/  @!P6 LOP3.LUT R22, R24, 0x80000000, RZ, 0x3c, !PT ;  /* 0x800000001816e812 */ /* 0x000fc600078e3cff */
[----:B------:R-:W-:Y:S01]  /*0640*/  IMAD R31, R0, 0x80, R29 ;  /* 0x00000080001f7824 */ /* 0x000fe200078e021d */
[----:B------:R-:W-:Y:S01]  /*0650*/  LEA R32, R105, UR4, 0x2 ;  /* 0x0000000469207c11 */ /* 0x000fe2000f8e10ff */
[----:B------:R-:W-:Y:S02]  /*0660*/  IMAD.MOV.U32 R24, RZ, RZ, -0x1 ;  /* 0xffffffffff187424 */ /* 0x000fe400078e00ff */
[----:B------:R-:W-:Y:S02]  /*0670*/  IMAD.MOV.U32 R26, RZ, RZ, -0x1 ;  /* 0xffffffffff1a7424 */ /* 0x000fe400078e00ff */
[----:B------:R-:W-:Y:S02]  /*0680*/  IMAD.MOV.U32 R27, RZ, RZ, -0x1 ;  /* 0xffffffffff1b7424 */ /* 0x000fe400078e00ff */
[----:B------:R-:W-:Y:S02]  /*0690*/  IMAD.MOV.U32 R28, RZ, RZ, -0x1 ;  /* 0xffffffffff1c7424 */ /* 0x000fe400078e00ff */
[----:B------:R-:W-:-:S02]  /*06a0*/  IMAD.MOV.U32 R30, RZ, RZ, -0x1 ;  /* 0xffffffffff1e7424 */ /* 0x000fc400078e00ff */
[----:B------:R-:W-:Y:S01]  /*06b0*/  IMAD R33, R0, -0x38, R31 ;  /* 0xffffffc800217824 */ /* 0x000fe200078e021f */
[----:B------:R-:W-:Y:S01]  /*06c0*/  BAR.SYNC.DEFER_BLOCKING 0x0 ;  /* 0x0000000000007b1d */ /* 0x000fe20000010000 */
[----:B--2---:R-:W-:Y:S02]  /*06d0*/  @!P2 LOP3.LUT R26, R8, 0x80000000, RZ, 0x3c, !PT ;  /* 0x80000000081aa812 */ /* 0x004fe400078e3cff */
[----:B---3--:R-:W-:Y:S02]  /*06e0*/  @!P0 LOP3.LUT R24, R6, 0x80000000, RZ, 0x3c, !PT ;  /* 0x8000000006188812 */ /* 0x008fe400078e3cff */
[----:B----4-:R-:W-:Y:S02]  /*06f0*/  @!P1 LOP3.LUT R25, R7, 0x80000000, RZ, 0x3c, !PT ;  /* 0x8000000007199812 */ /* 0x010fe400078e3cff */
[----:B-----5:R-:W-:Y:S02]  /*0700*/  @!P3 LOP3.LUT R27, R9, 0x80000000, RZ, 0x3c, !PT ;  /* 0x80000000091bb812 */ /* 0x020fe400078e3cff */
[----:B------:R-:W-:-:S02]  /*0710*/  @!P4 LOP3.LUT R28, R10, 0x80000000, RZ, 0x3c, !PT ;  /* 0x800000000a1cc812 */ /* 0x000fc400078e3cff */
[----:B------:R-:W-:-:S07]  /*0720*/  @!P5 LOP3.LUT R30, R11, 0x80000000, RZ, 0x3c, !PT ;  /* 0x800000000b1ed812 */ /* 0x000fce00078e3cff */
.L_x_220:
[----:B------:R-:W-:Y:S01]  /*0730*/  UISETP.LT.AND UP0, UPT, UR5, 0x6, UPT ;  /* 0x000000060500788c */ /* 0x000fe2000bf01270 */
[----:B------:R-:W-:Y:S01]  /*0740*/  STS [R29], RZ ;  /* 0x000000ff1d007388 */ /* 0x000fe20000000800 */
[----:B------:R-:W-:Y:S01]  /*0750*/  UIADD3 UR6, UPT, UPT, UR7, -0x6, URZ ;  /* 0xfffffffa07067890 */ /* 0x000fe2000fffe0ff */
[----:B------:R-:W-:Y:S01]  /*0760*/  ISETP.NE.AND P1, PT, R23, 0x1f, PT ;  /* 0x0000001f1700780c */ /* 0x000fe20003f25270 */
[----:B------:R-:W-:Y:S01]  /*0770*/  USEL UR4, UR5, 0x6, UP0 ;  /* 0x0000000605047887 */ /* 0x000fe20008000000 */
[----:B------:R-:W-:Y:S01]  /*0780*/  STS [R29+0x400], RZ ;  /* 0x000400ff1d007388 */ /* 0x000fe20000000800 */
[C---:B------:R-:W-:Y:S01]  /*0790*/  ISETP.NE.AND P2, PT, R105.reuse, 0x6, PT ;  /* 0x000000066900780c */ /* 0x040fe20003f45270 */
[----:B------:R-:W-:Y:S01]  /*07a0*/  UISETP.GE.AND UP0, UPT, UR7, UR10, UPT ;  /* 0x0000000a0700728c */ /* 0x000fe2000bf06270 */
[----:B0-2---:R-:W-:Y:S01]  /*07b0*/  SHF.R.U32.HI R4, RZ, UR6, R2 ;  /* 0x00000006ff047c19 */ /* 0x005fe20008011602 */
[----:B------:R-:W-:Y:S01]  /*07c0*/  UBMSK UR4, URZ, UR4 ;  /* 0x00000004ff04729b */ /* 0x000fe20008000000 */
[----:B------:R-:W-:Y:S01]  /*07d0*/  STS [R29+0x800], RZ ;  /* 0x000800ff1d007388 */ /* 0x000fe20000000800 */
[----:B------:R-:W-:-:S03]  /*07e0*/  ISETP.NE.AND P3, PT, R105, 0x7, PT ;  /* 0x000000076900780c */ /* 0x000fc60003f65270 */
[----:B------:R-:W-:Y:S01]  /*07f0*/  STS [R29+0xc00], RZ ;  /* 0x000c00ff1d007388 */ /* 0x000fe20000000800 */
[----:B------:R-:W-:-:S03]  /*0800*/  LOP3.LUT R4, R4, UR4, RZ, 0xc0, !PT ;  /* 0x0000000404047c12 */ /* 0x000fc6000f8ec0ff */
[----:B------:R-:W-:Y:S02]  /*0810*/  STS [R29+0x1000], RZ ;  /* 0x001000ff1d007388 */ /* 0x000fe40000000800 */
[----:B------:R-:W-:Y:S01]  /*0820*/  IMAD.SHL.U32 R5, R4, 0x400, RZ ;  /* 0x0000040004057824 */ /* 0x000fe200078e00ff */
[----:B------:R-:W-:Y:S01]  /*0830*/  SHF.R.U32.HI R4, RZ, 0x4, R4 ;  /* 0x00000004ff047819 */ /* 0x000fe20000011604 */
[----:B------:R-:W-:Y:S03]  /*0840*/  STS [R29+0x1400], RZ ;  /* 0x001400ff1d007388 */ /* 0x000fe60000000800 */
[----:B------:R-:W-:Y:S01]  /*0850*/  LOP3.LUT R36, R5, 0x7c00, RZ, 0xc0, !PT ;  /* 0x00007c0005247812 */ /* 0x000fe200078ec0ff */
[----:B------:R-:W-:Y:S01]  /*0860*/  STS [R29+0x1800], RZ ;  /* 0x001800ff1d007388 */ /* 0x000fe20000000800 */
[----:B------:R-:W-:-:S03]  /*0870*/  LOP3.LUT R4, R4, 0xffffffe, RZ, 0xc0, !PT ;  /* 0x0ffffffe04047812 */ /* 0x000fc600078ec0ff */
[----:B------:R-:W-:Y:S01]  /*0880*/  STS [R29+0x1c00], RZ ;  /* 0x001c00ff1d007388 */ /* 0x000fe20000000800 */
[----:B------:R-:W-:Y:S02]  /*0890*/  IADD3 R36, PT, PT, R4, R29, R36 ;  /* 0x0000001d04247210 */ /* 0x000fe40007ffe024 */
[----:B------:R-:W-:Y:S01]  /*08a0*/  SHF.R.U32.HI R4, RZ, UR6, R3 ;  /* 0x00000006ff047c19 */ /* 0x000fe20008011603 */
[----:B------:R-:W-:Y:S03]  /*08b0*/  STS [R29+0x2000], RZ ;  /* 0x002000ff1d007388 */ /* 0x000fe60000000800 */
[----:B------:R-:W-:Y:S01]  /*08c0*/  LOP3.LUT R4, R4, UR4, RZ, 0xc0, !PT ;  /* 0x0000000404047c12 */ /* 0x000fe2000f8ec0ff */
[----:B------:R-:W-:Y:S03]  /*08d0*/  STS [R29+0x2400], RZ ;  /* 0x002400ff1d007388 */ /* 0x000fe60000000800 */
[----:B------:R-:W-:Y:S01]  /*08e0*/  SHF.R.U32.HI R6, RZ, 0x4, R4 ;  /* 0x00000004ff067819 */ /* 0x000fe20000011604 */
[----:B------:R-:W-:Y:S01]  /*08f0*/  STS [R29+0x2800], RZ ;  /* 0x002800ff1d007388 */ /* 0x000fe20000000800 */
[----:B------:R-:W-:-:S02]  /*0900*/  IMAD.SHL.U32 R5, R4, 0x400, RZ ;  /* 0x0000040004057824 */ /* 0x000fc400078e00ff */
[----:B------:R-:W-:Y:S01]  /*0910*/  LOP3.LUT R6, R6, 0xffffffe, RZ, 0xc0, !PT ;  /* 0x0ffffffe06067812 */ /* 0x000fe200078ec0ff */
[----:B------:R-:W-:Y:S02]  /*0920*/  STS [R29+0x2c00], RZ ;  /* 0x002c00ff1d007388 */ /* 0x000fe40000000800 */
[----:B------:R-:W-:Y:S02]  /*0930*/  LOP3.LUT R4, R5, 0x7c00, RZ, 0xc0, !PT ;  /* 0x00007c0005047812 */ /* 0x000fe400078ec0ff */
[----:B------:R-:W-:Y:S02]  /*0940*/  STS [R29+0x3000], RZ ;  /* 0x003000ff1d007388 */ /* 0x000fe40000000800 */
[----:B------:R-:W-:Y:S02]  /*0950*/  IADD3 R37, PT, PT, R6, R29, R4 ;  /* 0x0000001d06257210 */ /* 0x000fe40007ffe004 */
[----:B------:R-:W-:Y:S01]  /*0960*/  STS [R29+0x3400], RZ ;  /* 0x003400ff1d007388 */ /* 0x000fe20000000800 */
[----:B------:R-:W-:-:S03]  /*0970*/  SHF.R.U32.HI R4, RZ, UR6, R12 ;  /* 0x00000006ff047c19 */ /* 0x000fc6000801160c */
        /* <DEDUP_REMOVED lines=10> */
[----:B------:R-:W-:-:S03]  /*0a20*/  IADD3 R39, PT, PT, R39, R29, R6 ;  /* 0x0000001d27277210 */ /* 0x000fc60007ffe006 */
[----:B------:R-:W-:Y:S04]  /*0a30*/  STS [R29+0x4c00], RZ ;  /* 0x004c00ff1d007388 */ /* 0x000fe80000000800 */
        /* <DEDUP_REMOVED lines=13> */
[----:B------:R-:W0:Y:S02]  /*0b10*/  LDS.U16 R34, [R36] ;  /* 0x0000000024227984 */ /* 0x000e240000000400 */
[----:B0-----:R-:W-:-:S05]  /*0b20*/  VIADD R5, R34, 0x1 ;  /* 0x0000000122057836 */ /* 0x001fca0000000000 */
[----:B------:R0:W-:Y:S04]  /*0b30*/  STS.U16 [R36], R5 ;  /* 0x0000000524007388 */ /* 0x0001e80000000400 */
[----:B------:R-:W1:Y:S01]  /*0b40*/  LDS.U16 R38, [R37] ;  /* 0x0000000025267984 */ /* 0x000e620000000400 */
[----:B0-----:R-:W-:-:S04]  /*0b50*/  SHF.R.U32.HI R5, RZ, UR6, R13 ;  /* 0x00000006ff057c19 */ /* 0x001fc8000801160d */
[----:B------:R-:W-:-:S05]  /*0b60*/  LOP3.LUT R5, R5, UR4, RZ, 0xc0, !PT ;  /* 0x0000000405057c12 */ /* 0x000fca000f8ec0ff */
[----:B------:R-:W-:Y:S01]  /*0b70*/  IMAD.SHL.U32 R6, R5, 0x400, RZ ;  /* 0x0000040005067824 */ /* 0x000fe200078e00ff */
[----:B------:R-:W-:-:S04]  /*0b80*/  SHF.R.U32.HI R5, RZ, 0x4, R5 ;  /* 0x00000004ff057819 */ /* 0x000fc80000011605 */
[----:B------:R-:W-:Y:S02]  /*0b90*/  LOP3.LUT R8, R6, 0x7c00, RZ, 0xc0, !PT ;  /* 0x00007c0006087812 */ /* 0x000fe400078ec0ff */
[----:B------:R-:W-:-:S04]  /*0ba0*/  LOP3.LUT R5, R5, 0xffffffe, RZ, 0xc0, !PT ;  /* 0x0ffffffe05057812 */ /* 0x000fc800078ec0ff */
[----:B------:R-:W-:Y:S01]  /*0bb0*/  IADD3 R41, PT, PT, R5, R29, R8 ;  /* 0x0000001d05297210 */ /* 0x000fe20007ffe008 */
[----:B-1----:R-:W-:-:S05]  /*0bc0*/  VIADD R4, R38, 0x1 ;  /* 0x0000000126047836 */ /* 0x002fca0000000000 */
[----:B------:R0:W-:Y:S04]  /*0bd0*/  STS.U16 [R37], R4 ;  /* 0x0000000425007388 */ /* 0x0001e80000000400 */
[----:B------:R-:W1:Y:S01]  /*0be0*/  LDS.U16 R40, [R39] ;  /* 0x0000000027287984 */ /* 0x000e620000000400 */
[----:B0-----:R-:W-:-:S04]  /*0bf0*/  SHF.R.U32.HI R4, RZ, UR6, R14 ;  /* 0x00000006ff047c19 */ /* 0x001fc8000801160e */
[----:B------:R-:W-:-:S05]  /*0c00*/  LOP3.LUT R4, R4, UR4, RZ, 0xc0, !PT ;  /* 0x0000000404047c12 */ /* 0x000fca000f8ec0ff */
[----:B------:R-:W-:Y:S01]  /*0c10*/  IMAD.SHL.U32 R5, R4, 0x400, RZ ;  /* 0x0000040004057824 */ /* 0x000fe200078e00ff */
[----:B------:R-:W-:-:S04]  /*0c20*/  SHF.R.U32.HI R4, RZ, 0x4, R4 ;  /* 0x00000004ff047819 */ /* 0x000fc80000011604 */
[----:B------:R-:W-:Y:S02]  /*0c30*/  LOP3.LUT R8, R5, 0x7c00, RZ, 0xc0, !PT ;  /* 0x00007c0005087812 */ /* 0x000fe400078ec0ff */
[----:B------:R-:W-:Y:S02]  /*0c40*/  LOP3.LUT R43, R4, 0xffffffe, RZ, 0xc0, !PT ;  /* 0x0ffffffe042b7812 */ /* 0x000fe400078ec0ff */
[----:B------:R-:W-:Y:S02]  /*0c50*/  SHF.R.U32.HI R5, RZ, UR6, R15 ;  /* 0x00000006ff057c19 */ /* 0x000fe4000801160f */
[----:B------:R-:W-:Y:S02]  /*0c60*/  IADD3 R43, PT, PT, R43, R29, R8 ;  /* 0x0000001d2b2b7210 */ /* 0x000fe40007ffe008 */
[----:B------:R-:W-:Y:S01]  /*0c70*/  LOP3.LUT R5, R5, UR4, RZ, 0xc0, !PT ;  /* 0x0000000405057c12 */ /* 0x000fe2000f8ec0ff */
[----:B-1----:R-:W-:-:S05]  /*0c80*/  VIADD R6, R40, 0x1 ;  /* 0x0000000128067836 */ /* 0x002fca0000000000 */
[----:B------:R0:W-:Y:S04]  /*0c90*/  STS.U16 [R39], R6 ;  /* 0x0000000627007388 */ /* 0x0001e80000000400 */
[----:B------:R-:W1:Y:S01]  /*0ca0*/  LDS.U16 R42, [R41] ;  /* 0x00000000292a7984 */ /* 0x000e620000000400 */
[----:B0-----:R-:W-:Y:S01]  /*0cb0*/  IMAD.SHL.U32 R6, R5, 0x400, RZ ;  /* 0x0000040005067824 */ /* 0x001fe200078e00ff */
        /* <DEDUP_REMOVED lines=127> */
[----:B0-----:R-:W-:Y:S01]  /*14b0*/  SHF.R.U32.HI R4, RZ, UR6, R30 ;  /* 0x00000006ff047c19 */ /* 0x001fe2000801161e */
[----:B------:R-:W0:Y:S03]  /*14c0*/  S2UR UR6, SR_CgaCtaId ;  /* 0x00000000000679c3 */ /* 0x000e260000008800 */
[----:B------:R-:W-:Y:S01]  /*14d0*/  LOP3.LUT R4, R4, UR4, RZ, 0xc0, !PT ;  /* 0x0000000404047c12 */ /* 0x000fe2000f8ec0ff */
[----:B------:R-:W-:-:S04]  /*14e0*/  UMOV UR4, 0x400 ;  /* 0x0000040000047882 */ /* 0x000fc80000000000 */
[----:B------:R-:W-:Y:S01]  /*14f0*/  IMAD.SHL.U32 R5, R4, 0x400, RZ ;  /* 0x0000040004057824 */ /* 0x000fe200078e00ff */
[----:B------:R-:W-:-:S04]  /*1500*/  SHF.R.U32.HI R4, RZ, 0x4, R4 ;  /* 0x00000004ff047819 */ /* 0x000fc80000011604 */
[----:B------:R-:W-:Y:S02]  /*1510*/  LOP3.LUT R8, R5, 0x7c00, RZ, 0xc0, !PT ;  /* 0x00007c0005087812 */ /* 0x000fe400078ec0ff */
[----:B------:R-:W-:-:S04]  /*1520*/  LOP3.LUT R71, R4, 0xffffffe, RZ, 0xc0, !PT ;  /* 0x0ffffffe04477812 */ /* 0x000fc800078ec0ff */
[----:B------:R-:W-:Y:S01]  /*1530*/  IADD3 R71, PT, PT, R71, R29, R8 ;  /* 0x0000001d47477210 */ /* 0x000fe20007ffe008 */
[----:B0-----:R-:W-:Y:S01]  /*1540*/  ULEA UR4, UR6, UR4, 0x18 ;  /* 0x0000000406047291 */ /* 0x001fe2000f8ec0ff */
[----:B-1----:R-:W-:-:S05]  /*1550*/  VIADD R6, R68, 0x1 ;  /* 0x0000000144067836 */ /* 0x002fca0000000000 */
[----:B------:R-:W-:Y:S04]  /*1560*/  STS.U16 [R67], R6 ;  /* 0x0000000643007388 */ /* 0x000fe80000000400 */
[----:B------:R-:W0:Y:S02]  /*1570*/  LDS.U16 R70, [R69] ;  /* 0x0000000045467984 */ /* 0x000e240000000400 */
[----:B0-----:R-:W-:-:S05]  /*1580*/  VIADD R4, R70, 0x1 ;  /* 0x0000000146047836 */ /* 0x001fca0000000000 */
[----:B------:R-:W-:Y:S04]  /*1590*/  STS.U16 [R69], R4 ;  /* 0x0000000445007388 */ /* 0x000fe80000000400 */
[----:B------:R-:W0:Y:S02]  /*15a0*/  LDS.U16 R72, [R71] ;  /* 0x0000000047487984 */ /* 0x000e240000000400 */
[----:B0-----:R-:W-:-:S05]  /*15b0*/  VIADD R6, R72, 0x1 ;  /* 0x0000000148067836 */ /* 0x001fca0000000000 */
[----:B------:R-:W-:Y:S01]  /*15c0*/  STS.U16 [R71], R6 ;  /* 0x0000000647007388 */ /* 0x000fe20000000400 */
[----:B------:R-:W-:Y:S06]  /*15d0*/  BAR.SYNC.DEFER_BLOCKING 0x0 ;  /* 0x0000000000007b1d */ /* 0x000fec0000010000 */
[----:B------:R-:W-:Y:S04]  /*15e0*/  LDS R73, [R31] ;  /* 0x000000001f497984 */ /* 0x000fe80000000800 */
[----:B------:R-:W0:Y:S04]  /*15f0*/  LDS R74, [R31+0x4] ;  /* 0x000004001f4a7984 */ /* 0x000e280000000800 */
        /* <DEDUP_REMOVED lines=13> */
[----:B------:R-:W1:Y:S01]  /*16d0*/  LDS R86, [R31+0x34] ;  /* 0x000034001f567984 */ /* 0x000e620000000800 */
[----:B--2---:R-:W-:-:S03]  /*16e0*/  IMAD.IADD R76, R76, 0x1, R75 ;  /* 0x000000014c4c7824 */ /* 0x004fc600078e024b */
[----:B------:R-:W2:Y:S01]  /*16f0*/  LDS R87, [R31+0x38] ;  /* 0x000038001f577984 */ /* 0x000ea20000000800 */
[----:B---3--:R-:W-:-:S03]  /*1700*/  IMAD.IADD R77, R77, 0x1, R76 ;  /* 0x000000014d4d7824 */ /* 0x008fc600078e024c */
[----:B------:R-:W3:Y:S01]  /*1710*/  LDS R88, [R31+0x3c] ;  /* 0x00003c001f587984 */ /* 0x000ee20000000800 */
[----:B----4-:R-:W-:-:S03]  /*1720*/  IMAD.IADD R78, R78, 0x1, R77 ;  /* 0x000000014e4e7824 */ /* 0x010fc600078e024d */
[----:B------:R-:W4:Y:S01]  /*1730*/  LDS R89, [R31+0x40] ;  /* 0x000040001f597984 */ /* 0x000f220000000800 */
[----:B-----5:R-:W-:-:S03]  /*1740*/  IMAD.IADD R79, R79, 0x1, R78 ;  /* 0x000000014f4f7824 */ /* 0x020fc600078e024e */
[----:B------:R-:W5:Y:S01]  /*1750*/  LDS R90, [R31+0x44] ;  /* 0x000044001f5a7984 */ /* 0x000f620000000800 */
[----:B------:R-:W-:-:S03]  /*1760*/  IMAD.IADD R80, R80, 0x1, R79 ;  /* 0x0000000150507824 */ /* 0x000fc600078e024f */
        /* <DEDUP_REMOVED lines=29> */
[----:B------:R-:W-:-:S04]  /*1940*/  IMAD.IADD R95, R95, 0x1, R94 ;  /* 0x000000015f5f7824 */ /* 0x000fc800078e025e */
[----:B0-----:R-:W-:-:S04]  /*1950*/  IMAD.IADD R96, R96, 0x1, R95 ;  /* 0x0000000160607824 */ /* 0x001fc800078e025f */
[----:B-1----:R-:W-:-:S04]  /*1960*/  IMAD.IADD R97, R97, 0x1, R96 ;  /* 0x0000000161617824 */ /* 0x002fc800078e0260 */
[----:B--2---:R-:W-:-:S04]  /*1970*/  IMAD.IADD R98, R98, 0x1, R97 ;  /* 0x0000000162627824 */ /* 0x004fc800078e0261 */
[----:B---3--:R-:W-:-:S04]  /*1980*/  IMAD.IADD R99, R99, 0x1, R98 ;  /* 0x0000000163637824 */ /* 0x008fc800078e0262 */
[----:B----4-:R-:W-:-:S04]  /*1990*/  IMAD.IADD R100, R100, 0x1, R99 ;  /* 0x0000000164647824 */ /* 0x010fc800078e0263 */
[----:B-----5:R-:W-:-:S04]  /*19a0*/  IMAD.IADD R101, R101, 0x1, R100 ;  /* 0x0000000165657824 */ /* 0x020fc800078e0264 */
[----:B------:R-:W-:-:S04]  /*19b0*/  IMAD.IADD R102, R102, 0x1, R101 ;  /* 0x0000000166667824 */ /* 0x000fc800078e0265 */
[----:B------:R-:W-:-:S04]  /*19c0*/  IMAD.IADD R103, R103, 0x1, R102 ;  /* 0x0000000167677824 */ /* 0x000fc800078e0266 */
[----:B------:R-:W-:-:S04]  /*19d0*/  IMAD.IADD R104, R104, 0x1, R103 ;  /* 0x0000000168687824 */ /* 0x000fc800078e0267 */
[----:B------:R-:W-:-:S05]  /*19e0*/  IMAD.IADD R106, R5, 0x1, R104 ;  /* 0x00000001056a7824 */ /* 0x000fca00078e0268 */
        /* <DEDUP_REMOVED lines=8> */
[----:B------:R-:W0:Y:S02]  /*1a70*/  SHFL.UP P0, R107, R108, 0x10, RZ ;  /* 0x060000006c6b7989 */ /* 0x000e2400000000ff */
[----:B0-----:R-:W-:Y:S01]  /*1a80*/  @P0 IMAD.IADD R107, R108, 0x1, R107 ;  /* 0x000000016c6b0824 */ /* 0x001fe200078e026b */
[----:B------:R-:W-:-:S03]  /*1a90*/  ISETP.NE.AND P0, PT, R105, 0x1, PT ;  /* 0x000000016900780c */ /* 0x000fc60003f05270 */
[----:B------:R-:W-:Y:S01]  /*1aa0*/  IMAD.IADD R106, R107, 0x1, -R106 ;  /* 0x000000016b6a7824 */ /* 0x000fe200078e0a6a */
[----:B------:R-:W-:Y:S01]  /*1ab0*/  @!P1 STS [R32+0x8400], R107 ;  /* 0x0084006b20009388 */ /* 0x000fe20000000800 */
[----:B------:R-:W-:Y:S01]  /*1ac0*/  BAR.SYNC.DEFER_BLOCKING 0x0 ;  /* 0x0000000000007b1d */ /* 0x000fe20000010000 */
[----:B------:R-:W-:-:S05]  /*1ad0*/  ISETP.NE.AND P1, PT, R105, 0x4, PT ;  /* 0x000000046900780c */ /* 0x000fca0003f25270 */
[----:B------:R-:W0:Y:S04]  /*1ae0*/  LDS.128 R4, [UR4+0x8400] ;  /* 0x00840004ff047984 */ /* 0x000e280008000c00 */
[----:B------:R-:W1:Y:S01]  /*1af0*/  LDS.128 R8, [UR4+0x8410] ;  /* 0x00841004ff087984 */ /* 0x000e620008000c00 */
[C---:B0-----:R-:W-:Y:S01]  /*1b00*/  SEL R35, R4.reuse, R35, !P0 ;  /* 0x0000002304237207 */ /* 0x041fe20004000000 */
[----:B------:R-:W-:Y:S01]  /*1b10*/  IMAD.IADD R5, R4, 0x1, R5 ;  /* 0x0000000104057824 */ /* 0x000fe200078e0205 */
[----:B------:R-:W-:-:S03]  /*1b20*/  ISETP.NE.AND P0, PT, R105, 0x2, PT ;  /* 0x000000026900780c */ /* 0x000fc60003f05270 */
[----:B------:R-:W-:Y:S01]  /*1b30*/  IMAD.IADD R6, R6, 0x1, R5 ;  /* 0x0000000106067824 */ /* 0x000fe200078e0205 */
[----:B------:R-:W-:Y:S02]  /*1b40*/  SEL R35, R5, R35, !P0 ;  /* 0x0000002305237207 */ /* 0x000fe40004000000 */
[----:B------:R-:W-:Y:S01]  /*1b50*/  ISETP.NE.AND P0, PT, R105, 0x3, PT ;  /* 0x000000036900780c */ /* 0x000fe20003f05270 */
[----:B------:R-:W-:-:S03]  /*1b60*/  IMAD.IADD R7, R7, 0x1, R6 ;  /* 0x0000000107077824 */ /* 0x000fc600078e0206 */
[----:B------:R-:W-:Y:S01]  /*1b70*/  SEL R35, R6, R35, !P0 ;  /* 0x0000002306237207 */ /* 0x000fe20004000000 */
[----:B-1----:R-:W-:Y:S01]  /*1b80*/  IMAD.IADD R8, R7, 0x1, R8 ;  /* 0x0000000107087824 */ /* 0x002fe200078e0208 */
[----:B------:R-:W-:Y:S02]  /*1b90*/  ISETP.NE.AND P0, PT, R105, 0x5, PT ;  /* 0x000000056900780c */ /* 0x000fe40003f05270 */
[----:B------:R-:W-:Y:S01]  /*1ba0*/  SEL R35, R7, R35, !P1 ;  /* 0x0000002307237207 */ /* 0x000fe20004800000 */
[----:B------:R-:W-:Y:S01]  /*1bb0*/  IMAD.IADD R9, R9, 0x1, R8 ;  /* 0x0000000109097824 */ /* 0x000fe200078e0208 */
[----:B------:R-:W-:Y:S02]  /*1bc0*/  ISETP.NE.AND P1, PT, R23, RZ, PT ;  /* 0x000000ff1700720c */ /* 0x000fe40003f25270 */
[----:B------:R-:W-:Y:S01]  /*1bd0*/  SEL R35, R8, R35, !P0 ;  /* 0x0000002308237207 */ /* 0x000fe20004000000 */
[----:B------:R-:W-:Y:S01]  /*1be0*/  IMAD.IADD R10, R10, 0x1, R9 ;  /* 0x000000010a0a7824 */ /* 0x000fe200078e0209 */
[----:B------:R-:W-:-:S02]  /*1bf0*/  ISETP.GT.U32.AND P0, PT, R0, 0x1f, PT ;  /* 0x0000001f0000780c */ /* 0x000fc40003f04070 */
[----:B------:R-:W-:Y:S01]  /*1c00*/  SEL R35, R9, R35, !P2 ;  /* 0x0000002309237207 */ /* 0x000fe20005000000 */
[----:B------:R-:W-:Y:S01]  /*1c10*/  IMAD.IADD R11, R11, 0x1, R10 ;  /* 0x000000010b0b7824 */ /* 0x000fe200078e020a */
[----:B------:R-:W-:Y:S02]  /*1c20*/  ISETP.GT.U32.OR P2, PT, R0, 0x1f, P1 ;  /* 0x0000001f0000780c */ /* 0x000fe40000f44470 */
[----:B------:R-:W-:Y:S02]  /*1c30*/  SEL R4, R106, RZ, P1 ;  /* 0x000000ff6a047207 */ /* 0x000fe40000800000 */
[----:B------:R-:W-:-:S05]  /*1c40*/  SEL R35, R10, R35, !P3 ;  /* 0x000000230a237207 */ /* 0x000fca0005800000 */
[----:B------:R-:W-:Y:S01]  /*1c50*/  @P0 IMAD.IADD R106, R35, 0x1, R4 ;  /* 0x00000001236a0824 */ /* 0x000fe200078e0204 */
[----:B------:R-:W-:-:S03]  /*1c60*/  ISETP.NE.AND P0, PT, R0, RZ, PT ;  /* 0x000000ff0000720c */ /* 0x000fc60003f05270 */
[----:B------:R-:W-:-:S05]  /*1c70*/  @!P2 IMAD.U32 R106, R11, 0x10000, RZ ;  /* 0x000100000b6aa824 */ /* 0x000fca00078e00ff */
[----:B------:R-:W-:Y:S01]  /*1c80*/  @!P2 STS [UR4+0x8428], R106 ;  /* 0x0084286aff00a988 */ /* 0x000fe20008000804 */
[----:B------:R-:W-:Y:S06]  /*1c90*/  BAR.SYNC.DEFER_BLOCKING 0x0 ;  /* 0x0000000000007b1d */ /* 0x000fec0000010000 */
[----:B------:R-:W0:Y:S02]  /*1ca0*/  LDS R4, [UR4+0x8428] ;  /* 0x00842804ff047984 */ /* 0x000e240008000800 */
[----:B0-----:R-:W-:-:S05]  /*1cb0*/  SEL R5, R4, RZ, P0 ;  /* 0x000000ff04057207 */ /* 0x001fca0000000000 */
[----:B------:R-:W-:-:S04]  /*1cc0*/  IMAD.IADD R4, R5, 0x1, R106 ;  /* 0x0000000105047824 */ /* 0x000fc800078e026a */
[--C-:B------:R-:W-:Y:S01]  /*1cd0*/  IMAD.IADD R6, R73, 0x1, R4.reuse ;  /* 0x0000000149067824 */ /* 0x100fe200078e0204 */
[----:B------:R-:W-:Y:S01]  /*1ce0*/  STS [R31], R4 ;  /* 0x000000041f007388 */ /* 0x000fe20000000800 */
[--C-:B------:R-:W-:Y:S02]  /*1cf0*/  IMAD.IADD R74, R74, 0x1, R4.reuse ;  /* 0x000000014a4a7824 */ /* 0x100fe400078e0204 */
[--C-:B------:R-:W-:Y:S01]  /*1d00*/  IMAD.IADD R8, R75, 0x1, R4.reuse ;  /* 0x000000014b087824 */ /* 0x100fe200078e0204 */
[----:B------:R-:W-:Y:S01]  /*1d10*/  STS [R31+0x4], R6 ;  /* 0x000004061f007388 */ /* 0x000fe20000000800 */
[--C-:B------:R-:W-:Y:S02]  /*1d20*/  IMAD.IADD R76, R76, 0x1, R4.reuse ;  /* 0x000000014c4c7824 */ /* 0x100fe400078e0204 */
[--C-:B------:R-:W-:Y:S01]  /*1d30*/  IMAD.IADD R10, R77, 0x1, R4.reuse ;  /* 0x000000014d0a7824 */ /* 0x100fe200078e0204 */
[----:B------:R-:W-:Y:S01]  /*1d40*/  STS [R31+0x8], R74 ;  /* 0x0000084a1f007388 */ /* 0x000fe20000000800 */
[----:B------:R-:W-:-:S02]  /*1d50*/  IMAD.IADD R78, R78, 0x1, R4 ;  /* 0x000000014e4e7824 */ /* 0x000fc400078e0204 */
[--C-:B------:R-:W-:Y:S01]  /*1d60*/  IMAD.IADD R106, R79, 0x1, R4.reuse ;  /* 0x000000014f6a7824 */ /* 0x100fe200078e0204 */
[----:B------:R-:W-:Y:S01]  /*1d70*/  STS [R31+0xc], R8 ;  /* 0x00000c081f007388 */ /* 0x000fe20000000800 */
        /* <DEDUP_REMOVED lines=36> */
[----:B------:R-:W-:-:S03]  /*1fc0*/  IMAD.IADD R104, R104, 0x1, R4 ;  /* 0x0000000168687824 */ /* 0x000fc600078e0204 */
[----:B------:R-:W-:Y:S04]  /*1fd0*/  STS [R31+0x40], R88 ;  /* 0x000040581f007388 */ /* 0x000fe80000000800 */
        /* <DEDUP_REMOVED lines=15> */
[----:B------:R-:W-:Y:S01]  /*20d0*/  STS [R31+0x80], R104 ;  /* 0x000080681f007388 */ /* 0x000fe20000000800 */
[----:B------:R-:W-:Y:S06]  /*20e0*/  BAR.SYNC.DEFER_BLOCKING 0x0 ;  /* 0x0000000000007b1d */ /* 0x000fec0000010000 */
[----:B------:R-:W0:Y:S04]  /*20f0*/  LDS.U16 R5, [R36] ;  /* 0x0000000024057984 */ /* 0x000e280000000400 */
[----:B------:R-:W1:Y:S04]  /*2100*/  LDS.U16 R37, [R37] ;  /* 0x0000000025257984 */ /* 0x000e680000000400 */
[----:B------:R-:W2:Y:S04]  /*2110*/  LDS.U16 R39, [R39] ;  /* 0x0000000027277984 */ /* 0x000ea80000000400 */
[----:B------:R-:W3:Y:S04]  /*2120*/  LDS.U16 R41, [R41] ;  /* 0x0000000029297984 */ /* 0x000ee80000000400 */
[----:B------:R-:W4:Y:S04]  /*2130*/  LDS.U16 R43, [R43] ;  /* 0x000000002b2b7984 */ /* 0x000f280000000400 */
[----:B------:R-:W5:Y:S04]  /*2140*/  LDS.U16 R45, [R45] ;  /* 0x000000002d2d7984 */ /* 0x000f680000000400 */
[----:B------:R-:W5:Y:S04]  /*2150*/  LDS.U16 R47, [R47] ;  /* 0x000000002f2f7984 */ /* 0x000f680000000400 */
[----:B------:R-:W5:Y:S04]  /*2160*/  LDS.U16 R49, [R49] ;  /* 0x0000000031317984 */ /* 0x000f680000000400 */
[----:B------:R-:W5:Y:S04]  /*2170*/  LDS.U16 R51, [R51] ;  /* 0x0000000033337984 */ /* 0x000f680000000400 */
[----:B------:R-:W5:Y:S04]  /*2180*/  LDS.U16 R53, [R53] ;  /* 0x0000000035357984 */ /* 0x000f680000000400 */
[----:B------:R-:W5:Y:S01]  /*2190*/  LDS.U16 R55, [R55] ;  /* 0x0000000037377984 */ /* 0x000f620000000400 */
[----:B0-----:R-:W-:-:S03]  /*21a0*/  IMAD.IADD R5, R34, 0x1, R5 ;  /* 0x0000000122057824 */ /* 0x001fc600078e0205 */
[----:B------:R-:W0:Y:S01]  /*21b0*/  LDS.U16 R57, [R57] ;  /* 0x0000000039397984 */ /* 0x000e220000000400 */
[----:B-1----:R-:W-:-:S03]  /*21c0*/  IMAD.IADD R37, R38, 0x1, R37 ;  /* 0x0000000126257824 */ /* 0x002fc600078e0225 */
[----:B------:R-:W1:Y:S01]  /*21d0*/  LDS.U16 R59, [R59] ;  /* 0x000000003b3b7984 */ /* 0x000e620000000400 */
[----:B--2---:R-:W-:-:S03]  /*21e0*/  IMAD.IADD R39, R40, 0x1, R39 ;  /* 0x0000000128277824 */ /* 0x004fc600078e0227 */
[----:B------:R-:W2:Y:S01]  /*21f0*/  LDS.U16 R61, [R61] ;  /* 0x000000003d3d7984 */ /* 0x000ea20000000400 */
[----:B---3--:R-:W-:-:S03]  /*2200*/  IMAD.IADD R41, R42, 0x1, R41 ;  /* 0x000000012a297824 */ /* 0x008fc600078e0229 */
[----:B------:R-:W3:Y:S01]  /*2210*/  LDS.U16 R63, [R63] ;  /* 0x000000003f3f7984 */ /* 0x000ee20000000400 */
[----:B----4-:R-:W-:-:S03]  /*2220*/  IMAD.IADD R43, R44, 0x1, R43 ;  /* 0x000000012c2b7824 */ /* 0x010fc600078e022b */
[----:B------:R-:W4:Y:S01]  /*2230*/  LDS.U16 R65, [R65] ;  /* 0x0000000041417984 */ /* 0x000f220000000400 */
[----:B-----5:R-:W-:-:S03]  /*2240*/  IMAD.IADD R45, R46, 0x1, R45 ;  /* 0x000000012e2d7824 */ /* 0x020fc600078e022d */
[----:B------:R-:W5:Y:S01]  /*2250*/  LDS.U16 R67, [R67] ;  /* 0x0000000043437984 */ /* 0x000f620000000400 */
[----:B------:R-:W-:-:S03]  /*2260*/  IMAD.IADD R47, R48, 0x1, R47 ;  /* 0x00000001302f7824 */ /* 0x000fc600078e022f */
[----:B------:R-:W5:Y:S01]  /*2270*/  LDS.U16 R69, [R69] ;  /* 0x0000000045457984 */ /* 0x000f620000000400 */
[----:B------:R-:W-:-:S03]  /*2280*/  IMAD.IADD R49, R50, 0x1, R49 ;  /* 0x0000000132317824 */ /* 0x000fc600078e0231 */
[----:B------:R-:W5:Y:S01]  /*2290*/  LDS.U16 R71, [R71] ;  /* 0x0000000047477984 */ /* 0x000f620000000400 */
[----:B------:R-:W-:Y:S02]  /*22a0*/  IMAD.IADD R51, R52, 0x1, R51 ;  /* 0x0000000134337824 */ /* 0x000fe400078e0233 */
[----:B------:R-:W-:Y:S02]  /*22b0*/  IMAD.IADD R53, R54, 0x1, R53 ;  /* 0x0000000136357824 */ /* 0x000fe400078e0235 */
[----:B------:R-:W-:Y:S02]  /*22c0*/  IMAD.IADD R55, R56, 0x1, R55 ;  /* 0x0000000138377824 */ /* 0x000fe400078e0237 */
[----:B0-----:R-:W-:Y:S02]  /*22d0*/  IMAD.IADD R57, R58, 0x1, R57 ;  /* 0x000000013a397824 */ /* 0x001fe400078e0239 */
[----:B-1----:R-:W-:Y:S02]  /*22e0*/  IMAD.IADD R59, R60, 0x1, R59 ;  /* 0x000000013c3b7824 */ /* 0x002fe400078e023b */
[----:B--2---:R-:W-:-:S02]  /*22f0*/  IMAD.IADD R61, R62, 0x1, R61 ;  /* 0x000000013e3d7824 */ /* 0x004fc400078e023d */
[----:B---3--:R-:W-:Y:S02]  /*2300*/  IMAD.IADD R63, R64, 0x1, R63 ;  /* 0x00000001403f7824 */ /* 0x008fe400078e023f */
[----:B----4-:R-:W-:Y:S02]  /*2310*/  IMAD.IADD R65, R66, 0x1, R65 ;  /* 0x0000000142417824 */ /* 0x010fe400078e0241 */
[----:B-----5:R-:W-:Y:S02]  /*2320*/  IMAD.IADD R67, R68, 0x1, R67 ;  /* 0x0000000144437824 */ /* 0x020fe400078e0243 */
[----:B------:R-:W-:Y:S02]  /*2330*/  IMAD.IADD R69, R70, 0x1, R69 ;  /* 0x0000000146457824 */ /* 0x000fe400078e0245 */
[----:B------:R-:W-:Y:S01]  /*2340*/  IMAD.IADD R71, R72, 0x1, R71 ;  /* 0x0000000148477824 */ /* 0x000fe200078e0247 */
[----:B------:R-:W-:Y:S06]  /*2350*/  BAR.SYNC.DEFER_BLOCKING 0x0 ;  /* 0x0000000000007b1d */ /* 0x000fec0000010000 */
[----:B------:R-:W-:Y:S05]  /*2360*/  BRA.U UP0, `(.L_x_219) ;  /* 0x0000000100f87547 */ /* 0x000fea000b800000 */
[----:B------:R-:W-:Y:S01]  /*2370*/  LEA R5, R5, UR4, 0x2 ;  /* 0x0000000405057c11 */ /* 0x000fe2000f8e10ff */
[----:B------:R-:W-:Y:S01]  /*2380*/  UIADD3 UR7, UPT, UPT, UR7, 0x6, URZ ;  /* 0x0000000607077890 */ /* 0x000fe2000fffe0ff */
[----:B------:R-:W-:Y:S01]  /*2390*/  LEA R4, R37, UR4, 0x2 ;  /* 0x0000000425047c11 */ /* 0x000fe2000f8e10ff */
[----:B------:R-:W-:Y:S01]  /*23a0*/  UIADD3 UR5, UPT, UPT, UR5, -0x6, URZ ;  /* 0xfffffffa05057890 */ /* 0x000fe2000fffe0ff */
[----:B------:R-:W-:Y:S01]  /*23b0*/  LEA R7, R39, UR4, 0x2 ;  /* 0x0000000427077c11 */ /* 0x000fe2000f8e10ff */
[----:B------:R0:W-:Y:S01]  /*23c0*/  STS [R5], R2 ;  /* 0x0000000205007388 */ /* 0x0001e20000000800 */
[----:B------:R-:W-:Y:S02]  /*23d0*/  LEA R6, R41, UR4, 0x2 ;  /* 0x0000000429067c11 */ /* 0x000fe4000f8e10ff */
[----:B------:R-:W-:Y:S01]  /*23e0*/  LEA R9, R43, UR4, 0x2 ;  /* 0x000000042b097c11 */ /* 0x000fe2000f8e10ff */
[----:B------:R1:W-:Y:S01]  /*23f0*/  STS [R4], R3 ;  /* 0x0000000304007388 */ /* 0x0003e20000000800 */
[----:B------:R-:W-:-:S02]  /*2400*/  LEA R8, R45, UR4, 0x2 ;  /* 0x000000042d087c11 */ /* 0x000fc4000f8e10ff */
[----:B------:R-:W-:Y:S01]  /*2410*/  LEA R11, R47, UR4, 0x2 ;  /* 0x000000042f0b7c11 */ /* 0x000fe2000f8e10ff */
[----:B------:R2:W-:Y:S01]  /*2420*/  STS [R7], R12 ;  /* 0x0000000c07007388 */ /* 0x0005e20000000800 */
[----:B------:R-:W-:Y:S02]  /*2430*/  LEA R10, R49, UR4, 0x2 ;  /* 0x00000004310a7c11 */ /* 0x000fe4000f8e10ff */
[----:B0-----:R-:W-:Y:S01]  /*2440*/  LEA R5, R51, UR4, 0x2 ;  /* 0x0000000433057c11 */ /* 0x001fe2000f8e10ff */
[----:B------:R0:W-:Y:S01]  /*2450*/  STS [R6], R13 ;  /* 0x0000000d06007388 */ /* 0x0001e20000000800 */
[----:B------:R-:W-:Y:S02]  /*2460*/  LEA R2, R53, UR4, 0x2 ;  /* 0x0000000435027c11 */ /* 0x000fe4000f8e10ff */
[----:B-1----:R-:W-:Y:S01]  /*2470*/  LEA R3, R55, UR4, 0x2 ;  /* 0x0000000437037c11 */ /* 0x002fe2000f8e10ff */
[----:B------:R1:W-:Y:S01]  /*2480*/  STS [R9], R14 ;  /* 0x0000000e09007388 */ /* 0x0003e20000000800 */
[----:B------:R-:W-:-:S02]  /*2490*/  LEA R4, R57, UR4, 0x2 ;  /* 0x0000000439047c11 */ /* 0x000fc4000f8e10ff */
[----:B--2---:R-:W-:Y:S01]  /*24a0*/  LEA R7, R59, UR4, 0x2 ;  /* 0x000000043b077c11 */ /* 0x004fe2000f8e10ff */
[----:B------:R2:W-:Y:S01]  /*24b0*/  STS [R8], R15 ;  /* 0x0000000f08007388 */ /* 0x0005e20000000800 */
[----:B0-----:R-:W-:-:S03]  /*24c0*/  LEA R6, R63, UR4, 0x2 ;  /* 0x000000043f067c11 */ /* 0x001fc6000f8e10ff */
[----:B------:R0:W-:Y:S01]  /*24d0*/  STS [R11], R16 ;  /* 0x000000100b007388 */ /* 0x0001e20000000800 */
[----:B-1----:R-:W-:-:S03]  /*24e0*/  LEA R9, R61, UR4, 0x2 ;  /* 0x000000043d097c11 */ /* 0x002fc6000f8e10ff */
[----:B------:R-:W-:Y:S01]  /*24f0*/  STS [R10], R17 ;  /* 0x000000110a007388 */ /* 0x000fe20000000800 */
[----:B--2---:R-:W-:-:S03]  /*2500*/  LEA R8, R67, UR4, 0x2 ;  /* 0x0000000443087c11 */ /* 0x004fc6000f8e10ff */
[----:B------:R1:W-:Y:S01]  /*2510*/  STS [R5], R18 ;  /* 0x0000001205007388 */ /* 0x0003e20000000800 */
[----:B0-----:R-:W-:-:S03]  /*2520*/  LEA R11, R65, UR4, 0x2 ;  /* 0x00000004410b7c11 */ /* 0x001fc6000f8e10ff */
[----:B------:R0:W-:Y:S04]  /*2530*/  STS [R2], R19 ;  /* 0x0000001302007388 */ /* 0x0001e80000000800 */
[----:B------:R2:W-:Y:S01]  /*2540*/  STS [R3], R20 ;  /* 0x0000001403007388 */ /* 0x0005e20000000800 */
[----:B-1----:R-:W-:-:S03]  /*2550*/  LEA R5, R69, UR4, 0x2 ;  /* 0x0000000445057c11 */ /* 0x002fc6000f8e10ff */
[----:B------:R2:W-:Y:S01]  /*2560*/  STS [R4], R21 ;  /* 0x0000001504007388 */ /* 0x0005e20000000800 */
[----:B0-----:R-:W-:-:S03]  /*2570*/  LEA R19, R71, UR4, 0x2 ;  /* 0x0000000447137c11 */ /* 0x001fc6000f8e10ff */
[----:B------:R2:W-:Y:S04]  /*2580*/  STS [R7], R22 ;  /* 0x0000001607007388 */ /* 0x0005e80000000800 */
[----:B------:R2:W-:Y:S04]  /*2590*/  STS [R9], R24 ;  /* 0x0000001809007388 */ /* 0x0005e80000000800 */
[----:B------:R2:W-:Y:S04]  /*25a0*/  STS [R6], R25 ;  /* 0x0000001906007388 */ /* 0x0005e80000000800 */
[----:B------:R2:W-:Y:S04]  /*25b0*/  STS [R11], R26 ;  /* 0x0000001a0b007388 */ /* 0x0005e80000000800 */
[----:B------:R2:W-:Y:S04]  /*25c0*/  STS [R8], R27 ;  /* 0x0000001b08007388 */ /* 0x0005e80000000800 */
[----:B------:R2:W-:Y:S04]  /*25d0*/  STS [R5], R28 ;  /* 0x0000001c05007388 */ /* 0x0005e80000000800 */
[----:B------:R2:W-:Y:S01]  /*25e0*/  STS [R19], R30 ;  /* 0x0000001e13007388 */ /* 0x0005e20000000800 */
[----:B------:R-:W-:Y:S06]  /*25f0*/  BAR.SYNC.DEFER_BLOCKING 0x0 ;  /* 0x0000000000007b1d */ /* 0x000fec0000010000 */
[----:B------:R2:W0:Y:S04]  /*2600*/  LDS R2, [R33] ;  /* 0x0000000021027984 */ /* 0x0004280000000800 */
[----:B------:R2:W1:Y:S04]  /*2610*/  LDS R3, [R33+0x4] ;  /* 0x0000040021037984 */ /* 0x0004680000000800 */
[----:B------:R2:W3:Y:S04]  /*2620*/  LDS R12, [R33+0x8] ;  /* 0x00000800210c7984 */ /* 0x0004e80000000800 */
[----:B------:R2:W4:Y:S04]  /*2630*/  LDS R13, [R33+0xc] ;  /* 0x00000c00210d7984 */ /* 0x0005280000000800 */
[----:B------:R2:W0:Y:S04]  /*2640*/  LDS R14, [R33+0x10] ;  /* 0x00001000210e7984 */ /* 0x0004280000000800 */
        /* <DEDUP_REMOVED lines=13> */
[----:B------:R2:W0:Y:S01]  /*2720*/  LDS R30, [R33+0x48] ;  /* 0x00004800211e7984 */ /* 0x0004220000000800 */
[----:B------:R-:W-:Y:S06]  /*2730*/  BAR.SYNC.DEFER_BLOCKING 0x0 ;  /* 0x0000000000007b1d */ /* 0x000fec0000010000 */
[----:B-1-34-:R-:W-:Y:S05]  /*2740*/  BRA `(.L_x_220) ;  /* 0xffffffdc00f87947 */ /* 0x01afea000383ffff */
.L_x_219:
[----:B------:R-:W-:Y:S01]  /*2750*/  LEA R5, R5, UR4, 0x2 ;  /* 0x0000000405057c11 */ /* 0x000fe2000f8e10ff */
[C---:B------:R-:W-:Y:S01]  /*2760*/  IMAD R33, R0.reuse, -0x48, R33 ;  /* 0xffffffb800217824 */ /* 0x040fe200078e0221 */
[----:B------:R-:W-:Y:S01]  /*2770*/  LEA R4, R37, UR4, 0x2 ;  /* 0x0000000425047c11 */ /* 0x000fe2000f8e10ff */
[C---:B------:R-:W-:Y:S01]  /*2780*/  VIADD R7, R0.reuse, 0x100 ;  /* 0x0000010000077836 */ /* 0x040fe20000000000 */
[----:B------:R-:W-:Y:S01]  /*2790*/  LEA R39, R39, UR4, 0x2 ;  /* 0x0000000427277c11 */ /* 0x000fe2000f8e10ff */
[----:B------:R0:W-:Y:S01]  /*27a0*/  STS [R5], R2 ;  /* 0x0000000205007388 */ /* 0x0001e20000000800 */
[----:B------:R-:W-:Y:S01]  /*27b0*/  LEA R6, R41, UR4, 0x2 ;  /* 0x0000000429067c11 */ /* 0x000fe2000f8e10ff */
[----:B------:R-:W-:Y:S01]  /*27c0*/  VIADD R9, R0, 0x200 ;  /* 0x0000020000097836 */ /* 0x000fe20000000000 */
[----:B------:R-:W-:Y:S01]  /*27d0*/  LEA R43, R43, UR4, 0x2 ;  /* 0x000000042b2b7c11 */ /* 0x000fe2000f8e10ff */
[----:B------:R1:W-:Y:S01]  /*27e0*/  STS [R4], R3 ;  /* 0x0000000304007388 */ /* 0x0003e20000000800 */
[----:B------:R-:W-:-:S02]  /*27f0*/  LEA R8, R45, UR4, 0x2 ;  /* 0x000000042d087c11 */ /* 0x000fc4000f8e10ff */
[----:B------:R-:W-:Y:S01]  /*2800*/  LEA R47, R47, UR4, 0x2 ;  /* 0x000000042f2f7c11 */ /* 0x000fe2000f8e10ff */
[----:B------:R-:W-:Y:S01]  /*2810*/  STS [R39], R12 ;  /* 0x0000000c27007388 */ /* 0x000fe20000000800 */
[----:B------:R-:W-:Y:S02]  /*2820*/  LEA R10, R49, UR4, 0x2 ;  /* 0x00000004310a7c11 */ /* 0x000fe4000f8e10ff */
[----:B------:R-:W-:Y:S01]  /*2830*/  LEA R51, R51, UR4, 0x2 ;  /* 0x0000000433337c11 */ /* 0x000fe2000f8e10ff */
[----:B------:R2:W-:Y:S01]  /*2840*/  STS [R6], R13 ;  /* 0x0000000d06007388 */ /* 0x0005e20000000800 */
[----:B0-----:R-:W-:Y:S02]  /*2850*/  LEA R2, R53, UR4, 0x2 ;  /* 0x0000000435027c11 */ /* 0x001fe4000f8e10ff */
[----:B------:R-:W-:Y:S01]  /*2860*/  LEA R55, R55, UR4, 0x2 ;  /* 0x0000000437377c11 */ /* 0x000fe2000f8e10ff */
[----:B------:R0:W-:Y:S01]  /*2870*/  STS [R43], R14 ;  /* 0x0000000e2b007388 */ /* 0x0001e20000000800 */
[----:B-1----:R-:W-:-:S02]  /*2880*/  LEA R4, R57, UR4, 0x2 ;  /* 0x0000000439047c11 */ /* 0x002fc4000f8e10ff */
[----:B------:R-:W-:Y:S01]  /*2890*/  LEA R59, R59, UR4, 0x2 ;  /* 0x000000043b3b7c11 */ /* 0x000fe2000f8e10ff */
[----:B------:R1:W-:Y:S01]  /*28a0*/  STS [R8], R15 ;  /* 0x0000000f08007388 */ /* 0x0003e20000000800 */
[----:B------:R-:W-:Y:S01]  /*28b0*/  LEA R61, R61, UR4, 0x2 ;  /* 0x000000043d3d7c11 */ /* 0x000fe2000f8e10ff */
[C---:B--2---:R-:W-:Y:S01]  /*28c0*/  VIADD R13, R0.reuse, 0x500 ;  /* 0x00000500000d7836 */ /* 0x044fe20000000000 */
[----:B------:R-:W-:Y:S01]  /*28d0*/  LEA R6, R63, UR4, 0x2 ;  /* 0x000000043f067c11 */ /* 0x000fe2000f8e10ff */
[----:B------:R2:W-:Y:S01]  /*28e0*/  STS [R47], R16 ;  /* 0x000000102f007388 */ /* 0x0005e20000000800 */
[----:B------:R-:W-:Y:S01]  /*28f0*/  LEA R65, R65, UR4, 0x2 ;  /* 0x0000000441417c11 */ /* 0x000fe2000f8e10ff */
[C---:B0-----:R-:W-:Y:S01]  /*2900*/  VIADD R14, R0.reuse, 0x600 ;  /* 0x00000600000e7836 */ /* 0x041fe20000000000 */
[----:B------:R-:W-:Y:S01]  /*2910*/  LEA R69, R69, UR4, 0x2 ;  /* 0x0000000445457c11 */ /* 0x000fe2000f8e10ff */
[----:B------:R0:W-:Y:S01]  /*2920*/  STS [R10], R17 ;  /* 0x000000110a007388 */ /* 0x0001e20000000800 */
[----:B------:R-:W-:Y:S01]  /*2930*/  LEA R71, R71, UR4, 0x2 ;  /* 0x0000000447477c11 */ /* 0x000fe2000f8e10ff */
[C---:B-1----:R-:W-:Y:S01]  /*2940*/  VIADD R15, R0.reuse, 0x700 ;  /* 0x00000700000f7836 */ /* 0x042fe20000000000 */
[----:B------:R-:W-:Y:S01]  /*2950*/  LEA R8, R67, UR4, 0x2 ;  /* 0x0000000443087c11 */ /* 0x000fe2000f8e10ff */
[----:B------:R-:W-:Y:S01]  /*2960*/  STS [R51], R18 ;  /* 0x0000001233007388 */ /* 0x000fe20000000800 */
[----:B------:R-:W1:Y:S01]  /*2970*/  LDCU.64 UR4, c[0x0][0x3a0] ;  /* 0x00007400ff0477ac */ /* 0x000e620008000a00 */
[C---:B------:R-:W-:Y:S01]  /*2980*/  LOP3.LUT R12, R0.reuse, 0x400, RZ, 0xfc, !PT ;  /* 0x00000400000c7812 */ /* 0x040fe200078efcff */
[C---:B--2---:R-:W-:Y:S01]  /*2990*/  VIADD R16, R0.reuse, 0xd00 ;  /* 0x00000d0000107836 */ /* 0x044fe20000000000 */
[----:B------:R2:W-:Y:S01]  /*29a0*/  STS [R2], R19 ;  /* 0x0000001302007388 */ /* 0x0005e20000000800 */
[----:B0-----:R-:W-:-:S03]  /*29b0*/  VIADD R10, R0, 0x300 ;  /* 0x00000300000a7836 */ /* 0x001fc60000000000 */
[----:B------:R-:W-:Y:S04]  /*29c0*/  STS [R55], R20 ;  /* 0x0000001437007388 */ /* 0x000fe80000000800 */
[----:B------:R-:W-:Y:S01]  /*29d0*/  STS [R4], R21 ;  /* 0x0000001504007388 */ /* 0x000fe20000000800 */
[----:B--2---:R-:W0:Y:S03]  /*29e0*/  LDC.64 R2, c[0x0][0x388] ;  /* 0x0000e200ff027b82 */ /* 0x004e260000000a00 */
[----:B------:R-:W-:Y:S01]  /*29f0*/  STS [R59], R22 ;  /* 0x000000163b007388 */ /* 0x000fe20000000800 */
[----:B-1----:R-:W-:-:S03]  /*2a00*/  ISETP.GE.U32.AND P2, PT, R7, UR4, PT ;  /* 0x0000000407007c0c */ /* 0x002fc6000bf46070 */
[----:B------:R-:W-:Y:S01]  /*2a10*/  STS [R61], R24 ;  /* 0x000000183d007388 */ /* 0x000fe20000000800 */
[----:B------:R-:W-:Y:S02]  /*2a20*/  ISETP.GE.U32.AND P3, PT, R9, UR4, PT ;  /* 0x0000000409007c0c */ /* 0x000fe4000bf66070 */
[----:B------:R-:W-:Y:S01]  /*2a30*/  ISETP.GE.U32.AND P6, PT, R10, UR4, PT ;  /* 0x000000040a007c0c */ /* 0x000fe2000bfc6070 */
[----:B------:R-:W-:Y:S01]  /*2a40*/  STS [R6], R25 ;  /* 0x0000001906007388 */ /* 0x000fe20000000800 */
[----:B------:R-:W-:Y:S02]  /*2a50*/  ISETP.GE.U32.AND.EX P3, PT, RZ, UR5, PT, P3 ;  /* 0x00000005ff007c0c */ /* 0x000fe4000bf66130 */
[----:B------:R-:W-:Y:S01]  /*2a60*/  ISETP.GE.U32.AND.EX P2, PT, RZ, UR5, PT, P2 ;  /* 0x00000005ff007c0c */ /* 0x000fe2000bf46120 */
[----:B------:R-:W-:Y:S01]  /*2a70*/  STS [R65], R26 ;  /* 0x0000001a41007388 */ /* 0x000fe20000000800 */
[----:B------:R-:W-:Y:S02]  /*2a80*/  ISETP.GE.U32.AND P1, PT, R13, UR4, PT ;  /* 0x000000040d007c0c */ /* 0x000fe4000bf26070 */
[----:B------:R-:W-:Y:S01]  /*2a90*/  ISETP.GE.U32.AND.EX P6, PT, RZ, UR5, PT, P6 ;  /* 0x00000005ff007c0c */ /* 0x000fe2000bfc6160 */
[----:B------:R-:W-:Y:S01]  /*2aa0*/  STS [R8], R27 ;  /* 0x0000001b08007388 */ /* 0x000fe20000000800 */
[----:B------:R-:W-:-:S02]  /*2ab0*/  ISETP.GE.U32.AND.EX P1, PT, RZ, UR5, PT, P1 ;  /* 0x00000005ff007c0c */ /* 0x000fc4000bf26110 */
[----:B------:R-:W-:Y:S01]  /*2ac0*/  ISETP.GE.U32.AND P5, PT, R12, UR4, PT ;  /* 0x000000040c007c0c */ /* 0x000fe2000bfa6070 */
[----:B------:R-:W-:Y:S01]  /*2ad0*/  STS [R69], R28 ;  /* 0x0000001c45007388 */ /* 0x000fe20000000800 */
[----:B------:R-:W-:Y:S01]  /*2ae0*/  ISETP.GE.U32.AND P4, PT, R15, UR4, PT ;  /* 0x000000040f007c0c */ /* 0x000fe2000bf86070 */
[----:B0-----:R-:W-:Y:S01]  /*2af0*/  IMAD.WIDE.U32 R2, R0, 0x4, R2 ;  /* 0x0000000400027825 */ /* 0x001fe200078e0002 */
[----:B------:R-:W-:Y:S01]  /*2b00*/  ISETP.GE.U32.AND.EX P5, PT, RZ, UR5, PT, P5 ;  /* 0x00000005ff007c0c */ /* 0x000fe2000bfa6150 */
[----:B------:R-:W-:Y:S01]  /*2b10*/  STS [R71], R30 ;  /* 0x0000001e47007388 */ /* 0x000fe20000000800 */
[----:B------:R-:W-:Y:S01]  /*2b20*/  BAR.SYNC.DEFER_BLOCKING 0x0 ;  /* 0x0000000000007b1d */ /* 0x000fe20000010000 */
[----:B------:R-:W-:Y:S01]  /*2b30*/  ISETP.GE.U32.AND P0, PT, R14, UR4, PT ;  /* 0x000000040e007c0c */ /* 0x000fe2000bf06070 */
[C---:B------:R-:W-:Y:S01]  /*2b40*/  VIADD R14, R0.reuse, 0x900 ;  /* 0x00000900000e7836 */ /* 0x040fe20000000000 */
[----:B------:R-:W-:Y:S02]  /*2b50*/  LOP3.LUT R12, R0, 0x800, RZ, 0xfc, !PT ;  /* 0x00000800000c7812 */ /* 0x000fe400078efcff */
[----:B------:R-:W-:-:S02]  /*2b60*/  ISETP.GE.U32.AND.EX P0, PT, RZ, UR5, PT, P0 ;  /* 0x00000005ff007c0c */ /* 0x000fc4000bf06100 */
[----:B------:R-:W-:Y:S01]  /*2b70*/  ISETP.GE.U32.AND.EX P4, PT, RZ, UR5, PT, P4 ;  /* 0x00000005ff007c0c */ /* 0x000fe2000bf86140 */
[----:B------:R-:W0:Y:S04]  /*2b80*/  LDS R5, [R33+0x800] ;  /* 0x0008000021057984 */ /* 0x000e280000000800 */
[----:B------:R-:W1:Y:S04]  /*2b90*/  LDS R4, [R33+0x400] ;  /* 0x0004000021047984 */ /* 0x000e680000000800 */
[----:B------:R-:W2:Y:S04]  /*2ba0*/  LDS R6, [R33+0xc00] ;  /* 0x000c000021067984 */ /* 0x000ea80000000800 */
[----:B------:R-:W3:Y:S04]  /*2bb0*/  LDS R8, [R33+0x1400] ;  /* 0x0014000021087984 */ /* 0x000ee80000000800 */
[----:B------:R-:W4:Y:S04]  /*2bc0*/  LDS R7, [R33+0x1000] ;  /* 0x0010000021077984 */ /* 0x000f280000000800 */
[----:B------:R-:W5:Y:S04]  /*2bd0*/  LDS R9, [R33+0x1800] ;  /* 0x0018000021097984 */ /* 0x000f680000000800 */
[----:B------:R-:W5:Y:S01]  /*2be0*/  LDS R10, [R33+0x1c00] ;  /* 0x001c0000210a7984 */ /* 0x000f620000000800 */
[----:B0-----:R-:W-:-:S03]  /*2bf0*/  @!P3 LOP3.LUT R13, R5, 0x80000000, RZ, 0x3c, !PT ;  /* 0x80000000050db812 */ /* 0x001fc600078e3cff */
[----:B------:R-:W-:Y:S01]  /*2c00*/  LDS R5, [R33+0x2400] ;  /* 0x0024000021057984 */ /* 0x000fe20000000800 */
[----:B-1----:R-:W-:-:S03]  /*2c10*/  @!P2 LOP3.LUT R11, R4, 0x80000000, RZ, 0x3c, !PT ;  /* 0x80000000040ba812 */ /* 0x002fc600078e3cff */
[----:B------:R-:W0:Y:S01]  /*2c20*/  LDS R4, [R33+0x2000] ;  /* 0x0020000021047984 */ /* 0x000e220000000800 */
[----:B--2---:R-:W-:-:S03]  /*2c30*/  @!P6 LOP3.LUT R15, R6, 0x80000000, RZ, 0x3c, !PT ;  /* 0x80000000060fe812 */ /* 0x004fc600078e3cff */
[----:B------:R-:W-:Y:S01]  /*2c40*/  @!P2 STG.E desc[UR8][R2.64+0x400], R11 ;  /* 0x0004000b0200a986 */ /* 0x000fe2000c101908 */
[----:B------:R-:W-:Y:S01]  /*2c50*/  ISETP.GE.U32.AND P2, PT, R12, UR4, PT ;  /* 0x000000040c007c0c */ /* 0x000fe2000bf46070 */
[----:B------:R-:W-:Y:S01]  /*2c60*/  VIADD R12, R0, 0xa00 ;  /* 0x00000a00000c7836 */ /* 0x000fe20000000000 */
[----:B---3--:R-:W-:Y:S01]  /*2c70*/  @!P1 LOP3.LUT R19, R8, 0x80000000, RZ, 0x3c, !PT ;  /* 0x8000000008139812 */ /* 0x008fe200078e3cff */
[----:B------:R-:W-:Y:S01]  /*2c80*/  LDS R11, [R33+0x2800] ;  /* 0x00280000210b7984 */ /* 0x000fe20000000800 */
[----:B------:R-:W-:Y:S02]  /*2c90*/  ISETP.GE.U32.AND.EX P2, PT, RZ, UR5, PT, P2 ;  /* 0x00000005ff007c0c */ /* 0x000fe4000bf46120 */
[----:B----4-:R-:W-:Y:S01]  /*2ca0*/  @!P5 LOP3.LUT R17, R7, 0x80000000, RZ, 0x3c, !PT ;  /* 0x800000000711d812 */ /* 0x010fe200078e3cff */
[----:B------:R-:W-:Y:S01]  /*2cb0*/  LDS R6, [R33+0x2c00] ;  /* 0x002c000021067984 */ /* 0x000fe20000000800 */
[----:B-----5:R-:W-:-:S03]  /*2cc0*/  @!P0 LOP3.LUT R21, R9, 0x80000000, RZ, 0x3c, !PT ;  /* 0x8000000009158812 */ /* 0x020fc600078e3cff */
[----:B------:R-:W-:Y:S01]  /*2cd0*/  @!P1 STG.E desc[UR8][R2.64+0x1400], R19 ;  /* 0x0014001302009986 */ /* 0x000fe2000c101908 */
[----:B------:R-:W-:-:S03]  /*2ce0*/  ISETP.GE.U32.AND P1, PT, R0, UR4, PT ;  /* 0x0000000400007c0c */ /* 0x000fc6000bf26070 */
[----:B------:R-:W1:Y:S01]  /*2cf0*/  LDS R7, [R33+0x3000] ;  /* 0x0030000021077984 */ /* 0x000e620000000800 */
[----:B------:R-:W-:-:S03]  /*2d00*/  ISETP.GE.U32.AND.EX P1, PT, RZ, UR5, PT, P1 ;  /* 0x00000005ff007c0c */ /* 0x000fc6000bf26110 */
[----:B------:R-:W-:Y:S01]  /*2d10*/  @!P3 STG.E desc[UR8][R2.64+0x800], R13 ;  /* 0x0008000d0200b986 */ /* 0x000fe2000c101908 */
[----:B------:R-:W-:Y:S01]  /*2d20*/  ISETP.GE.U32.AND P3, PT, R14, UR4, PT ;  /* 0x000000040e007c0c */ /* 0x000fe2000bf66070 */
[----:B------:R-:W-:Y:S02]  /*2d30*/  VIADD R14, R0, 0xb00 ;  /* 0x00000b00000e7836 */ /* 0x000fe40000000000 */
[----:B------:R2:W-:Y:S01]  /*2d40*/  @!P6 STG.E desc[UR8][R2.64+0xc00], R15 ;  /* 0x000c000f0200e986 */ /* 0x0005e2000c101908 */
[----:B------:R-:W-:Y:S02]  /*2d50*/  ISETP.GE.U32.AND P6, PT, R12, UR4, PT ;  /* 0x000000040c007c0c */ /* 0x000fe4000bfc6070 */
[----:B------:R-:W-:Y:S01]  /*2d60*/  LOP3.LUT R12, R0, 0xc00, RZ, 0xfc, !PT ;  /* 0x00000c00000c7812 */ /* 0x000fe200078efcff */
[----:B------:R0:W-:Y:S01]  /*2d70*/  @!P5 STG.E desc[UR8][R2.64+0x1000], R17 ;  /* 0x001000110200d986 */ /* 0x0001e2000c101908 */
[----:B------:R-:W-:Y:S02]  /*2d80*/  ISETP.GE.U32.AND.EX P3, PT, RZ, UR5, PT, P3 ;  /* 0x00000005ff007c0c */ /* 0x000fe4000bf66130 */
[----:B------:R-:W-:Y:S01]  /*2d90*/  ISETP.GE.U32.AND P5, PT, R14, UR4, PT ;  /* 0x000000040e007c0c */ /* 0x000fe2000bfa6070 */
[----:B------:R-:W-:Y:S01]  /*2da0*/  @!P0 STG.E desc[UR8][R2.64+0x1800], R21 ;  /* 0x0018001502008986 */ /* 0x000fe2000c101908 */
[----:B------:R-:W-:-:S02]  /*2db0*/  ISETP.GE.U32.AND P0, PT, R12, UR4, PT ;  /* 0x000000040c007c0c */ /* 0x000fc4000bf06070 */
[----:B--2---:R-:W-:Y:S01]  /*2dc0*/  @!P4 LOP3.LUT R15, R10, 0x80000000, RZ, 0x3c, !PT ;  /* 0x800000000a0fc812 */ /* 0x004fe200078e3cff */
[----:B------:R-:W2:Y:S01]  /*2dd0*/  LDS R8, [R33+0x3400] ;  /* 0x0034000021087984 */ /* 0x000ea20000000800 */
[----:B------:R-:W-:Y:S02]  /*2de0*/  ISETP.GE.U32.AND.EX P0, PT, RZ, UR5, PT, P0 ;  /* 0x00000005ff007c0c */ /* 0x000fe4000bf06100 */
[----:B0-----:R-:W-:Y:S01]  /*2df0*/  @!P2 LOP3.LUT R17, R4, 0x80000000, RZ, 0x3c, !PT ;  /* 0x800000000411a812 */ /* 0x001fe200078e3cff */
[----:B------:R-:W0:Y:S02]  /*2e00*/  LDS R9, [R33+0x3800] ;  /* 0x0038000021097984 */ /* 0x000e240000000800 */
[----:B------:R-:W-:Y:S01]  /*2e10*/  @!P3 LOP3.LUT R5, R5, 0x80000000, RZ, 0x3c, !PT ;  /* 0x800000000505b812 */ /* 0x000fe200078e3cff */
[----:B------:R-:W-:Y:S01]  /*2e20*/  VIADD R4, R0, 0xe00 ;  /* 0x00000e0000047836 */ /* 0x000fe20000000000 */
[----:B------:R-:W3:Y:S04]  /*2e30*/  LDS R10, [R33+0x3c00] ;  /* 0x003c0000210a7984 */ /* 0x000ee80000000800 */
[----:B------:R-:W4:Y:S04]  /*2e40*/  LDS R12, [R33+0x4000] ;  /* 0x00400000210c7984 */ /* 0x000f280000000800 */
[----:B------:R-:W5:Y:S01]  /*2e50*/  LDS R13, [R33+0x4400] ;  /* 0x00440000210d7984 */ /* 0x000f620000000800 */
[----:B-1----:R-:W-:-:S03]  /*2e60*/  @!P0 LOP3.LUT R7, R7, 0x80000000, RZ, 0x3c, !PT ;  /* 0x8000000007078812 */ /* 0x002fc600078e3cff */
[----:B------:R-:W1:Y:S04]  /*2e70*/  @!P1 LDS R14, [R33] ;  /* 0x00000000210e9984 */ /* 0x000e680000000800 */
[----:B------:R2:W-:Y:S01]  /*2e80*/  @!P4 STG.E desc[UR8][R2.64+0x1c00], R15 ;  /* 0x001c000f0200c986 */ /* 0x0005e2000c101908 */
[----:B------:R-:W-:Y:S02]  /*2e90*/  ISETP.GE.U32.AND.EX P4, PT, RZ, UR5, PT, P6 ;  /* 0x00000005ff007c0c */ /* 0x000fe4000bf86160 */
[----:B------:R-:W-:Y:S01]  /*2ea0*/  ISETP.GE.U32.AND.EX P6, PT, RZ, UR5, PT, P5 ;  /* 0x00000005ff007c0c */ /* 0x000fe2000bfc6150 */
[----:B------:R-:W-:Y:S01]  /*2eb0*/  @!P3 STG.E desc[UR8][R2.64+0x2400], R5 ;  /* 0x002400050200b986 */ /* 0x000fe2000c101908 */
[----:B------:R-:W-:-:S03]  /*2ec0*/  ISETP.GE.U32.AND P5, PT, R16, UR4, PT ;  /* 0x0000000410007c0c */ /* 0x000fc6000bfa6070 */
[----:B------:R0:W-:Y:S01]  /*2ed0*/  @!P2 STG.E desc[UR8][R2.64+0x2000], R17 ;  /* 0x002000110200a986 */ /* 0x0001e2000c101908 */
[----:B------:R-:W-:Y:S02]  /*2ee0*/  ISETP.GE.U32.AND P2, PT, R4, UR4, PT ;  /* 0x0000000404007c0c */ /* 0x000fe4000bf46070 */
[C---:B------:R-:W-:Y:S01]  /*2ef0*/  LOP3.LUT R4, R0.reuse, 0x1000, RZ, 0xfc, !PT ;  /* 0x0000100000047812 */ /* 0x040fe200078efcff */
[----:B--2---:R-:W-:Y:S01]  /*2f00*/  VIADD R15, R0, 0xf00 ;  /* 0x00000f00000f7836 */ /* 0x004fe20000000000 */
[----:B------:R-:W-:Y:S01]  /*2f10*/  ISETP.GE.U32.AND.EX P5, PT, RZ, UR5, PT, P5 ;  /* 0x00000005ff007c0c */ /* 0x000fe2000bfa6150 */
[----:B------:R-:W-:Y:S01]  /*2f20*/  @!P0 STG.E desc[UR8][R2.64+0x3000], R7 ;  /* 0x0030000702008986 */ /* 0x000fe2000c101908 */
[----:B------:R-:W-:Y:S02]  /*2f30*/  @!P4 LOP3.LUT R11, R11, 0x80000000, RZ, 0x3c, !PT ;  /* 0x800000000b0bc812 */ /* 0x000fe400078e3cff */
[----:B------:R-:W-:Y:S02]  /*2f40*/  ISETP.GE.U32.AND P3, PT, R15, UR4, PT ;  /* 0x000000040f007c0c */ /* 0x000fe4000bf66070 */
[----:B------:R-:W-:Y:S01]  /*2f50*/  @!P6 LOP3.LUT R15, R6, 0x80000000, RZ, 0x3c, !PT ;  /* 0x80000000060fe812 */ /* 0x000fe200078e3cff */
[----:B------:R-:W-:Y:S01]  /*2f60*/  VIADD R6, R0, 0x1100 ;  /* 0x0000110000067836 */ /* 0x000fe20000000000 */
[----:B------:R3:W-:Y:S01]  /*2f70*/  @!P4 STG.E desc[UR8][R2.64+0x2800], R11 ;  /* 0x0028000b0200c986 */ /* 0x0007e2000c101908 */
[----:B------:R-:W-:Y:S01]  /*2f80*/  ISETP.GE.U32.AND P4, PT, R4, UR4, PT ;  /* 0x0000000404007c0c */ /* 0x000fe2000bf86070 */
[----:B------:R-:W-:Y:S01]  /*2f90*/  VIADD R0, R0, 0x1200 ;  /* 0x0000120000007836 */ /* 0x000fe20000000000 */
[----:B------:R-:W-:Y:S01]  /*2fa0*/  ISETP.GE.U32.AND.EX P2, PT, RZ, UR5, PT, P2 ;  /* 0x00000005ff007c0c */ /* 0x000fe2000bf46120 */
[----:B------:R4:W-:Y:S01]  /*2fb0*/  @!P6 STG.E desc[UR8][R2.64+0x2c00], R15 ;  /* 0x002c000f0200e986 */ /* 0x0009e2000c101908 */
[----:B------:R-:W-:-:S02]  /*2fc0*/  ISETP.GE.U32.AND P6, PT, R6, UR4, PT ;  /* 0x0000000406007c0c */ /* 0x000fc4000bfc6070 */
[----:B------:R-:W-:Y:S02]  /*2fd0*/  ISETP.GE.U32.AND.EX P3, PT, RZ, UR5, PT, P3 ;  /* 0x00000005ff007c0c */ /* 0x000fe4000bf66130 */
[----:B------:R-:W-:Y:S02]  /*2fe0*/  ISETP.GE.U32.AND.EX P4, PT, RZ, UR5, PT, P4 ;  /* 0x00000005ff007c0c */ /* 0x000fe4000bf86140 */
[----:B------:R-:W-:Y:S02]  /*2ff0*/  ISETP.GE.U32.AND.EX P6, PT, RZ, UR5, PT, P6 ;  /* 0x00000005ff007c0c */ /* 0x000fe4000bfc6160 */
[----:B------:R-:W-:Y:S02]  /*3000*/  ISETP.GE.U32.AND P0, PT, R0, UR4, PT ;  /* 0x0000000400007c0c */ /* 0x000fe4000bf06070 */
[----:B0-----:R-:W-:Y:S02]  /*3010*/  @!P5 LOP3.LUT R17, R8, 0x80000000, RZ, 0x3c, !PT ;  /* 0x800000000811d812 */ /* 0x001fe400078e3cff */
[----:B------:R-:W-:-:S02]  /*3020*/  ISETP.GE.U32.AND.EX P0, PT, RZ, UR5, PT, P0 ;  /* 0x00000005ff007c0c */ /* 0x000fc4000bf06100 */
[----:B------:R-:W-:Y:S01]  /*3030*/  @!P2 LOP3.LUT R9, R9, 0x80000000, RZ, 0x3c, !PT ;  /* 0x800000000909a812 */ /* 0x000fe200078e3cff */
[----:B------:R0:W-:Y:S01]  /*3040*/  @!P5 STG.E desc[UR8][R2.64+0x3400], R17 ;  /* 0x003400110200d986 */ /* 0x0001e2000c101908 */
[----:B---3--:R-:W-:Y:S02]  /*3050*/  @!P3 LOP3.LUT R11, R10, 0x80000000, RZ, 0x3c, !PT ;  /* 0x800000000a0bb812 */ /* 0x008fe400078e3cff */
[----:B----4-:R-:W-:Y:S01]  /*3060*/  @!P4 LOP3.LUT R15, R12, 0x80000000, RZ, 0x3c, !PT ;  /* 0x800000000c0fc812 */ /* 0x010fe200078e3cff */
[----:B------:R0:W-:Y:S01]  /*3070*/  @!P2 STG.E desc[UR8][R2.64+0x3800], R9 ;  /* 0x003800090200a986 */ /* 0x0001e2000c101908 */
[----:B-----5:R-:W-:Y:S02]  /*3080*/  @!P6 LOP3.LUT R13, R13, 0x80000000, RZ, 0x3c, !PT ;  /* 0x800000000d0de812 */ /* 0x020fe400078e3cff */
[----:B-1----:R-:W-:Y:S01]  /*3090*/  @!P1 LOP3.LUT R5, R14, 0x80000000, RZ, 0x3c, !PT ;  /* 0x800000000e059812 */ /* 0x002fe200078e3cff */
[----:B------:R0:W-:Y:S04]  /*30a0*/  @!P3 STG.E desc[UR8][R2.64+0x3c00], R11 ;  /* 0x003c000b0200b986 */ /* 0x0001e8000c101908 */
[----:B------:R0:W-:Y:S04]  /*30b0*/  @!P4 STG.E desc[UR8][R2.64+0x4000], R15 ;  /* 0x0040000f0200c986 */ /* 0x0001e8000c101908 */
[----:B------:R0:W-:Y:S04]  /*30c0*/  @!P6 STG.E desc[UR8][R2.64+0x4400], R13 ;  /* 0x0044000d0200e986 */ /* 0x0001e8000c101908 */
[----:B------:R0:W-:Y:S01]  /*30d0*/  @!P1 STG.E desc[UR8][R2.64], R5 ;  /* 0x0000000502009986 */ /* 0x0001e2000c101908 */
[----:B------:R-:W-:Y:S05]  /*30e0*/  @P0 EXIT ;  /* 0x000000000000094d */ /* 0x000fea0003800000 */
[----:B------:R-:W0:Y:S02]  /*30f0*/  LDS R33, [R33+0x4800] ;  /* 0x0048000021217984 */ /* 0x000e240000000800 */
[----:B0-----:R-:W-:-:S05]  /*3100*/  LOP3.LUT R5, R33, 0x80000000, RZ, 0x3c, !PT ;  /* 0x8000000021057812 */ /* 0x001fca00078e3cff */
[----:B------:R-:W-:Y:S01]  /*3110*/  STG.E desc[UR8][R2.64+0x4800], R5 ;  /* 0x0048000502007986 */ /* 0x000fe2000c101908 */
[----:B------:R-:W-:Y:S05]  /*3120*/  EXIT ;  /* 0x000000000000794d */ /* 0x000fea0003800000 */
.L_x_221:
        /* <DEDUP_REMOVED lines=13> */
.L_x_254:


//--------------------- .text._ZN3cub18CUB_300001_SM_10006detail11EmptyKernelIvEEvv --------------------------
	.section	.text._ZN3cub18CUB_300001_SM_10006detail11EmptyKernelIvEEvv,"ax",@progbits
	.align	128
        .global         _ZN3cub18CUB_300001_SM_10006detail11EmptyKernelIvEEvv
        .type           _ZN3cub18CUB_300001_SM_10006detail11EmptyKernelIvEEvv,@function
        .size           _ZN3cub18CUB_300001_SM_10006detail11EmptyKernelIvEEvv,(.L_x_255 - _ZN3cub18CUB_300001_SM_10006detail11EmptyKernelIvEEvv)
        .other          _ZN3cub18CUB_300001_SM_10006detail11EmptyKernelIvEEvv,@"STO_CUDA_ENTRY STV_DEFAULT"
_ZN3cub18CUB_300001_SM_10006detail11EmptyKernelIvEEvv:
.text._ZN3cub18CUB_300001_SM_10006detail11EmptyKernelIvEEvv:
[----:B------:R-:W-:Y:S01]  /*0000*/  LDC R1, c[0x0][0x37c] ;  /* 0x0000df00ff017b82 */ /* 0x000fe20000000800 */
[----:B------:R-:W-:Y:S05]  /*0010*/  EXIT ;  /* 0x000000000000794d */ /* 0x000fea0003800000 */
.L_x_222:
        /* <DEDUP_REMOVED lines=14> */
.L_x_255:


//--------------------- .text._Z8toSignedPjPii    --------------------------
	.section	.text._Z8toSignedPjPii,"ax",@progbits
	.align	128
        .global         _Z8toSignedPjPii
        .type           _Z8toSignedPjPii,@function
        .size           _Z8toSignedPjPii,(.L_x_256 - _Z8toSignedPjPii)
        .other          _Z8toSignedPjPii,@"STO_CUDA_ENTRY STV_DEFAULT"
_Z8toSignedPjPii:
.text._Z8toSignedPjPii:
[----:B------:R-:W-:Y:S01]  /*0000*/  LDC R1, c[0x0][0x37c] ;  /* 0x0000df00ff017b82 */ /* 0x000fe20000000800 */
[----:B------:R-:W0:Y:S07]  /*0010*/  S2R R0, SR_TID.X ;  /* 0x0000000000007919 */ /* 0x000e2e0000002100 */
[----:B------:R-:W0:Y:S01]  /*0020*/  S2UR UR4, SR_CTAID.X ;  /* 0x00000000000479c3 */ /* 0x000e220000002500 */
[----:B------:R-:W1:Y:S07]  /*0030*/  LDCU UR5, c[0x0][0x390] ;  /* 0x00007200ff0577ac */ /* 0x000e6e0008000800 */
[----:B------:R-:W0:Y:S02]  /*0040*/  LDC R7, c[0x0][0x360] ;  /* 0x0000d800ff077b82 */ /* 0x000e240000000800 */
[----:B0-----:R-:W-:-:S05]  /*0050*/  IMAD R7, R7, UR4, R0 ;  /* 0x0000000407077c24 */ /* 0x001fca000f8e0200 */
[----:B-1----:R-:W-:-:S13]  /*0060*/  ISETP.GE.AND P0, PT, R7, UR5, PT ;  /* 0x0000000507007c0c */ /* 0x002fda000bf06270 */
[----:B------:R-:W-:Y:S05]  /*0070*/  @P0 EXIT ;  /* 0x000000000000094d */ /* 0x000fea0003800000 */
[----:B------:R-:W0:Y:S01]  /*0080*/  LDC.64 R2, c[0x0][0x380] ;  /* 0x0000e000ff027b82 */ /* 0x000e220000000a00 */
[----:B------:R-:W1:Y:S07]  /*0090*/  LDCU.64 UR4, c[0x0][0x358] ;  /* 0x00006b00ff0477ac */ /* 0x000e6e0008000a00 */
[----:B------:R-:W2:Y:S01]  /*00a0*/  LDC.64 R4, c[0x0][0x388] ;  /* 0x0000e200ff047b82 */ /* 0x000ea20000000a00 */
[----:B0-----:R-:W-:-:S06]  /*00b0*/  IMAD.WIDE R2, R7, 0x4, R2 ;  /* 0x0000000407027825 */ /* 0x001fcc00078e0202 */
[----:B-1----:R-:W3:Y:S01]  /*00c0*/  LDG.E R2, desc[UR4][R2.64] ;  /* 0x0000000402027981 */ /* 0x002ee2000c1e1900 */
[----:B--2---:R-:W-:Y:S01]  /*00d0*/  IMAD.WIDE R4, R7, 0x4, R4 ;  /* 0x0000000407047825 */ /* 0x004fe200078e0204 */
[----:B---3--:R-:W-:-:S05]  /*00e0*/  LOP3.LUT R7, R2, 0x80000000, RZ, 0x3c, !PT ;  /* 0x8000000002077812 */ /* 0x008fca00078e3cff */
[----:B------:R-:W-:Y:S01]  /*00f0*/  STG.E desc[UR4][R4.64], R7 ;  /* 0x0000000704007986 */ /* 0x000fe2000c101904 */
[----:B------:R-:W-:Y:S05]  /*0100*/  EXIT ;  /* 0x000000000000794d */ /* 0x000fea0003800000 */
.L_x_223:
        /* <DEDUP_REMOVED lines=15> */
.L_x_256:


//--------------------- .text._Z10toUnsignedPiPji --------------------------
	.section	.text._Z10toUnsignedPiPji,"ax",@progbits
	.align	128
        .global         _Z10toUnsignedPiPji
        .type           _Z10toUnsignedPiPji,@function
        .size           _Z10toUnsignedPiPji,(.L_x_257 - _Z10toUnsignedPiPji)
        .other          _Z10toUnsignedPiPji,@"STO_CUDA_ENTRY STV_DEFAULT"
_Z10toUnsignedPiPji:
.text._Z10toUnsignedPiPji:
        /* <DEDUP_REMOVED lines=17> */
.L_x_224:
        /* <DEDUP_REMOVED lines=15> */
.L_x_257:


//--------------------- .text._Z22computeRanksAndScatterPjS_S_iii --------------------------
	.section	.text._Z22computeRanksAndScatterPjS_S_iii,"ax",@progbits
	.align	128
        .global         _Z22computeRanksAndScatterPjS_S_iii
        .type           _Z22computeRanksAndScatterPjS_S_iii,@function
        .size           _Z22computeRanksAndScatterPjS_S_iii,(.L_x_258 - _Z22computeRanksAndScatterPjS_S_iii)
        .other          _Z22computeRanksAndScatterPjS_S_iii,@"STO_CUDA_ENTRY STV_DEFAULT"
_Z22computeRanksAndScatterPjS_S_iii:
.text._Z22computeRanksAndScatterPjS_S_iii:
[----:B------:R-:W-:Y:S01]  /*0000*/  LDC R1, c[0x0][0x37c] ;  /* 0x0000df00ff017b82 */ /* 0x000fe20000000800 */
[----:B------:R-:W0:Y:S07]  /*0010*/  S2R R2, SR_TID.X ;  /* 0x0000000000027919 */ /* 0x000e2e0000002100 */
[----:B------:R-:W1:Y:S01]  /*0020*/  S2UR UR4, SR_CTAID.X ;  /* 0x00000000000479c3 */ /* 0x000e620000002500 */
[----:B------:R-:W2:Y:S01]  /*0030*/  LDCU.64 UR6, c[0x0][0x358] ;  /* 0x00006b00ff0677ac */ /* 0x000ea20008000a00 */
[----:B------:R-:W3:Y:S01]  /*0040*/  LDCU UR5, c[0x0][0x398] ;  /* 0x00007300ff0577ac */ /* 0x000ee20008000800 */
[----:B0-----:R-:W-:-:S13]  /*0050*/  ISETP.GT.U32.AND P2, PT, R2, 0xf, PT ;  /* 0x0000000f0200780c */ /* 0x001fda0003f44070 */
[----:B------:R-:W1:Y:S08]  /*0060*/  @!P2 LDC R3, c[0x0][0x3a0] ;  /* 0x0000e800ff03ab82 */ /* 0x000e700000000800 */
[----:B------:R-:W0:Y:S01]  /*0070*/  @!P2 LDC.64 R4, c[0x0][0x390] ;  /* 0x0000e400ff04ab82 */ /* 0x000e220000000a00 */
[----:B-1----:R-:W-:-:S04]  /*0080*/  @!P2 IMAD R3, R2, R3, UR4 ;  /* 0x000000040203ae24 */ /* 0x002fc8000f8e0203 */
[----:B0-----:R-:W-:-:S05]  /*0090*/  @!P2 IMAD.WIDE R4, R3, 0x4, R4 ;  /* 0x000000040304a825 */ /* 0x001fca00078e0204 */
[----:B--2---:R0:W2:Y:S01]  /*00a0*/  @!P2 LDG.E R9, desc[UR6][R4.64] ;  /* 0x000000060409a981 */ /* 0x0040a2000c1e1900 */
[----:B------:R-:W-:Y:S01]  /*00b0*/  ISETP.GT.U32.AND P0, PT, R2, 0x7f, PT ;  /* 0x0000007f0200780c */ /* 0x000fe20003f04070 */
[----:B------:R-:W1:Y:S01]  /*00c0*/  LDC R3, c[0x0][0x360] ;  /* 0x0000d800ff037b82 */ /* 0x000e620000000800 */
[----:B------:R-:W4:Y:S01]  /*00d0*/  @!P2 S2R R13, SR_CgaCtaId ;  /* 0x00000000000da919 */ /* 0x000f220000008800 */
[----:B0-----:R-:W-:-:S10]  /*00e0*/  @!P2 MOV R4, 0x400 ;  /* 0x000004000004a802 */ /* 0x001fd40000000f00 */
[----:B------:R-:W0:Y:S01]  /*00f0*/  @!P0 S2R R11, SR_CgaCtaId ;  /* 0x00000000000b8919 */ /* 0x000e220000008800 */
[----:B------:R-:W-:-:S05]  /*0100*/  @!P0 MOV R0, 0x400 ;  /* 0x0000040000008802 */ /* 0x000fca0000000f00 */
[----:B------:R-:W-:Y:S02]  /*0110*/  @!P0 VIADD R0, R0, 0x40 ;  /* 0x0000004000008836 */ /* 0x000fe40000000000 */
[----:B-1----:R-:W-:-:S05]  /*0120*/  IMAD R3, R3, UR4, R2 ;  /* 0x0000000403037c24 */ /* 0x002fca000f8e0202 */
[----:B---3--:R-:W-:-:S13]  /*0130*/  ISETP.GE.AND P1, PT, R3, UR5, PT ;  /* 0x0000000503007c0c */ /* 0x008fda000bf26270 */
[----:B------:R-:W1:Y:S01]  /*0140*/  @!P1 LDC.64 R6, c[0x0][0x380] ;  /* 0x0000e000ff069b82 */ /* 0x000e620000000a00 */
[----:B0-----:R-:W-:Y:S01]  /*0150*/  @!P0 LEA R5, R11, R0, 0x18 ;  /* 0x000000000b058211 */ /* 0x001fe200078ec0ff */
[----:B------:R-:W-:Y:S01]  /*0160*/  IMAD.MOV.U32 R0, RZ, RZ, RZ ;  /* 0x000000ffff007224 */ /* 0x000fe200078e00ff */
[----:B----4-:R-:W-:-:S03]  /*0170*/  @!P2 LEA R11, R13, R4, 0x18 ;  /* 0x000000040d0ba211 */ /* 0x010fc600078ec0ff */
[C---:B------:R-:W-:Y:S02]  /*0180*/  @!P0 IMAD R8, R2.reuse, 0x4, R5 ;  /* 0x0000000402088824 */ /* 0x040fe400078e0205 */
[----:B------:R-:W-:-:S03]  /*0190*/  @!P2 IMAD R10, R2, 0x4, R11 ;  /* 0x00000004020aa824 */ /* 0x000fc600078e020b */
[----:B------:R-:W-:Y:S01]  /*01a0*/  @!P0 STS [R8], RZ ;  /* 0x000000ff08008388 */ /* 0x000fe20000000800 */
[----:B-1----:R-:W-:Y:S02]  /*01b0*/  @!P1 IMAD.WIDE R4, R3, 0x4, R6 ;  /* 0x0000000403049825 */ /* 0x002fe400078e0206 */
[----:B------:R-:W0:Y:S01]  /*01c0*/  @!P1 LDC R7, c[0x0][0x39c] ;  /* 0x0000e700ff079b82 */ /* 0x000e220000000800 */
[----:B--2---:R-:W-:Y:S07]  /*01d0*/  @!P2 STS [R10], R9 ;  /* 0x000000090a00a388 */ /* 0x004fee0000000800 */
[----:B------:R-:W-:Y:S06]  /*01e0*/  BAR.SYNC.DEFER_BLOCKING 0x0 ;  /* 0x0000000000007b1d */ /* 0x000fec0000010000 */
[----:B------:R-:W0:Y:S01]  /*01f0*/  @!P1 LDG.E R0, desc[UR6][R4.64] ;  /* 0x0000000604009981 */ /* 0x000e22000c1e1900 */
[----:B------:R-:W-:Y:S01]  /*0200*/  IMAD.MOV.U32 R3, RZ, RZ, 0x10 ;  /* 0x00000010ff037424 */ /* 0x000fe200078e00ff */
[----:B0-----:R-:W-:-:S04]  /*0210*/  @!P1 SHF.R.U32.HI R6, RZ, R7, R0 ;  /* 0x00000007ff069219 */ /* 0x001fc80000011600 */
[----:B------:R-:W-:-:S05]  /*0220*/  @!P1 LOP3.LUT R3, R6, 0xf, RZ, 0xc0, !PT ;  /* 0x0000000f06039812 */ /* 0x000fca00078ec0ff */
[----:B------:R-:W0:Y:S04]  /*0230*/  SHFL.IDX PT, R6, R3, RZ, 0x1f ;  /* 0x00001fff03067589 */ /* 0x000e2800000e0000 */
[----:B------:R-:W1:Y:S04]  /*0240*/  SHFL.IDX PT, R12, R3, 0x1, 0x1f ;  /* 0x00201f00030c7f89 */ /* 0x000e6800000e0000 */
[----:B------:R-:W2:Y:S04]  /*0250*/  SHFL.IDX PT, R14, R3, 0x2, 0x1f ;  /* 0x00401f00030e7f89 */ /* 0x000ea800000e0000 */
[----:B------:R-:W3:Y:S04]  /*0260*/  SHFL.IDX PT, R10, R3, 0x4, 0x1f ;  /* 0x00801f00030a7f89 */ /* 0x000ee800000e0000 */
[----:B------:R-:W4:Y:S04]  /*0270*/  SHFL.IDX PT, R8, R3, 0x3, 0x1f ;  /* 0x00601f0003087f89 */ /* 0x000f2800000e0000 */
[----:B------:R-:W5:Y:S04]  /*0280*/  SHFL.IDX PT, R4, R3, 0x6, 0x1f ;  /* 0x00c01f0003047f89 */ /* 0x000f6800000e0000 */
[----:B------:R-:W5:Y:S01]  /*0290*/  SHFL.IDX PT, R16, R3, 0x5, 0x1f ;  /* 0x00a01f0003107f89 */ /* 0x000f6200000e0000 */
[----:B0-----:R-:W-:-:S03]  /*02a0*/  ISETP.NE.AND P5, PT, R6, R3, PT ;  /* 0x000000030600720c */ /* 0x001fc60003fa5270 */
[----:B------:R-:W0:Y:S01]  /*02b0*/  SHFL.IDX PT, R18, R3, 0x7, 0x1f ;  /* 0x00e01f0003127f89 */ /* 0x000e2200000e0000 */
[-C--:B-1----:R-:W-:Y:S02]  /*02c0*/  ISETP.NE.AND P6, PT, R12, R3.reuse, PT ;  /* 0x000000030c00720c */ /* 0x082fe40003fc5270 */
[----:B------:R-:W-:Y:S01]  /*02d0*/  SEL R5, RZ, 0x1, P5 ;  /* 0x00000001ff057807 */ /* 0x000fe20002800000 */
[----:B------:R-:W1:Y:S01]  /*02e0*/  SHFL.IDX PT, R20, R3, 0x8, 0x1f ;  /* 0x01001f0003147f89 */ /* 0x000e6200000e0000 */
[-C--:B--2---:R-:W-:Y:S02]  /*02f0*/  ISETP.NE.AND P0, PT, R14, R3.reuse, PT ;  /* 0x000000030e00720c */ /* 0x084fe40003f05270 */
[----:B------:R-:W-:Y:S01]  /*0300*/  SEL R6, RZ, 0x2, P6 ;  /* 0x00000002ff067807 */ /* 0x000fe20003000000 */
[----:B------:R-:W2:Y:S01]  /*0310*/  SHFL.IDX PT, R24, R3, 0xa, 0x1f ;  /* 0x01401f0003187f89 */ /* 0x000ea200000e0000 */
[-C--:B---3--:R-:W-:Y:S02]  /*0320*/  ISETP.NE.AND P3, PT, R10, R3.reuse, PT ;  /* 0x000000030a00720c */ /* 0x088fe40003f65270 */
[----:B------:R-:W-:Y:S01]  /*0330*/  SEL R7, RZ, 0x4, P0 ;  /* 0x00000004ff077807 */ /* 0x000fe20000000000 */
[----:B------:R-:W3:Y:S01]  /*0340*/  SHFL.IDX PT, R22, R3, 0x9, 0x1f ;  /* 0x01201f0003167f89 */ /* 0x000ee200000e0000 */
[----:B----4-:R-:W-:-:S02]  /*0350*/  ISETP.NE.AND P2, PT, R8, R3, PT ;  /* 0x000000030800720c */ /* 0x010fc40003f45270 */
[----:B------:R-:W-:Y:S01]  /*0360*/  IADD3 R5, PT, PT, R7, R6, R5 ;  /* 0x0000000607057210 */ /* 0x000fe20007ffe005 */
[----:B------:R-:W4:Y:S01]  /*0370*/  SHFL.IDX PT, R26, R3, 0xb, 0x1f ;  /* 0x01601f00031a7f89 */ /* 0x000f2200000e0000 */
[-C--:B-----5:R-:W-:Y:S02]  /*0380*/  ISETP.NE.AND P5, PT, R4, R3.reuse, PT ;  /* 0x000000030400720c */ /* 0x0a0fe40003fa5270 */
[----:B------:R-:W-:Y:S01]  /*0390*/  SEL R14, RZ, 0x8, P2 ;  /* 0x00000008ff0e7807 */ /* 0x000fe20001000000 */
[----:B------:R-:W5:Y:S01]  /*03a0*/  SHFL.IDX PT, R28, R3, 0xc, 0x1f ;  /* 0x01801f00031c7f89 */ /* 0x000f6200000e0000 */
[----:B------:R-:W-:Y:S02]  /*03b0*/  ISETP.NE.AND P4, PT, R16, R3, PT ;  /* 0x000000031000720c */ /* 0x000fe40003f85270 */
[----:B------:R-:W-:Y:S01]  /*03c0*/  SEL R9, RZ, 0x10, P3 ;  /* 0x00000010ff097807 */ /* 0x000fe20001800000 */
[----:B------:R-:W5:Y:S01]  /*03d0*/  SHFL.IDX PT, R10, R3, 0x10, 0x1f ;  /* 0x02001f00030a7f89 */ /* 0x000f6200000e0000 */
[----:B------:R-:W-:-:S02]  /*03e0*/  SEL R16, RZ, 0x20, P4 ;  /* 0x00000020ff107807 */ /* 0x000fc40002000000 */
[----:B------:R-:W-:Y:S01]  /*03f0*/  IADD3 R5, PT, PT, R9, R14, R5 ;  /* 0x0000000e09057210 */ /* 0x000fe20007ffe005 */
[----:B------:R-:W5:Y:S01]  /*0400*/  SHFL.IDX PT, R8, R3, 0xf, 0x1f ;  /* 0x01e01f0003087f89 */ /* 0x000f6200000e0000 */
[----:B------:R-:W-:Y:S02]  /*0410*/  SEL R7, RZ, 0x40, P5 ;  /* 0x00000040ff077807 */ /* 0x000fe40002800000 */
[-C--:B0-----:R-:W-:Y:S01]  /*0420*/  ISETP.NE.AND P6, PT, R18, R3.reuse, PT ;  /* 0x000000031200720c */ /* 0x081fe20003fc5270 */
[----:B------:R-:W0:Y:S01]  /*0430*/  SHFL.IDX PT, R4, R3, 0x11, 0x1f ;  /* 0x02201f0003047f89 */ /* 0x000e2200000e0000 */
[-C--:B-1----:R-:W-:Y:S02]  /*0440*/  ISETP.NE.AND P0, PT, R20, R3.reuse, PT ;  /* 0x000000031400720c */ /* 0x082fe40003f05270 */
[----:B------:R-:W-:Y:S01]  /*0450*/  IADD3 R5, PT, PT, R7, R16, R5 ;  /* 0x0000001007057210 */ /* 0x000fe20007ffe005 */
[----:B------:R-:W1:Y:S01]  /*0460*/  SHFL.IDX PT, R11, R3, 0xd, 0x1f ;  /* 0x01a01f00030b7f89 */ /* 0x000e6200000e0000 */
[----:B--2---:R-:W-:-:S02]  /*0470*/  ISETP.NE.AND P3, PT, R24, R3, PT ;  /* 0x000000031800720c */ /* 0x004fc40003f65270 */
[-C--:B---3--:R-:W-:Y:S01]  /*0480*/  ISETP.NE.AND P2, PT, R22, R3.reuse, PT ;  /* 0x000000031600720c */ /* 0x088fe20003f45270 */
[----:B------:R-:W2:Y:S01]  /*0490*/  SHFL.IDX PT, R13, R3, 0xe, 0x1f ;  /* 0x01c01f00030d7f89 */ /* 0x000ea200000e0000 */
[----:B------:R-:W-:Y:S02]  /*04a0*/  SEL R18, RZ, 0x80, P6 ;  /* 0x00000080ff127807 */ /* 0x000fe40003000000 */
[----:B------:R-:W-:Y:S01]  /*04b0*/  SEL R9, RZ, 0x100, P0 ;  /* 0x00000100ff097807 */ /* 0x000fe20000000000 */
[----:B------:R-:W3:Y:S01]  /*04c0*/  SHFL.IDX PT, R12, R3, 0x12, 0x1f ;  /* 0x02401f00030c7f89 */ /* 0x000ee200000e0000 */
[-C--:B----4-:R-:W-:Y:S02]  /*04d0*/  ISETP.NE.AND P4, PT, R26, R3.reuse, PT ;  /* 0x000000031a00720c */ /* 0x090fe40003f85270 */
[----:B-----5:R-:W-:Y:S01]  /*04e0*/  ISETP.NE.AND P5, PT, R28, R3, PT ;  /* 0x000000031c00720c */ /* 0x020fe20003fa5270 */
[----:B------:R-:W4:Y:S01]  /*04f0*/  SHFL.IDX PT, R6, R3, 0x13, 0x1f ;  /* 0x02601f0003067f89 */ /* 0x000f2200000e0000 */
[----:B------:R-:W-:-:S02]  /*0500*/  SEL R7, RZ, 0x400, P3 ;  /* 0x00000400ff077807 */ /* 0x000fc40001800000 */
[----:B------:R-:W-:Y:S01]  /*0510*/  SEL R20, RZ, 0x200, P2 ;  /* 0x00000200ff147807 */ /* 0x000fe20001000000 */
[----:B------:R-:W5:Y:S01]  /*0520*/  SHFL.IDX PT, R14, R3, 0x14, 0x1f ;  /* 0x02801f00030e7f89 */ /* 0x000f6200000e0000 */
[-C--:B------:R-:W-:Y:S02]  /*0530*/  ISETP.NE.AND P3, PT, R10, R3.reuse, PT ;  /* 0x000000030a00720c */ /* 0x080fe40003f65270 */
[----:B------:R-:W-:Y:S01]  /*0540*/  IADD3 R5, PT, PT, R9, R18, R5 ;  /* 0x0000001209057210 */ /* 0x000fe20007ffe005 */
[----:B------:R-:W5:Y:S01]  /*0550*/  SHFL.IDX PT, R16, R3, 0x15, 0x1f ;  /* 0x02a01f0003107f89 */ /* 0x000f6200000e0000 */
[-C--:B------:R-:W-:Y:S02]  /*0560*/  ISETP.NE.AND P2, PT, R8, R3.reuse, PT ;  /* 0x000000030800720c */ /* 0x080fe40003f45270 */
[----:B------:R-:W-:Y:S01]  /*0570*/  SEL R10, RZ, 0x800, P4 ;  /* 0x00000800ff0a7807 */ /* 0x000fe20002000000 */
[----:B------:R-:W5:Y:S01]  /*0580*/  SHFL.IDX PT, R8, R3, 0x16, 0x1f ;  /* 0x02c01f0003087f89 */ /* 0x000f6200000e0000 */
[----:B0-----:R-:W-:-:S02]  /*0590*/  ISETP.NE.AND P4, PT, R4, R3, PT ;  /* 0x000000030400720c */ /* 0x001fc40003f85270 */
[-C--:B-1----:R-:W-:Y:S01]  /*05a0*/  ISETP.NE.AND P6, PT, R11, R3.reuse, PT ;  /* 0x000000030b00720c */ /* 0x082fe20003fc5270 */
[----:B------:R-:W-:Y:S01]  /*05b0*/  SHFL.IDX PT, R18, R3, 0x1c, 0x1f ;  /* 0x03801f0003127f89 */ /* 0x000fe200000e0000 */
[----:B------:R-:W-:Y:S02]  /*05c0*/  SEL R4, RZ, 0x1000, P5 ;  /* 0x00001000ff047807 */ /* 0x000fe40002800000 */
[-C--:B--2---:R-:W-:Y:S01]  /*05d0*/  ISETP.NE.AND P0, PT, R13, R3.reuse, PT ;  /* 0x000000030d00720c */ /* 0x084fe20003f05270 */
[----:B------:R-:W-:Y:S01]  /*05e0*/  SHFL.IDX PT, R22, R3, 0x1f, 0x1f ;  /* 0x03e01f0003167f89 */ /* 0x000fe200000e0000 */
[----:B------:R-:W-:Y:S02]  /*05f0*/  IADD3 R5, PT, PT, R7, R20, R5 ;  /* 0x0000001407057210 */ /* 0x000fe40007ffe005 */
[----:B---3--:R-:W-:Y:S01]  /*0600*/  ISETP.NE.AND P5, PT, R12, R3, PT ;  /* 0x000000030c00720c */ /* 0x008fe20003fa5270 */
[----:B------:R-:W-:Y:S01]  /*0610*/  SHFL.IDX PT, R20, R3, 0x1e, 0x1f ;  /* 0x03c01f0003147f89 */ /* 0x000fe200000e0000 */
[----:B------:R-:W-:-:S02]  /*0620*/  SEL R12, RZ, 0x2000, P6 ;  /* 0x00002000ff0c7807 */ /* 0x000fc40003000000 */
[-C--:B----4-:R-:W-:Y:S02]  /*0630*/  ISETP.NE.AND P6, PT, R6, R3.reuse, PT ;  /* 0x000000030600720c */ /* 0x090fe40003fc5270 */
[----:B------:R-:W-:Y:S01]  /*0640*/  IADD3 R5, PT, PT, R4, R10, R5 ;  /* 0x0000000a04057210 */ /* 0x000fe20007ffe005 */
[----:B------:R-:W-:Y:S01]  /*0650*/  SHFL.IDX PT, R6, R3, 0x18, 0x1f ;  /* 0x03001f0003067f89 */ /* 0x000fe200000e0000 */
[----:B------:R-:W-:Y:S02]  /*0660*/  SEL R7, RZ, 0x4000, P0 ;  /* 0x00004000ff077807 */ /* 0x000fe40000000000 */
[----:B-----5:R-:W-:Y:S01]  /*0670*/  ISETP.NE.AND P0, PT, R14, R3, PT ;  /* 0x000000030e00720c */ /* 0x020fe20003f05270 */
[----:B------:R-:W0:Y:S01]  /*0680*/  SHFL.IDX PT, R4, R3, 0x17, 0x1f ;  /* 0x02e01f0003047f89 */ /* 0x000e2200000e0000 */
[----:B------:R-:W-:Y:S02]  /*0690*/  IADD3 R5, PT, PT, R7, R12, R5 ;  /* 0x0000000c07057210 */ /* 0x000fe40007ffe005 */
[----:B------:R-:W-:Y:S01]  /*06a0*/  SEL R10, RZ, 0x8000, P2 ;  /* 0x00008000ff0a7807 */ /* 0x000fe20001000000 */
[----:B------:R-:W1:Y:S01]  /*06b0*/  SHFL.IDX PT, R12, R3, 0x19, 0x1f ;  /* 0x03201f00030c7f89 */ /* 0x000e6200000e0000 */
[----:B------:R-:W-:-:S02]  /*06c0*/  SEL R7, RZ, 0x10000, P3 ;  /* 0x00010000ff077807 */ /* 0x000fc40001800000 */
[-C--:B------:R-:W-:Y:S01]  /*06d0*/  ISETP.NE.AND P2, PT, R16, R3.reuse, PT ;  /* 0x000000031000720c */ /* 0x080fe20003f45270 */
[----:B------:R-:W2:Y:S01]  /*06e0*/  SHFL.IDX PT, R14, R3, 0x1a, 0x1f ;  /* 0x03401f00030e7f89 */ /* 0x000ea200000e0000 */
[----:B------:R-:W-:Y:S02]  /*06f0*/  IADD3 R5, PT, PT, R7, R10, R5 ;  /* 0x0000000a07057210 */ /* 0x000fe40007ffe005 */
[----:B------:R-:W-:Y:S01]  /*0700*/  SEL R10, RZ, 0x20000, P4 ;  /* 0x00020000ff0a7807 */ /* 0x000fe20002000000 */
[----:B------:R-:W3:Y:S01]  /*0710*/  SHFL.IDX PT, R16, R3, 0x1b, 0x1f ;  /* 0x03601f0003107f89 */ /* 0x000ee200000e0000 */
[----:B------:R-:W-:Y:S02]  /*0720*/  SEL R7, RZ, 0x40000, P5 ;  /* 0x00040000ff077807 */ /* 0x000fe40002800000 */
[----:B------:R-:W-:Y:S02]  /*0730*/  ISETP.NE.AND P3, PT, R8, R3, PT ;  /* 0x000000030800720c */ /* 0x000fe40003f65270 */
[----:B------:R-:W-:-:S02]  /*0740*/  IADD3 R5, PT, PT, R7, R10, R5 ;  /* 0x0000000a07057210 */ /* 0x000fc40007ffe005 */
[----:B------:R-:W4:Y:S01]  /*0750*/  SHFL.IDX PT, R10, R3, 0x1d, 0x1f ;  /* 0x03a01f00030a7f89 */ /* 0x000f2200000e0000 */
[----:B------:R-:W-:Y:S02]  /*0760*/  SEL R8, RZ, 0x80000, P6 ;  /* 0x00080000ff087807 */ /* 0x000fe40003000000 */
[----:B------:R-:W-:Y:S02]  /*0770*/  SEL R7, RZ, 0x100000, P0 ;  /* 0x00100000ff077807 */ /* 0x000fe40000000000 */
[----:B0-----:R-:W-:Y:S02]  /*0780*/  ISETP.NE.AND P0, PT, R4, R3, PT ;  /* 0x000000030400720c */ /* 0x001fe40003f05270 */
[----:B------:R-:W-:Y:S02]  /*0790*/  IADD3 R5, PT, PT, R7, R8, R5 ;  /* 0x0000000807057210 */ /* 0x000fe40007ffe005 */
[----:B------:R-:W-:Y:S02]  /*07a0*/  SEL R8, RZ, 0x200000, P2 ;  /* 0x00200000ff087807 */ /* 0x000fe40001000000 */
[----:B------:R-:W-:-:S02]  /*07b0*/  SEL R7, RZ, 0x400000, P3 ;  /* 0x00400000ff077807 */ /* 0x000fc40001800000 */
[-C--:B------:R-:W-:Y:S02]  /*07c0*/  ISETP.NE.AND P2, PT, R6, R3.reuse, PT ;  /* 0x000000030600720c */ /* 0x080fe40003f45270 */
[----:B------:R-:W-:Y:S02]  /*07d0*/  IADD3 R5, PT, PT, R7, R8, R5 ;  /* 0x0000000807057210 */ /* 0x000fe40007ffe005 */
[----:B------:R-:W-:Y:S02]  /*07e0*/  SEL R4, RZ, 0x800000, P0 ;  /* 0x00800000ff047807 */ /* 0x000fe40000000000 */
[----:B------:R-:W-:Y:S02]  /*07f0*/  SEL R6, RZ, 0x1000000, P2 ;  /* 0x01000000ff067807 */ /* 0x000fe40001000000 */
[-C--:B-1----:R-:W-:Y:S02]  /*0800*/  ISETP.NE.AND P0, PT, R12, R3.reuse, PT ;  /* 0x000000030c00720c */ /* 0x082fe40003f05270 */
[----:B--2---:R-:W-:-:S02]  /*0810*/  ISETP.NE.AND P2, PT, R14, R3, PT ;  /* 0x000000030e00720c */ /* 0x004fc40003f45270 */
[----:B------:R-:W-:Y:S02]  /*0820*/  IADD3 R4, PT, PT, R6, R4, R5 ;  /* 0x0000000406047210 */ /* 0x000fe40007ffe005 */
[----:B------:R-:W-:Y:S02]  /*0830*/  SEL R5, RZ, 0x2000000, P0 ;  /* 0x02000000ff057807 */ /* 0x000fe40000000000 */
[----:B------:R-:W-:Y:S02]  /*0840*/  SEL R6, RZ, 0x4000000, P2 ;  /* 0x04000000ff067807 */ /* 0x000fe40001000000 */
[-C--:B---3--:R-:W-:Y:S02]  /*0850*/  ISETP.NE.AND P0, PT, R16, R3.reuse, PT ;  /* 0x000000031000720c */ /* 0x088fe40003f05270 */
[----:B------:R-:W-:Y:S02]  /*0860*/  ISETP.NE.AND P2, PT, R18, R3, PT ;  /* 0x000000031200720c */ /* 0x000fe40003f45270 */
[----:B------:R-:W-:-:S02]  /*0870*/  IADD3 R4, PT, PT, R6, R5, R4 ;  /* 0x0000000506047210 */ /* 0x000fc40007ffe004 */
[----:B------:R-:W-:Y:S02]  /*0880*/  SEL R5, RZ, 0x8000000, P0 ;  /* 0x08000000ff057807 */ /* 0x000fe40000000000 */
[----:B------:R-:W-:Y:S02]  /*0890*/  SEL R6, RZ, 0x10000000, P2 ;  /* 0x10000000ff067807 */ /* 0x000fe40001000000 */
[-C--:B----4-:R-:W-:Y:S02]  /*08a0*/  ISETP.NE.AND P0, PT, R10, R3.reuse, PT ;  /* 0x000000030a00720c */ /* 0x090fe40003f05270 */
[----:B------:R-:W-:Y:S02]  /*08b0*/  ISETP.NE.AND P2, PT, R20, R3, PT ;  /* 0x000000031400720c */ /* 0x000fe40003f45270 */
[----:B------:R-:W-:Y:S02]  /*08c0*/  IADD3 R4, PT, PT, R6, R5, R4 ;  /* 0x0000000506047210 */ /* 0x000fe40007ffe004 */
[----:B------:R-:W-:-:S02]  /*08d0*/  ISETP.NE.AND P3, PT, R22, R3, PT ;  /* 0x000000031600720c */ /* 0x000fc40003f65270 */
[----:B------:R-:W-:Y:S02]  /*08e0*/  SEL R5, RZ, 0x20000000, P0 ;  /* 0x20000000ff057807 */ /* 0x000fe40000000000 */
[----:B------:R-:W-:Y:S02]  /*08f0*/  SEL R6, RZ, 0x40000000, P2 ;  /* 0x40000000ff067807 */ /* 0x000fe40001000000 */
[----:B------:R-:W-:Y:S02]  /*0900*/  SEL R7, RZ, 0x80000000, P3 ;  /* 0x80000000ff077807 */ /* 0x000fe40001800000 */
[----:B------:R-:W-:Y:S01]  /*0910*/  IADD3 R4, PT, PT, R6, R5, R4 ;  /* 0x0000000506047210 */ /* 0x000fe20007ffe004 */
[----:B------:R-:W-:Y:S01]  /*0920*/  IMAD.MOV.U32 R5, RZ, RZ, -0x1 ;  /* 0xffffffffff057424 */ /* 0x000fe200078e00ff */
[----:B------:R-:W-:-:S03]  /*0930*/  ISETP.GT.U32.AND P0, PT, R3, 0xf, PT ;  /* 0x0000000f0300780c */ /* 0x000fc60003f04070 */
[----:B------:R-:W-:Y:S01]  /*0940*/  IMAD.IADD R7, R4, 0x1, R7 ;  /* 0x0000000104077824 */ /* 0x000fe200078e0207 */
[----:B------:R-:W-:-:S04]  /*0950*/  SHF.L.W.U32 R5, R5, R2, RZ ;  /* 0x0000000205057219 */ /* 0x000fc80000000eff */
[----:B------:R-:W-:Y:S01]  /*0960*/  LOP3.LUT R4, R4, R5, RZ, 0x30, !PT ;  /* 0x0000000504047212 */ /* 0x000fe200078e30ff */
[----:B------:R-:W0:Y:S08]  /*0970*/  POPC R7, R7 ;  /* 0x0000000700077309 */ /* 0x000e300000000000 */
[----:B------:R-:W1:Y:S01]  /*0980*/  POPC R4, R4 ;  /* 0x0000000400047309 */ /* 0x000e620000000000 */
[----:B0-----:R-:W-:-:S05]  /*0990*/  VIADD R5, R7, 0xffffffff ;  /* 0xffffffff07057836 */ /* 0x001fca0000000000 */
[----:B-1----:R-:W-:-:S13]  /*09a0*/  ISETP.NE.OR P0, PT, R4, R5, P0 ;  /* 0x000000050400720c */ /* 0x002fda0000705670 */
[----:B------:R-:W0:Y:S01]  /*09b0*/  @!P0 S2R R9, SR_CgaCtaId ;  /* 0x0000000000098919 */ /* 0x000e220000008800 */
[----:B------:R-:W-:-:S05]  /*09c0*/  @!P0 MOV R5, 0x400 ;  /* 0x0000040000058802 */ /* 0x000fca0000000f00 */
[----:B------:R-:W-:Y:S01]  /*09d0*/  @!P0 VIADD R6, R5, 0x40 ;  /* 0x0000004005068836 */ /* 0x000fe20000000000 */
[----:B------:R-:W-:-:S04]  /*09e0*/  SHF.R.U32.HI R5, RZ, 0x5, R2 ;  /* 0x00000005ff057819 */ /* 0x000fc80000011602 */
[----:B0-----:R-:W-:-:S05]  /*09f0*/  @!P0 LEA R6, R9, R6, 0x18 ;  /* 0x0000000609068211 */ /* 0x001fca00078ec0ff */
[----:B------:R-:W-:-:S04]  /*0a00*/  @!P0 IMAD R6, R5, 0x40, R6 ;  /* 0x0000004005068824 */ /* 0x000fc800078e0206 */
[----:B------:R-:W-:-:S05]  /*0a10*/  @!P0 IMAD R6, R3, 0x4, R6 ;  /* 0x0000000403068824 */ /* 0x000fca00078e0206 */
[----:B------:R0:W-:Y:S01]  /*0a20*/  @!P0 STS [R6], R7 ;  /* 0x0000000706008388 */ /* 0x0001e20000000800 */
[----:B------:R-:W-:Y:S06]  /*0a30*/  BAR.SYNC.DEFER_BLOCKING 0x0 ;  /* 0x0000000000007b1d */ /* 0x000fec0000010000 */
[----:B------:R-:W-:Y:S05]  /*0a40*/  @P1 EXIT ;  /* 0x000000000000194d */ /* 0x000fea0003800000 */
[----:B------:R-:W-:Y:S01]  /*0a50*/  ISETP.GE.U32.AND P0, PT, R2, 0x20, PT ;  /* 0x000000200200780c */ /* 0x000fe20003f06070 */
[----:B------:R-:W-:Y:S01]  /*0a60*/  BSSY.RECONVERGENT B0, `(.L_x_225) ;  /* 0x0000062000007945 */ /* 0x000fe20003800200 */
[----:B------:R-:W-:-:S11]  /*0a70*/  IMAD.MOV.U32 R15, RZ, RZ, RZ ;  /* 0x000000ffff0f7224 */ /* 0x000fd600078e00ff */
[----:B------:R-:W-:Y:S05]  /*0a80*/  @!P0 BRA `(.L_x_226) ;  /* 0x00000004007c8947 */ /* 0x000fea0003800000 */
[C---:B------:R-:W-:Y:S01]  /*0a90*/  VIADD R2, R5.reuse, 0xffffffff ;  /* 0xffffffff05027836 */ /* 0x040fe20000000000 */
[----:B------:R-:W-:Y:S01]  /*0aa0*/  LOP3.LUT R24, R5, 0xf, RZ, 0xc0, !PT ;  /* 0x0000000f05187812 */ /* 0x000fe200078ec0ff */
[----:B------:R-:W-:Y:S01]  /*0ab0*/  BSSY.RECONVERGENT B1, `(.L_x_227) ;  /* 0x000002b000017945 */ /* 0x000fe20003800200 */
[----:B------:R-:W-:Y:S02]  /*0ac0*/  IMAD.MOV.U32 R15, RZ, RZ, RZ ;  /* 0x000000ffff0f7224 */ /* 0x000fe400078e00ff */
[----:B------:R-:W-:Y:S01]  /*0ad0*/  ISETP.GE.U32.AND P0, PT, R2, 0xf, PT ;  /* 0x0000000f0200780c */ /* 0x000fe20003f06070 */
[----:B------:R-:W-:Y:S01]  /*0ae0*/  IMAD.MOV.U32 R2, RZ, RZ, RZ ;  /* 0x000000ffff027224 */ /* 0x000fe200078e00ff */
[----:B------:R-:W-:-:S11]  /*0af0*/  ISETP.NE.AND P1, PT, R24, RZ, PT ;  /* 0x000000ff1800720c */ /* 0x000fd60003f25270 */
[----:B------:R-:W-:Y:S05]  /*0b00*/  @!P0 BRA `(.L_x_228) ;  /* 0x0000000000948947 */ /* 0x000fea0003800000 */
[----:B------:R-:W1:Y:S01]  /*0b10*/  S2UR UR5, SR_CgaCtaId ;  /* 0x00000000000579c3 */ /* 0x000e620000008800 */
[----:B------:R-:W-:Y:S01]  /*0b20*/  UMOV UR4, 0x400 ;  /* 0x0000040000047882 */ /* 0x000fe20000000000 */
[----:B------:R-:W-:Y:S01]  /*0b30*/  LOP3.LUT R2, R5, 0x10, RZ, 0xc0, !PT ;  /* 0x0000001005027812 */ /* 0x000fe200078ec0ff */
[----:B------:R-:W-:Y:S01]  /*0b40*/  UIADD3 UR4, UPT, UPT, UR4, 0x40, URZ ;  /* 0x0000004004047890 */ /* 0x000fe2000fffe0ff */
[----:B------:R-:W-:-:S03]  /*0b50*/  IMAD.MOV.U32 R15, RZ, RZ, RZ ;  /* 0x000000ffff0f7224 */ /* 0x000fc600078e00ff */
[----:B0-----:R-:W-:Y:S01]  /*0b60*/  IMAD.MOV R6, RZ, RZ, -R2 ;  /* 0x000000ffff067224 */ /* 0x001fe200078e0a02 */
[----:B-1----:R-:W-:-:S06]  /*0b70*/  ULEA UR4, UR5, UR4, 0x18 ;  /* 0x0000000405047291 */ /* 0x002fcc000f8ec0ff */
[----:B------:R-:W-:-:S05]  /*0b80*/  LEA R7, R3, UR4, 0x2 ;  /* 0x0000000403077c11 */ /* 0x000fca000f8e10ff */
[----:B------:R-:W-:-:S07]  /*0b90*/  VIADD R7, R7, 0x200 ;  /* 0x0000020007077836 */ /* 0x000fce0000000000 */
.L_x_229:
[----:B------:R-:W-:Y:S01]  /*0ba0*/  LDS R14, [R7+-0x200] ;  /* 0xfffe0000070e7984 */ /* 0x000fe20000000800 */
[----:B------:R-:W-:-:S03]  /*0bb0*/  VIADD R6, R6, 0x10 ;  /* 0x0000001006067836 */ /* 0x000fc60000000000 */
[----:B------:R-:W0:Y:S02]  /*0bc0*/  LDS R16, [R7+-0x1c0] ;  /* 0xfffe400007107984 */ /* 0x000e240000000800 */
[----:B------:R-:W-:Y:S02]  /*0bd0*/  ISETP.NE.AND P0, PT, R6, RZ, PT ;  /* 0x000000ff0600720c */ /* 0x000fe40003f05270 */
[----:B------:R-:W-:Y:S04]  /*0be0*/  LDS R17, [R7+-0x180] ;  /* 0xfffe800007117984 */ /* 0x000fe80000000800 */
[----:B------:R-:W1:Y:S04]  /*0bf0*/  LDS R18, [R7+-0x140] ;  /* 0xfffec00007127984 */ /* 0x000e680000000800 */
[----:B------:R-:W-:Y:S04]  /*0c00*/  LDS R19, [R7+-0x100] ;  /* 0xffff000007137984 */ /* 0x000fe80000000800 */
[----:B------:R-:W2:Y:S04]  /*0c10*/  LDS R20, [R7+-0xc0] ;  /* 0xffff400007147984 */ /* 0x000ea80000000800 */
[----:B------:R-:W-:Y:S04]  /*0c20*/  LDS R21, [R7+-0x80] ;  /* 0xffff800007157984 */ /* 0x000fe80000000800 */
[----:B------:R-:W3:Y:S04]  /*0c30*/  LDS R22, [R7+-0x40] ;  /* 0xffffc00007167984 */ /* 0x000ee80000000800 */
[----:B------:R-:W-:Y:S04]  /*0c40*/  LDS R23, [R7] ;  /* 0x0000000007177984 */ /* 0x000fe80000000800 */
[----:B------:R-:W4:Y:S04]  /*0c50*/  LDS R25, [R7+0x40] ;  /* 0x0000400007197984 */ /* 0x000f280000000800 */
[----:B------:R-:W-:Y:S04]  /*0c60*/  LDS R13, [R7+0x80] ;  /* 0x00008000070d7984 */ /* 0x000fe80000000800 */
[----:B------:R-:W5:Y:S01]  /*0c70*/  LDS R12, [R7+0xc0] ;  /* 0x0000c000070c7984 */ /* 0x000f620000000800 */
[----:B0-----:R-:W-:-:S03]  /*0c80*/  IADD3 R14, PT, PT, R16, R14, R15 ;  /* 0x0000000e100e7210 */ /* 0x001fc60007ffe00f */
[----:B------:R-:W-:Y:S04]  /*0c90*/  LDS R11, [R7+0x100] ;  /* 0x00010000070b7984 */ /* 0x000fe80000000800 */
[----:B------:R-:W0:Y:S01]  /*0ca0*/  LDS R10, [R7+0x140] ;  /* 0x00014000070a7984 */ /* 0x000e220000000800 */
[----:B-1----:R-:W-:-:S03]  /*0cb0*/  IADD3 R14, PT, PT, R18, R17, R14 ;  /* 0x00000011120e7210 */ /* 0x002fc60007ffe00e */
[----:B------:R-:W-:Y:S04]  /*0cc0*/  LDS R9, [R7+0x180] ;  /* 0x0001800007097984 */ /* 0x000fe80000000800 */
[----:B------:R1:W0:Y:S01]  /*0cd0*/  LDS R8, [R7+0x1c0] ;  /* 0x0001c00007087984 */ /* 0x0002220000000800 */
[----:B--2---:R-:W-:-:S04]  /*0ce0*/  IADD3 R14, PT, PT, R20, R19, R14 ;  /* 0x00000013140e7210 */ /* 0x004fc80007ffe00e */
[----:B---3--:R-:W-:Y:S01]  /*0cf0*/  IADD3 R14, PT, PT, R22, R21, R14 ;  /* 0x00000015160e7210 */ /* 0x008fe20007ffe00e */
[----:B-1----:R-:W-:-:S03]  /*0d00*/  VIADD R7, R7, 0x400 ;  /* 0x0000040007077836 */ /* 0x002fc60000000000 */
[----:B----4-:R-:W-:-:S04]  /*0d10*/  IADD3 R14, PT, PT, R25, R23, R14 ;  /* 0x00000017190e7210 */ /* 0x010fc80007ffe00e */
[----:B-----5:R-:W-:-:S04]  /*0d20*/  IADD3 R12, PT, PT, R12, R13, R14 ;  /* 0x0000000d0c0c7210 */ /* 0x020fc80007ffe00e */
[----:B0-----:R-:W-:-:S04]  /*0d30*/  IADD3 R10, PT, PT, R10, R11, R12 ;  /* 0x0000000b0a0a7210 */ /* 0x001fc80007ffe00c */
[----:B------:R-:W-:Y:S01]  /*0d40*/  IADD3 R15, PT, PT, R8, R9, R10 ;  /* 0x00000009080f7210 */ /* 0x000fe20007ffe00a */
[----:B------:R-:W-:Y:S06]  /*0d50*/  @P0 BRA `(.L_x_229) ;  /* 0xfffffffc00900947 */ /* 0x000fec000383ffff */
.L_x_228:
[----:B------:R-:W-:Y:S05]  /*0d60*/  BSYNC.RECONVERGENT B1 ;  /* 0x0000000000017941 */ /* 0x000fea0003800200 */
.L_x_227:
[----:B------:R-:W-:Y:S05]  /*0d70*/  @!P1 BRA `(.L_x_226) ;  /* 0x0000000000c09947 */ /* 0x000fea0003800000 */
[----:B0-----:R-:W0:Y:S01]  /*0d80*/  S2R R7, SR_CgaCtaId ;  /* 0x0000000000077919 */ /* 0x001e220000008800 */
[----:B------:R-:W-:Y:S01]  /*0d90*/  MOV R6, 0x400 ;  /* 0x0000040000067802 */ /* 0x000fe20000000f00 */
[----:B------:R-:W-:Y:S01]  /*0da0*/  IMAD.SHL.U32 R19, R3, 0x4, RZ ;  /* 0x0000000403137824 */ /* 0x000fe200078e00ff */
[----:B------:R-:W-:Y:S01]  /*0db0*/  ISETP.GE.U32.AND P0, PT, R24, 0x8, PT ;  /* 0x000000081800780c */ /* 0x000fe20003f06070 */
[----:B------:R-:W-:Y:S01]  /*0dc0*/  BSSY.RECONVERGENT B1, `(.L_x_230) ;  /* 0x0000015000017945 */ /* 0x000fe20003800200 */
[----:B------:R-:W-:Y:S01]  /*0dd0*/  LOP3.LUT R16, R5, 0x7, RZ, 0xc0, !PT ;  /* 0x0000000705107812 */ /* 0x000fe200078ec0ff */
[----:B------:R-:W-:-:S03]  /*0de0*/  VIADD R6, R6, 0x40 ;  /* 0x0000004006067836 */ /* 0x000fc60000000000 */
[----:B------:R-:W-:Y:S02]  /*0df0*/  ISETP.NE.AND P1, PT, R16, RZ, PT ;  /* 0x000000ff1000720c */ /* 0x000fe40003f25270 */
[----:B0-----:R-:W-:-:S05]  /*0e00*/  LEA R6, R7, R6, 0x18 ;  /* 0x0000000607067211 */ /* 0x001fca00078ec0ff */
[----:B------:R-:W-:Y:S01]  /*0e10*/  IMAD.IADD R21, R6, 0x1, R19 ;  /* 0x0000000106157824 */ /* 0x000fe200078e0213 */
[----:B------:R-:W-:Y:S06]  /*0e20*/  @!P0 BRA `(.L_x_231) ;  /* 0x0000000000388947 */ /* 0x000fec0003800000 */
[C---:B------:R-:W-:Y:S02]  /*0e30*/  IMAD R7, R2.reuse, 0x40, R21 ;  /* 0x0000004002077824 */ /* 0x040fe400078e0215 */
[----:B------:R-:W-:-:S03]  /*0e40*/  VIADD R2, R2, 0x8 ;  /* 0x0000000802027836 */ /* 0x000fc60000000000 */
[----:B------:R-:W-:Y:S04]  /*0e50*/  LDS R8, [R7] ;  /* 0x0000000007087984 */ /* 0x000fe80000000800 */
[----:B------:R-:W0:Y:S04]  /*0e60*/  LDS R9, [R7+0x40] ;  /* 0x0000400007097984 */ /* 0x000e280000000800 */
[----:B------:R-:W-:Y:S04]  /*0e70*/  LDS R11, [R7+0x80] ;  /* 0x00008000070b7984 */ /* 0x000fe80000000800 */
[----:B------:R-:W1:Y:S04]  /*0e80*/  LDS R10, [R7+0xc0] ;  /* 0x0000c000070a7984 */ /* 0x000e680000000800 */
[----:B------:R-:W-:Y:S04]  /*0e90*/  LDS R13, [R7+0x100] ;  /* 0x00010000070d7984 */ /* 0x000fe80000000800 */
[----:B------:R-:W2:Y:S04]  /*0ea0*/  LDS R12, [R7+0x140] ;  /* 0x00014000070c7984 */ /* 0x000ea80000000800 */
[----:B------:R-:W-:Y:S04]  /*0eb0*/  LDS R17, [R7+0x180] ;  /* 0x0001800007117984 */ /* 0x000fe80000000800 */
[----:B------:R-:W3:Y:S01]  /*0ec0*/  LDS R14, [R7+0x1c0] ;  /* 0x0001c000070e7984 */ /* 0x000ee20000000800 */
[----:B0-----:R-:W-:-:S04]  /*0ed0*/  IADD3 R8, PT, PT, R9, R8, R15 ;  /* 0x0000000809087210 */ /* 0x001fc80007ffe00f */
[----:B-1----:R-:W-:-:S04]  /*0ee0*/  IADD3 R8, PT, PT, R10, R11, R8 ;  /* 0x0000000b0a087210 */ /* 0x002fc80007ffe008 */
[----:B--2---:R-:W-:-:S04]  /*0ef0*/  IADD3 R8, PT, PT, R12, R13, R8 ;  /* 0x0000000d0c087210 */ /* 0x004fc80007ffe008 */
[----:B---3--:R-:W-:-:S07]  /*0f00*/  IADD3 R15, PT, PT, R14, R17, R8 ;  /* 0x000000110e0f7210 */ /* 0x008fce0007ffe008 */
.L_x_231:
[----:B------:R-:W-:Y:S05]  /*0f10*/  BSYNC.RECONVERGENT B1 ;  /* 0x0000000000017941 */ /* 0x000fea0003800200 */
.L_x_230:
[----:B------:R-:W-:Y:S05]  /*0f20*/  @!P1 BRA `(.L_x_226) ;  /* 0x0000000000549947 */ /* 0x000fea0003800000 */
[----:B------:R-:W-:Y:S02]  /*0f30*/  ISETP.GE.U32.AND P0, PT, R16, 0x4, PT ;  /* 0x000000041000780c */ /* 0x000fe40003f06070 */
[----:B------:R-:W-:-:S04]  /*0f40*/  LOP3.LUT R5, R5, 0x3, RZ, 0xc0, !PT ;  /* 0x0000000305057812 */ /* 0x000fc800078ec0ff */
[----:B------:R-:W-:-:S07]  /*0f50*/  ISETP.NE.AND P1, PT, R5, RZ, PT ;  /* 0x000000ff0500720c */ /* 0x000fce0003f25270 */
[C---:B------:R-:W-:Y:S02]  /*0f60*/  @P0 IMAD R21, R2.reuse, 0x40, R21 ;  /* 0x0000004002150824 */ /* 0x040fe400078e0215 */
[----:B------:R-:W-:-:S03]  /*0f70*/  @P0 VIADD R2, R2, 0x4 ;  /* 0x0000000402020836 */ /* 0x000fc60000000000 */
[----:B------:R-:W-:Y:S04]  /*0f80*/  @P0 LDS R8, [R21] ;  /* 0x0000000015080984 */ /* 0x000fe80000000800 */
[----:B------:R-:W0:Y:S04]  /*0f90*/  @P0 LDS R7, [R21+0x40] ;  /* 0x0000400015070984 */ /* 0x000e280000000800 */
[----:B------:R-:W-:Y:S04]  /*0fa0*/  @P0 LDS R10, [R21+0x80] ;  /* 0x00008000150a0984 */ /* 0x000fe80000000800 */
[----:B------:R-:W1:Y:S01]  /*0fb0*/  @P0 LDS R9, [R21+0xc0] ;  /* 0x0000c00015090984 */ /* 0x000e620000000800 */
[----:B0-----:R-:W-:-:S04]  /*0fc0*/  @P0 IADD3 R7, PT, PT, R7, R8, R15 ;  /* 0x0000000807070210 */ /* 0x001fc80007ffe00f */
[----:B-1----:R-:W-:Y:S01]  /*0fd0*/  @P0 IADD3 R15, PT, PT, R9, R10, R7 ;  /* 0x0000000a090f0210 */ /* 0x002fe20007ffe007 */
[----:B------:R-:W-:Y:S06]  /*0fe0*/  @!P1 BRA `(.L_x_226) ;  /* 0x0000000000249947 */ /* 0x000fec0003800000 */
[----:B------:R-:W-:Y:S02]  /*0ff0*/  IMAD R7, R2, 0x40, R19 ;  /* 0x0000004002077824 */ /* 0x000fe400078e0213 */
[----:B------:R-:W-:Y:S02]  /*1000*/  IMAD.MOV R5, RZ, RZ, -R5 ;  /* 0x000000ffff057224 */ /* 0x000fe400078e0a05 */
[----:B------:R-:W-:-:S07]  /*1010*/  IMAD.IADD R6, R6, 0x1, R7 ;  /* 0x0000000106067824 */ /* 0x000fce00078e0207 */
.L_x_232:
[----:B------:R0:W1:Y:S01]  /*1020*/  LDS R2, [R6] ;  /* 0x0000000006027984 */ /* 0x0000620000000800 */
[----:B------:R-:W-:-:S05]  /*1030*/  VIADD R5, R5, 0x1 ;  /* 0x0000000105057836 */ /* 0x000fca0000000000 */
[----:B------:R-:W-:Y:S01]  /*1040*/  ISETP.NE.AND P0, PT, R5, RZ, PT ;  /* 0x000000ff0500720c */ /* 0x000fe20003f05270 */
[----:B0-----:R-:W-:Y:S02]  /*1050*/  VIADD R6, R6, 0x40 ;  /* 0x0000004006067836 */ /* 0x001fe40000000000 */
[----:B-1----:R-:W-:-:S10]  /*1060*/  IMAD.IADD R15, R2, 0x1, R15 ;  /* 0x00000001020f7824 */ /* 0x002fd400078e020f */
[----:B------:R-:W-:Y:S05]  /*1070*/  @P0 BRA `(.L_x_232) ;  /* 0xfffffffc00e80947 */ /* 0x000fea000383ffff */
.L_x_226:
[----:B------:R-:W-:Y:S05]  /*1080*/  BSYNC.RECONVERGENT B0 ;  /* 0x0000000000007941 */ /* 0x000fea0003800200 */
.L_x_225:
[----:B------:R-:W1:Y:S01]  /*1090*/  S2UR UR5, SR_CgaCtaId ;  /* 0x00000000000579c3 */ /* 0x000e620000008800 */
[----:B------:R-:W-:Y:S02]  /*10a0*/  UMOV UR4, 0x400 ;  /* 0x0000040000047882 */ /* 0x000fe40000000000 */
[----:B-1----:R-:W-:-:S06]  /*10b0*/  ULEA UR4, UR5, UR4, 0x18 ;  /* 0x0000000405047291 */ /* 0x002fcc000f8ec0ff */
[----:B------:R-:W-:Y:S02]  /*10c0*/  LEA R5, R3, UR4, 0x2 ;  /* 0x0000000403057c11 */ /* 0x000fe4000f8e10ff */
[----:B------:R-:W1:Y:S04]  /*10d0*/  LDC.64 R2, c[0x0][0x388] ;  /* 0x0000e200ff027b82 */ /* 0x000e680000000a00 */
[----:B------:R-:W2:Y:S02]  /*10e0*/  LDS R5, [R5] ;  /* 0x0000000005057984 */ /* 0x000ea40000000800 */
[----:B--2---:R-:W-:-:S05]  /*10f0*/  IADD3 R15, PT, PT, R5, R15, R4 ;  /* 0x0000000f050f7210 */ /* 0x004fca0007ffe004 */
[----:B-1----:R-:W-:-:S05]  /*1100*/  IMAD.WIDE.U32 R2, R15, 0x4, R2 ;  /* 0x000000040f027825 */ /* 0x002fca00078e0002 */
[----:B------:R-:W-:Y:S01]  /*1110*/  STG.E desc[UR6][R2.64], R0 ;  /* 0x0000000002007986 */ /* 0x000fe2000c101906 */
[----:B------:R-:W-:Y:S05]  /*1120*/  EXIT ;  /* 0x000000000000794d */ /* 0x000fea0003800000 */
.L_x_233:
        /* <DEDUP_REMOVED lines=13> */
.L_x_258:


//--------------------- .text._Z18prefixSumAndOffsetPjii --------------------------
	.section	.text._Z18prefixSumAndOffsetPjii,"ax",@progbits
	.align	128
        .global         _Z18prefixSumAndOffsetPjii
        .type           _Z18prefixSumAndOffsetPjii,@function
        .size           _Z18prefixSumAndOffsetPjii,(.L_x_259 - _Z18prefixSumAndOffsetPjii)
        .other          _Z18prefixSumAndOffsetPjii,@"STO_CUDA_ENTRY STV_DEFAULT"
_Z18prefixSumAndOffsetPjii:
.text._Z18prefixSumAndOffsetPjii:
[----:B------:R-:W-:Y:S01]  /*0000*/  LDC R1, c[0x0][0x37c] ;  /* 0x0000df00ff017b82 */ /* 0x000fe20000000800 */
[----:B------:R-:W0:Y:S01]  /*0010*/  S2R R0, SR_TID.X ;  /* 0x0000000000007919 */ /* 0x000e220000002100 */
[----:B------:R-:W1:Y:S01]  /*0020*/  LDCU.64 UR8, c[0x0][0x358] ;  /* 0x00006b00ff0877ac */ /* 0x000e620008000a00 */
[----:B------:R-:W-:Y:S01]  /*0030*/  BSSY.RECONVERGENT B0, `(.L_x_234) ;  /* 0x00000a2000007945 */ /* 0x000fe20003800200 */
[----:B0-----:R-:W-:-:S13]  /*0040*/  ISETP.GT.U32.AND P0, PT, R0, 0xf, PT ;  /* 0x0000000f0000780c */ /* 0x001fda0003f04070 */
[----:B-1----:R-:W-:Y:S05]  /*0050*/  @P0 BRA `(.L_x_235) ;  /* 0x00000008007c0947 */ /* 0x002fea0003800000 */
[----:B------:R-:W0:Y:S01]  /*0060*/  LDCU UR5, c[0x0][0x388] ;  /* 0x00007100ff0577ac */ /* 0x000e220008000800 */
[----:B------:R-:W-:Y:S01]  /*0070*/  IMAD.MOV.U32 R2, RZ, RZ, RZ ;  /* 0x000000ffff027224 */ /* 0x000fe200078e00ff */
[----:B0-----:R-:W-:-:S09]  /*0080*/  UISETP.GE.AND UP0, UPT, UR5, 0x1, UPT ;  /* 0x000000010500788c */ /* 0x001fd2000bf06270 */
[----:B------:R-:W-:Y:S05]  /*0090*/  BRA.U !UP0, `(.L_x_236) ;  /* 0x0000000908587547 */ /* 0x000fea000b800000 */
[----:B------:R-:W-:Y:S02]  /*00a0*/  UISETP.GE.U32.AND UP1, UPT, UR5, 0x10, UPT ;  /* 0x000000100500788c */ /* 0x000fe4000bf26070 */
[----:B------:R-:W-:Y:S01]  /*00b0*/  IMAD R3, R0, UR5, RZ ;  /* 0x0000000500037c24 */ /* 0x000fe2000f8e02ff */
[----:B------:R-:W-:Y:S01]  /*00c0*/  ULOP3.LUT UR6, UR5, 0xf, URZ, 0xc0, !UPT ;  /* 0x0000000f05067892 */ /* 0x000fe2000f8ec0ff */
[----:B------:R-:W-:Y:S01]  /*00d0*/  IMAD.MOV.U32 R2, RZ, RZ, RZ ;  /* 0x000000ffff027224 */ /* 0x000fe200078e00ff */
[----:B------:R-:W-:Y:S02]  /*00e0*/  UMOV UR4, URZ ;  /* 0x000000ff00047c82 */ /* 0x000fe40008000000 */
[----:B------:R-:W-:Y:S02]  /*00f0*/  UISETP.NE.AND UP0, UPT, UR6, URZ, UPT ;  /* 0x000000ff0600728c */ /* 0x000fe4000bf05270 */
[----:B------:R-:W-:Y:S09]  /*0100*/  BRA.U !UP1, `(.L_x_237) ;  /* 0x0000000109f87547 */ /* 0x000ff2000b800000 */
[----:B------:R-:W0:Y:S01]  /*0110*/  LDC.64 R4, c[0x0][0x380] ;  /* 0x0000e000ff047b82 */ /* 0x000e220000000a00 */
[----:B------:R-:W-:Y:S01]  /*0120*/  HFMA2 R2, -RZ, RZ, 0, 0 ;  /* 0x00000000ff027431 */ /* 0x000fe200000001ff */
[----:B------:R-:W-:-:S04]  /*0130*/  ULOP3.LUT UR4, UR5, 0x7ffffff0, URZ, 0xc0, !UPT ;  /* 0x7ffffff005047892 */ /* 0x000fc8000f8ec0ff */
[----:B------:R-:W-:Y:S01]  /*0140*/  UIADD3 UR7, UPT, UPT, -UR4, URZ, URZ ;  /* 0x000000ff04077290 */ /* 0x000fe2000fffe1ff */
[----:B0-----:R-:W-:-:S03]  /*0150*/  IMAD.WIDE.U32 R4, R3, 0x4, R4 ;  /* 0x0000000403047825 */ /* 0x001fc600078e0004 */
[----:B------:R-:W-:-:S05]  /*0160*/  IADD3 R13, P1, PT, R4, 0x20, RZ ;  /* 0x00000020040d7810 */ /* 0x000fca0007f3e0ff */
[----:B------:R-:W-:-:S08]  /*0170*/  IMAD.X R14, RZ, RZ, R5, P1 ;  /* 0x000000ffff0e7224 */ /* 0x000fd000008e0605 */
.L_x_238:
[----:B-1----:R-:W-:Y:S01]  /*0180*/  IMAD.MOV.U32 R4, RZ, RZ, R13 ;  /* 0x000000ffff047224 */ /* 0x002fe200078e000d */
[----:B------:R-:W-:-:S05]  /*0190*/  MOV R5, R14 ;  /* 0x0000000e00057202 */ /* 0x000fca0000000f00 */
[----:B------:R-:W2:Y:S04]  /*01a0*/  LDG.E R13, desc[UR8][R4.64+-0x20] ;  /* 0xffffe008040d7981 */ /* 0x000ea8000c1e1900 */
[----:B------:R-:W3:Y:S04]  /*01b0*/  LDG.E R14, desc[UR8][R4.64+-0x1c] ;  /* 0xffffe408040e7981 */ /* 0x000ee8000c1e1900 */
[----:B------:R-:W4:Y:S04]  /*01c0*/  LDG.E R16, desc[UR8][R4.64+-0x18] ;  /* 0xffffe80804107981 */ /* 0x000f28000c1e1900 */
[----:B------:R-:W5:Y:S04]  /*01d0*/  LDG.E R18, desc[UR8][R4.64+-0x14] ;  /* 0xffffec0804127981 */ /* 0x000f68000c1e1900 */
        /* <DEDUP_REMOVED lines=11> */
[----:B------:R-:W5:Y:S01]  /*0290*/  LDG.E R6, desc[UR8][R4.64+0x1c] ;  /* 0x00001c0804067981 */ /* 0x000f62000c1e1900 */
[----:B------:R-:W-:-:S03]  /*02a0*/  UIADD3 UR7, UPT, UPT, UR7, 0x10, URZ ;  /* 0x0000001007077890 */ /* 0x000fc6000fffe0ff */
[----:B------:R-:W-:Y:S01]  /*02b0*/  STG.E desc[UR8][R4.64+-0x20], R2 ;  /* 0xffffe00204007986 */ /* 0x000fe2000c101908 */
[----:B------:R-:W-:Y:S01]  /*02c0*/  UISETP.NE.AND UP1, UPT, UR7, URZ, UPT ;  /* 0x000000ff0700728c */ /* 0x000fe2000bf25270 */
[----:B--2---:R-:W-:-:S04]  /*02d0*/  IMAD.IADD R13, R13, 0x1, R2 ;  /* 0x000000010d0d7824 */ /* 0x004fc800078e0202 */
[----:B---3--:R-:W-:Y:S01]  /*02e0*/  IMAD.IADD R15, R13, 0x1, R14 ;  /* 0x000000010d0f7824 */ /* 0x008fe200078e020e */
[----:B------:R0:W-:Y:S04]  /*02f0*/  STG.E desc[UR8][R4.64+-0x1c], R13 ;  /* 0xffffe40d04007986 */ /* 0x0001e8000c101908 */
[----:B----4-:R-:W-:Y:S01]  /*0300*/  IADD3 R17, PT, PT, R15, R16, RZ ;  /* 0x000000100f117210 */ /* 0x010fe20007ffe0ff */
[----:B------:R1:W-:Y:S04]  /*0310*/  STG.E desc[UR8][R4.64+-0x18], R15 ;  /* 0xffffe80f04007986 */ /* 0x0003e8000c101908 */
[----:B-----5:R-:W-:Y:S01]  /*0320*/  IMAD.IADD R19, R17, 0x1, R18 ;  /* 0x0000000111137824 */ /* 0x020fe200078e0212 */
[----:B------:R1:W-:Y:S01]  /*0330*/  STG.E desc[UR8][R4.64+-0x14], R17 ;  /* 0xffffec1104007986 */ /* 0x0003e2000c101908 */
[----:B0-----:R-:W-:-:S02]  /*0340*/  IADD3 R13, P1, PT, R4, 0x40, RZ ;  /* 0x00000040040d7810 */ /* 0x001fc40007f3e0ff */
[----:B------:R-:W-:Y:S01]  /*0350*/  IMAD.IADD R21, R19, 0x1, R20 ;  /* 0x0000000113157824 */ /* 0x000fe200078e0214 */
[----:B------:R1:W-:Y:S02]  /*0360*/  STG.E desc[UR8][R4.64+-0x10], R19 ;  /* 0xfffff01304007986 */ /* 0x0003e4000c101908 */
[----:B------:R-:W-:Y:S02]  /*0370*/  IMAD.X R14, RZ, RZ, R5, P1 ;  /* 0x000000ffff0e7224 */ /* 0x000fe400008e0605 */
[----:B------:R-:W-:Y:S01]  /*0380*/  IADD3 R23, PT, PT, R21, R22, RZ ;  /* 0x0000001615177210 */ /* 0x000fe20007ffe0ff */
[----:B------:R1:W-:Y:S04]  /*0390*/  STG.E desc[UR8][R4.64+-0xc], R21 ;  /* 0xfffff41504007986 */ /* 0x0003e8000c101908 */
[----:B------:R-:W-:Y:S01]  /*03a0*/  IMAD.IADD R25, R23, 0x1, R24 ;  /* 0x0000000117197824 */ /* 0x000fe200078e0218 */
[----:B------:R1:W-:Y:S03]  /*03b0*/  STG.E desc[UR8][R4.64+-0x8], R23 ;  /* 0xfffff81704007986 */ /* 0x0003e6000c101908 */
[----:B------:R-:W-:Y:S01]  /*03c0*/  IMAD.IADD R27, R25, 0x1, R26 ;  /* 0x00000001191b7824 */ /* 0x000fe200078e021a */
[----:B------:R1:W-:Y:S04]  /*03d0*/  STG.E desc[UR8][R4.64+-0x4], R25 ;  /* 0xfffffc1904007986 */ /* 0x0003e8000c101908 */
        /* <DEDUP_REMOVED lines=14> */
[----:B------:R1:W-:Y:S01]  /*04c0*/  STG.E desc[UR8][R4.64+0x1c], R7 ;  /* 0x00001c0704007986 */ /* 0x0003e2000c101908 */
[----:B------:R-:W-:Y:S01]  /*04d0*/  IMAD.IADD R2, R7, 0x1, R6 ;  /* 0x0000000107027824 */ /* 0x000fe200078e0206 */
[----:B------:R-:W-:Y:S06]  /*04e0*/  BRA.U UP1, `(.L_x_238) ;  /* 0xfffffffd01247547 */ /* 0x000fec000b83ffff */
.L_x_237:
[----:B------:R-:W-:Y:S05]  /*04f0*/  BRA.U !UP0, `(.L_x_236) ;  /* 0x0000000508407547 */ /* 0x000fea000b800000 */
[----:B------:R-:W-:Y:S02]  /*0500*/  UISETP.GE.U32.AND UP0, UPT, UR6, 0x8, UPT ;  /* 0x000000080600788c */ /* 0x000fe4000bf06070 */
[----:B------:R-:W-:-:S04]  /*0510*/  ULOP3.LUT UR7, UR5, 0x7, URZ, 0xc0, !UPT ;  /* 0x0000000705077892 */ /* 0x000fc8000f8ec0ff */
[----:B------:R-:W-:-:S03]  /*0520*/  UISETP.NE.AND UP1, UPT, UR7, URZ, UPT ;  /* 0x000000ff0700728c */ /* 0x000fc6000bf25270 */
[----:B------:R-:W-:Y:S08]  /*0530*/  BRA.U !UP0, `(.L_x_239) ;  /* 0x0000000108847547 */ /* 0x000ff0000b800000 */
[----:B-1----:R-:W0:Y:S01]  /*0540*/  LDC.64 R6, c[0x0][0x380] ;  /* 0x0000e000ff067b82 */ /* 0x002e220000000a00 */
[----:B------:R-:W1:Y:S01]  /*0550*/  LDCU.64 UR10, c[0x0][0x380] ;  /* 0x00007000ff0a77ac */ /* 0x000e620008000a00 */
[C---:B------:R-:W-:Y:S02]  /*0560*/  IADD3 R8, P1, PT, R3.reuse, UR4, RZ ;  /* 0x0000000403087c10 */ /* 0x040fe4000ff3e0ff */
[----:B------:R-:W-:-:S03]  /*0570*/  IADD3 R5, PT, PT, R3, UR4, RZ ;  /* 0x0000000403057c10 */ /* 0x000fc6000fffe0ff */
[----:B------:R-:W-:Y:S01]  /*0580*/  IMAD.X R9, RZ, RZ, RZ, P1 ;  /* 0x000000ffff097224 */ /* 0x000fe200008e06ff */
[----:B-1----:R-:W-:Y:S01]  /*0590*/  LEA R4, P1, R8, UR10, 0x2 ;  /* 0x0000000a08047c11 */ /* 0x002fe2000f8210ff */
[----:B0-----:R-:W-:-:S03]  /*05a0*/  IMAD.WIDE.U32 R6, R5, 0x4, R6 ;  /* 0x0000000405067825 */ /* 0x001fc600078e0006 */
[----:B------:R-:W-:Y:S02]  /*05b0*/  LEA.HI.X R5, R8, UR11, R9, 0x2, P1 ;  /* 0x0000000b08057c11 */ /* 0x000fe400088f1409 */
[----:B------:R-:W2:Y:S04]  /*05c0*/  LDG.E R9, desc[UR8][R6.64] ;  /* 0x0000000806097981 */ /* 0x000ea8000c1e1900 */
[----:B------:R0:W-:Y:S04]  /*05d0*/  STG.E desc[UR8][R6.64], R2 ;  /* 0x0000000206007986 */ /* 0x0001e8000c101908 */
[----:B------:R-:W3:Y:S04]  /*05e0*/  LDG.E R8, desc[UR8][R4.64+0x4] ;  /* 0x0000040804087981 */ /* 0x000ee8000c1e1900 */
[----:B------:R-:W4:Y:S04]  /*05f0*/  LDG.E R10, desc[UR8][R4.64+0x8] ;  /* 0x00000808040a7981 */ /* 0x000f28000c1e1900 */
[----:B------:R-:W0:Y:S04]  /*0600*/  LDG.E R12, desc[UR8][R4.64+0xc] ;  /* 0x00000c08040c7981 */ /* 0x000e28000c1e1900 */
[----:B------:R-:W5:Y:S04]  /*0610*/  LDG.E R14, desc[UR8][R4.64+0x10] ;  /* 0x00001008040e7981 */ /* 0x000f68000c1e1900 */
[----:B------:R-:W5:Y:S04]  /*0620*/  LDG.E R16, desc[UR8][R4.64+0x14] ;  /* 0x0000140804107981 */ /* 0x000f68000c1e1900 */
[----:B------:R-:W5:Y:S04]  /*0630*/  LDG.E R18, desc[UR8][R4.64+0x18] ;  /* 0x0000180804127981 */ /* 0x000f68000c1e1900 */
[----:B------:R-:W5:Y:S01]  /*0640*/  LDG.E R20, desc[UR8][R4.64+0x1c] ;  /* 0x00001c0804147981 */ /* 0x000f62000c1e1900 */
[----:B------:R-:W-:Y:S01]  /*0650*/  UIADD3 UR4, UPT, UPT, UR4, 0x8, URZ ;  /* 0x0000000804047890 */ /* 0x000fe2000fffe0ff */
[----:B--2---:R-:W-:-:S05]  /*0660*/  IMAD.IADD R9, R2, 0x1, R9 ;  /* 0x0000000102097824 */ /* 0x004fca00078e0209 */
[----:B------:R2:W-:Y:S01]  /*0670*/  STG.E desc[UR8][R4.64+0x4], R9 ;  /* 0x0000040904007986 */ /* 0x0005e2000c101908 */
[----:B---3--:R-:W-:-:S05]  /*0680*/  IADD3 R11, PT, PT, R9, R8, RZ ;  /* 0x00000008090b7210 */ /* 0x008fca0007ffe0ff */
[----:B----4-:R-:W-:Y:S01]  /*0690*/  IMAD.IADD R13, R11, 0x1, R10 ;  /* 0x000000010b0d7824 */ /* 0x010fe200078e020a */
[----:B------:R2:W-:Y:S03]  /*06a0*/  STG.E desc[UR8][R4.64+0x8], R11 ;  /* 0x0000080b04007986 */ /* 0x0005e6000c101908 */
[----:B0-----:R-:W-:Y:S01]  /*06b0*/  IMAD.IADD R7, R13, 0x1, R12 ;  /* 0x000000010d077824 */ /* 0x001fe200078e020c */
[----:B------:R2:W-:Y:S04]  /*06c0*/  STG.E desc[UR8][R4.64+0xc], R13 ;  /* 0x00000c0d04007986 */ /* 0x0005e8000c101908 */
[----:B-----5:R-:W-:Y:S01]  /*06d0*/  IADD3 R15, PT, PT, R7, R14, RZ ;  /* 0x0000000e070f7210 */ /* 0x020fe20007ffe0ff */
[----:B------:R2:W-:Y:S04]  /*06e0*/  STG.E desc[UR8][R4.64+0x10], R7 ;  /* 0x0000100704007986 */ /* 0x0005e8000c101908 */
[----:B------:R-:W-:Y:S01]  /*06f0*/  IMAD.IADD R17, R15, 0x1, R16 ;  /* 0x000000010f117824 */ /* 0x000fe200078e0210 */
[----:B------:R2:W-:Y:S03]  /*0700*/  STG.E desc[UR8][R4.64+0x14], R15 ;  /* 0x0000140f04007986 */ /* 0x0005e6000c101908 */
[----:B------:R-:W-:Y:S01]  /*0710*/  IMAD.IADD R19, R17, 0x1, R18 ;  /* 0x0000000111137824 */ /* 0x000fe200078e0212 */
[----:B------:R2:W-:Y:S04]  /*0720*/  STG.E desc[UR8][R4.64+0x18], R17 ;  /* 0x0000181104007986 */ /* 0x0005e8000c101908 */
[----:B------:R2:W-:Y:S01]  /*0730*/  STG.E desc[UR8][R4.64+0x1c], R19 ;  /* 0x00001c1304007986 */ /* 0x0005e2000c101908 */
[----:B------:R-:W-:-:S07]  /*0740*/  IADD3 R2, PT, PT, R19, R20, RZ ;  /* 0x0000001413027210 */ /* 0x000fce0007ffe0ff */
.L_x_239:
[----:B------:R-:W-:Y:S05]  /*0750*/  BRA.U !UP1, `(.L_x_236) ;  /* 0x0000000109a87547 */ /* 0x000fea000b800000 */
[----:B------:R-:W-:Y:S02]  /*0760*/  UISETP.GE.U32.AND UP0, UPT, UR7, 0x4, UPT ;  /* 0x000000040700788c */ /* 0x000fe4000bf06070 */
[----:B------:R-:W-:-:S04]  /*0770*/  ULOP3.LUT UR5, UR5, 0x3, URZ, 0xc0, !UPT ;  /* 0x0000000305057892 */ /* 0x000fc8000f8ec0ff */
[----:B------:R-:W-:-:S03]  /*0780*/  UISETP.NE.AND UP1, UPT, UR5, URZ, UPT ;  /* 0x000000ff0500728c */ /* 0x000fc6000bf25270 */
[----:B------:R-:W-:Y:S08]  /*0790*/  BRA.U !UP0, `(.L_x_240) ;  /* 0x0000000108547547 */ /* 0x000ff0000b800000 */
[----:B-12---:R-:W0:Y:S01]  /*07a0*/  LDC.64 R6, c[0x0][0x380] ;  /* 0x0000e000ff067b82 */ /* 0x006e220000000a00 */
[----:B------:R-:W1:Y:S01]  /*07b0*/  LDCU.64 UR6, c[0x0][0x380] ;  /* 0x00007000ff0677ac */ /* 0x000e620008000a00 */
[C---:B------:R-:W-:Y:S01]  /*07c0*/  IADD3 R8, P1, PT, R3.reuse, UR4, RZ ;  /* 0x0000000403087c10 */ /* 0x040fe2000ff3e0ff */
[----:B------:R-:W-:-:S04]  /*07d0*/  VIADD R5, R3, UR4 ;  /* 0x0000000403057c36 */ /* 0x000fc80008000000 */
        /* <DEDUP_REMOVED lines=8> */
[----:B------:R-:W0:Y:S01]  /*0860*/  LDG.E R12, desc[UR8][R4.64+0xc] ;  /* 0x00000c08040c7981 */ /* 0x000e22000c1e1900 */
[----:B------:R-:W-:Y:S01]  /*0870*/  UIADD3 UR4, UPT, UPT, UR4, 0x4, URZ ;  /* 0x0000000404047890 */ /* 0x000fe2000fffe0ff */
[----:B--2---:R-:W-:-:S05]  /*0880*/  IADD3 R9, PT, PT, R2, R9, RZ ;  /* 0x0000000902097210 */ /* 0x004fca0007ffe0ff */
[----:B------:R1:W-:Y:S01]  /*0890*/  STG.E desc[UR8][R4.64+0x4], R9 ;  /* 0x0000040904007986 */ /* 0x0003e2000c101908 */
[----:B---3--:R-:W-:-:S04]  /*08a0*/  IMAD.IADD R11, R9, 0x1, R8 ;  /* 0x00000001090b7824 */ /* 0x008fc800078e0208 */
[----:B----4-:R-:W-:Y:S01]  /*08b0*/  IMAD.IADD R13, R11, 0x1, R10 ;  /* 0x000000010b0d7824 */ /* 0x010fe200078e020a */
[----:B------:R1:W-:Y:S04]  /*08c0*/  STG.E desc[UR8][R4.64+0x8], R11 ;  /* 0x0000080b04007986 */ /* 0x0003e8000c101908 */
[----:B------:R1:W-:Y:S01]  /*08d0*/  STG.E desc[UR8][R4.64+0xc], R13 ;  /* 0x00000c0d04007986 */ /* 0x0003e2000c101908 */
[----:B0-----:R-:W-:-:S07]  /*08e0*/  IADD3 R2, PT, PT, R13, R12, RZ ;  /* 0x0000000c0d027210 */ /* 0x001fce0007ffe0ff */
.L_x_240:
[----:B------:R-:W-:Y:S05]  /*08f0*/  BRA.U !UP1, `(.L_x_236) ;  /* 0x0000000109407547 */ /* 0x000fea000b800000 */
[----:B-12---:R-:W0:Y:S01]  /*0900*/  LDC.64 R4, c[0x0][0x380] ;  /* 0x0000e000ff047b82 */ /* 0x006e220000000a00 */
[----:B------:R-:W-:Y:S01]  /*0910*/  VIADD R3, R3, UR4 ;  /* 0x0000000403037c36 */ /* 0x000fe20008000000 */
[----:B------:R-:W-:-:S03]  /*0920*/  UIADD3 UR5, UPT, UPT, -UR5, URZ, URZ ;  /* 0x000000ff05057290 */ /* 0x000fc6000fffe1ff */
[----:B0-----:R-:W-:-:S04]  /*0930*/  IMAD.WIDE.U32 R4, R3, 0x4, R4 ;  /* 0x0000000403047825 */ /* 0x001fc800078e0004 */
[----:B------:R-:W-:Y:S01]  /*0940*/  IMAD.MOV.U32 R6, RZ, RZ, R4 ;  /* 0x000000ffff067224 */ /* 0x000fe200078e0004 */
[----:B------:R-:W-:-:S07]  /*0950*/  MOV R7, R5 ;  /* 0x0000000500077202 */ /* 0x000fce0000000f00 */
.L_x_241:
[----:B------:R-:W-:Y:S02]  /*0960*/  IMAD.MOV.U32 R4, RZ, RZ, R6 ;  /* 0x000000ffff047224 */ /* 0x000fe400078e0006 */
[----:B------:R-:W-:-:S05]  /*0970*/  IMAD.MOV.U32 R5, RZ, RZ, R7 ;  /* 0x000000ffff057224 */ /* 0x000fca00078e0007 */
[----:B------:R-:W2:Y:S01]  /*0980*/  LDG.E R3, desc[UR8][R4.64] ;  /* 0x0000000804037981 */ /* 0x000ea2000c1e1900 */
[----:B------:R-:W-:Y:S01]  /*0990*/  UIADD3 UR5, UPT, UPT, UR5, 0x1, URZ ;  /* 0x0000000105057890 */ /* 0x000fe2000fffe0ff */
[----:B------:R-:W-:Y:S02]  /*09a0*/  IADD3 R6, P1, PT, R4, 0x4, RZ ;  /* 0x0000000404067810 */ /* 0x000fe40007f3e0ff */
[----:B------:R2:W-:Y:S01]  /*09b0*/  STG.E desc[UR8][R4.64], R2 ;  /* 0x0000000204007986 */ /* 0x0005e2000c101908 */
[----:B------:R-:W-:Y:S01]  /*09c0*/  UISETP.NE.AND UP0, UPT, UR5, URZ, UPT ;  /* 0x000000ff0500728c */ /* 0x000fe2000bf05270 */
[----:B------:R-:W-:Y:S01]  /*09d0*/  IADD3.X R7, PT, PT, RZ, R5, RZ, P1, !PT ;  /* 0x00000005ff077210 */ /* 0x000fe20000ffe4ff */
[----:B--2---:R-:W-:-:S07]  /*09e0*/  IMAD.IADD R2, R3, 0x1, R2 ;  /* 0x0000000103027824 */ /* 0x004fce00078e0202 */
[----:B------:R-:W-:Y:S05]  /*09f0*/  BRA.U UP0, `(.L_x_241) ;  /* 0xfffffffd00d87547 */ /* 0x000fea000b83ffff */
.L_x_236:
[----:B------:R-:W0:Y:S01]  /*0a00*/  S2UR UR5, SR_CgaCtaId ;  /* 0x00000000000579c3 */ /* 0x000e220000008800 */
[----:B------:R-:W-:Y:S02]  /*0a10*/  UMOV UR4, 0x400 ;  /* 0x0000040000047882 */ /* 0x000fe40000000000 */
[----:B0-----:R-:W-:-:S06]  /*0a20*/  ULEA UR4, UR5, UR4, 0x18 ;  /* 0x0000000405047291 */ /* 0x001fcc000f8ec0ff */
[----:B------:R-:W-:-:S05]  /*0a30*/  LEA R3, R0, UR4, 0x2 ;  /* 0x0000000400037c11 */ /* 0x000fca000f8e10ff */
[----:B------:R0:W-:Y:S02]  /*0a40*/  STS [R3], R2 ;  /* 0x0000000203007388 */ /* 0x0001e40000000800 */
.L_x_235:
[----:B------:R-:W-:Y:S05]  /*0a50*/  BSYNC.RECONVERGENT B0 ;  /* 0x0000000000007941 */ /* 0x000fea0003800200 */
.L_x_234:
[----:B------:R-:W-:Y:S01]  /*0a60*/  BAR.SYNC.DEFER_BLOCKING 0x0 ;  /* 0x0000000000007b1d */ /* 0x000fe20000010000 */
[----:B------:R-:W-:-:S05]  /*0a70*/  ISETP.NE.AND P1, PT, R0, RZ, PT ;  /* 0x000000ff0000720c */ /* 0x000fca0003f25270 */
[----:B------:R-:W-:Y:S08]  /*0a80*/  BSSY.RECONVERGENT B0, `(.L_x_242) ;  /* 0x0000032000007945 */ /* 0x000ff00003800200 */
[----:B------:R-:W-:Y:S05]  /*0a90*/  @P1 BRA `(.L_x_243) ;  /* 0x0000000000c01947 */ /* 0x000fea0003800000 */
[----:B------:R-:W3:Y:S01]  /*0aa0*/  S2UR UR5, SR_CgaCtaId ;  /* 0x00000000000579c3 */ /* 0x000ee20000008800 */
[----:B------:R-:W-:Y:S02]  /*0ab0*/  UMOV UR4, 0x400 ;  /* 0x0000040000047882 */ /* 0x000fe40000000000 */
[----:B---3--:R-:W-:-:S09]  /*0ac0*/  ULEA UR4, UR5, UR4, 0x18 ;  /* 0x0000000405047291 */ /* 0x008fd2000f8ec0ff */
[----:B0-----:R-:W-:Y:S04]  /*0ad0*/  LDS R2, [UR4] ;  /* 0x00000004ff027984 */ /* 0x001fe80008000800 */
[----:B------:R-:W0:Y:S04]  /*0ae0*/  LDS R3, [UR4+0x4] ;  /* 0x00000404ff037984 */ /* 0x000e280008000800 */
[----:B-12---:R-:W1:Y:S04]  /*0af0*/  LDS R4, [UR4+0x8] ;  /* 0x00000804ff047984 */ /* 0x006e680008000800 */
[----:B------:R-:W2:Y:S04]  /*0b00*/  LDS R5, [UR4+0xc] ;  /* 0x00000c04ff057984 */ /* 0x000ea80008000800 */
[----:B------:R-:W3:Y:S04]  /*0b10*/  LDS R6, [UR4+0x10] ;  /* 0x00001004ff067984 */ /* 0x000ee80008000800 */
[----:B------:R-:W4:Y:S04]  /*0b20*/  LDS R7, [UR4+0x14] ;  /* 0x00001404ff077984 */ /* 0x000f280008000800 */
[----:B------:R-:W5:Y:S04]  /*0b30*/  LDS R8, [UR4+0x18] ;  /* 0x00001804ff087984 */ /* 0x000f680008000800 */
[----:B------:R-:W5:Y:S04]  /*0b40*/  LDS R9, [UR4+0x1c] ;  /* 0x00001c04ff097984 */ /* 0x000f680008000800 */
[----:B------:R-:W5:Y:S04]  /*0b50*/  LDS R10, [UR4+0x20] ;  /* 0x00002004ff0a7984 */ /* 0x000f680008000800 */
[----:B------:R-:W5:Y:S04]  /*0b60*/  LDS R11, [UR4+0x24] ;  /* 0x00002404ff0b7984 */ /* 0x000f680008000800 */
[----:B------:R-:W5:Y:S01]  /*0b70*/  LDS R12, [UR4+0x28] ;  /* 0x00002804ff0c7984 */ /* 0x000f620008000800 */
[----:B0-----:R-:W-:-:S03]  /*0b80*/  IMAD.IADD R3, R2, 0x1, R3 ;  /* 0x0000000102037824 */ /* 0x001fc600078e0203 */
[----:B------:R-:W0:Y:S02]  /*0b90*/  LDS R13, [UR4+0x2c] ;  /* 0x00002c04ff0d7984 */ /* 0x000e240008000800 */
[----:B-1----:R-:W-:Y:S02]  /*0ba0*/  IADD3 R4, PT, PT, R3, R4, RZ ;  /* 0x0000000403047210 */ /* 0x002fe40007ffe0ff */
[----:B------:R-:W1:Y:S03]  /*0bb0*/  LDS R14, [UR4+0x30] ;  /* 0x00003004ff0e7984 */ /* 0x000e660008000800 */
[----:B--2---:R-:W-:Y:S01]  /*0bc0*/  IMAD.IADD R5, R4, 0x1, R5 ;  /* 0x0000000104057824 */ /* 0x004fe200078e0205 */
[----:B------:R-:W2:Y:S03]  /*0bd0*/  LDS R15, [UR4+0x34] ;  /* 0x00003404ff0f7984 */ /* 0x000ea60008000800 */
[----:B---3--:R-:W-:Y:S01]  /*0be0*/  IMAD.IADD R6, R5, 0x1, R6 ;  /* 0x0000000105067824 */ /* 0x008fe200078e0206 */
[----:B------:R-:W3:Y:S04]  /*0bf0*/  LDS R16, [UR4+0x38] ;  /* 0x00003804ff107984 */ /* 0x000ee80008000800 */
[----:B----4-:R-:W-:Y:S01]  /*0c00*/  IADD3 R7, PT, PT, R6, R7, RZ ;  /* 0x0000000706077210 */ /* 0x010fe20007ffe0ff */
[----:B------:R4:W-:Y:S04]  /*0c10*/  STS [UR4+0x44], R2 ;  /* 0x00004402ff007988 */ /* 0x0009e80008000804 */
[----:B-----5:R-:W-:Y:S01]  /*0c20*/  IMAD.IADD R8, R7, 0x1, R8 ;  /* 0x0000000107087824 */ /* 0x020fe200078e0208 */
[----:B------:R4:W-:Y:S03]  /*0c30*/  STS [UR4+0x48], R3 ;  /* 0x00004803ff007988 */ /* 0x0009e60008000804 */
[----:B------:R-:W-:Y:S01]  /*0c40*/  IMAD.IADD R9, R8, 0x1, R9 ;  /* 0x0000000108097824 */ /* 0x000fe200078e0209 */
[----:B------:R4:W-:Y:S04]  /*0c50*/  STS [UR4+0x4c], R4 ;  /* 0x00004c04ff007988 */ /* 0x0009e80008000804 */
[----:B------:R-:W-:Y:S01]  /*0c60*/  IADD3 R10, PT, PT, R9, R10, RZ ;  /* 0x0000000a090a7210 */ /* 0x000fe20007ffe0ff */
[----:B------:R4:W-:Y:S04]  /*0c70*/  STS [UR4+0x50], R5 ;  /* 0x00005005ff007988 */ /* 0x0009e80008000804 */
[----:B------:R-:W-:Y:S01]  /*0c80*/  IMAD.IADD R11, R10, 0x1, R11 ;  /* 0x000000010a0b7824 */ /* 0x000fe200078e020b */
[----:B------:R4:W-:Y:S03]  /*0c90*/  STS [UR4+0x54], R6 ;  /* 0x00005406ff007988 */ /* 0x0009e60008000804 */
[----:B------:R-:W-:Y:S01]  /*0ca0*/  IMAD.IADD R12, R11, 0x1, R12 ;  /* 0x000000010b0c7824 */ /* 0x000fe200078e020c */
[----:B------:R4:W-:Y:S04]  /*0cb0*/  STS [UR4+0x58], R7 ;  /* 0x00005807ff007988 */ /* 0x0009e80008000804 */
[----:B0-----:R-:W-:Y:S01]  /*0cc0*/  IADD3 R13, PT, PT, R12, R13, RZ ;  /* 0x0000000d0c0d7210 */ /* 0x001fe20007ffe0ff */
[----:B------:R4:W-:Y:S04]  /*0cd0*/  STS [UR4+0x5c], R8 ;  /* 0x00005c08ff007988 */ /* 0x0009e80008000804 */
[----:B-1----:R-:W-:Y:S01]  /*0ce0*/  IMAD.IADD R14, R13, 0x1, R14 ;  /* 0x000000010d0e7824 */ /* 0x002fe200078e020e */
[----:B------:R4:W-:Y:S03]  /*0cf0*/  STS [UR4+0x60], R9 ;  /* 0x00006009ff007988 */ /* 0x0009e60008000804 */
[----:B--2---:R-:W-:Y:S01]  /*0d00*/  IMAD.IADD R15, R14, 0x1, R15 ;  /* 0x000000010e0f7824 */ /* 0x004fe200078e020f */
[----:B------:R4:W-:Y:S04]  /*0d10*/  STS [UR4+0x64], R10 ;  /* 0x0000640aff007988 */ /* 0x0009e80008000804 */
[----:B---3--:R-:W-:Y:S01]  /*0d20*/  IADD3 R16, PT, PT, R15, R16, RZ ;  /* 0x000000100f107210 */ /* 0x008fe20007ffe0ff */
[----:B------:R4:W-:Y:S04]  /*0d30*/  STS [UR4+0x68], R11 ;  /* 0x0000680bff007988 */ /* 0x0009e80008000804 */
[----:B------:R4:W-:Y:S04]  /*0d40*/  STS [UR4+0x6c], R12 ;  /* 0x00006c0cff007988 */ /* 0x0009e80008000804 */
[----:B------:R4:W-:Y:S04]  /*0d50*/  STS [UR4+0x70], R13 ;  /* 0x0000700dff007988 */ /* 0x0009e80008000804 */
[----:B------:R4:W-:Y:S04]  /*0d60*/  STS [UR4+0x74], R14 ;  /* 0x0000740eff007988 */ /* 0x0009e80008000804 */
[----:B------:R4:W-:Y:S04]  /*0d70*/  STS [UR4+0x78], R15 ;  /* 0x0000780fff007988 */ /* 0x0009e80008000804 */
[----:B------:R4:W-:Y:S04]  /*0d80*/  STS [UR4+0x7c], R16 ;  /* 0x00007c10ff007988 */ /* 0x0009e80008000804 */
[----:B------:R-:W-:Y:S01]  /*0d90*/  STS [UR4+0x40], RZ ;  /* 0x000040ffff007988 */ /* 0x000fe20008000804 */
.L_x_243:
[----:B------:R-:W-:Y:S05]  /*0da0*/  BSYNC.RECONVERGENT B0 ;  /* 0x0000000000007941 */ /* 0x000fea0003800200 */
.L_x_242:
[----:B------:R-:W-:Y:S06]  /*0db0*/  BAR.SYNC.DEFER_BLOCKING 0x0 ;  /* 0x0000000000007b1d */ /* 0x000fec0000010000 */
[----:B------:R-:W-:Y:S05]  /*0dc0*/  @P0 EXIT ;  /* 0x000000000000094d */ /* 0x000fea0003800000 */
[----:B-12-4-:R-:W1:Y:S01]  /*0dd0*/  LDC R7, c[0x0][0x388] ;  /* 0x0000e200ff077b82 */ /* 0x016e620000000800 */
[----:B------:R-:W-:Y:S02]  /*0de0*/  UMOV UR4, 0x400 ;  /* 0x0000040000047882 */ /* 0x000fe40000000000 */
[----:B------:R-:W-:-:S05]  /*0df0*/  UIADD3 UR4, UPT, UPT, UR4, 0x40, URZ ;  /* 0x0000004004047890 */ /* 0x000fca000fffe0ff */
[----:B------:R-:W2:Y:S01]  /*0e00*/  S2UR UR5, SR_CgaCtaId ;  /* 0x00000000000579c3 */ /* 0x000ea20000008800 */
[----:B-1----:R-:W-:Y:S01]  /*0e10*/  ISETP.GE.AND P0, PT, R7, 0x1, PT ;  /* 0x000000010700780c */ /* 0x002fe20003f06270 */
[----:B--2---:R-:W-:-:S06]  /*0e20*/  ULEA UR4, UR5, UR4, 0x18 ;  /* 0x0000000405047291 */ /* 0x004fcc000f8ec0ff */
[----:B------:R-:W-:-:S06]  /*0e30*/  LEA R4, R0, UR4, 0x2 ;  /* 0x0000000400047c11 */ /* 0x000fcc000f8e10ff */
[----:B------:R-:W-:Y:S05]  /*0e40*/  @!P0 EXIT ;  /* 0x000000000000894d */ /* 0x000fea0003800000 */
[----:B------:R-:W1:Y:S01]  /*0e50*/  LDS R4, [R4] ;  /* 0x0000000004047984 */ /* 0x000e620000000800 */
[C---:B------:R-:W-:Y:S01]  /*0e60*/  ISETP.GE.U32.AND P1, PT, R7.reuse, 0x10, PT ;  /* 0x000000100700780c */ /* 0x040fe20003f26070 */
[----:B------:R-:W-:Y:S01]  /*0e70*/  IMAD R0, R0, R7, RZ ;  /* 0x0000000700007224 */ /* 0x000fe200078e02ff */
[----:B------:R-:W-:Y:S01]  /*0e80*/  LOP3.LUT R12, R7, 0xf, RZ, 0xc0, !PT ;  /* 0x0000000f070c7812 */ /* 0x000fe200078ec0ff */
[----:B------:R-:W-:-:S03]  /*0e90*/  IMAD.MOV.U32 R5, RZ, RZ, RZ ;  /* 0x000000ffff057224 */ /* 0x000fc600078e00ff */
[----:B------:R-:W-:-:S07]  /*0ea0*/  ISETP.NE.AND P0, PT, R12, RZ, PT ;  /* 0x000000ff0c00720c */ /* 0x000fce0003f05270 */
[----:B------:R-:W-:Y:S06]  /*0eb0*/  @!P1 BRA `(.L_x_244) ;  /* 0x0000000000f49947 */ /* 0x000fec0003800000 */
[----:B0-----:R-:W0:Y:S01]  /*0ec0*/  LDC.64 R2, c[0x0][0x380] ;  /* 0x0000e000ff027b82 */ /* 0x001e220000000a00 */
[----:B------:R-:W-:-:S05]  /*0ed0*/  LOP3.LUT R5, R7, 0x7ffffff0, RZ, 0xc0, !PT ;  /* 0x7ffffff007057812 */ /* 0x000fca00078ec0ff */
[----:B------:R-:W-:Y:S02]  /*0ee0*/  IMAD.MOV R6, RZ, RZ, -R5 ;  /* 0x000000ffff067224 */ /* 0x000fe400078e0a05 */
[----:B0-----:R-:W-:-:S03]  /*0ef0*/  IMAD.WIDE.U32 R2, R0, 0x4, R2 ;  /* 0x0000000400027825 */ /* 0x001fc600078e0002 */
[----:B------:R-:W-:-:S04]  /*0f00*/  IADD3 R8, P1, PT, R2, 0x20, RZ ;  /* 0x0000002002087810 */ /* 0x000fc80007f3e0ff */
[----:B------:R-:W-:-:S09]  /*0f10*/  IADD3.X R19, PT, PT, RZ, R3, RZ, P1, !PT ;  /* 0x00000003ff137210 */ /* 0x000fd20000ffe4ff */
.L_x_245:
[----:B------:R-:W-:Y:S02]  /*0f20*/  IMAD.MOV.U32 R2, RZ, RZ, R8 ;  /* 0x000000ffff027224 */ /* 0x000fe400078e0008 */
[----:B------:R-:W-:-:S05]  /*0f30*/  IMAD.MOV.U32 R3, RZ, RZ, R19 ;  /* 0x000000ffff037224 */ /* 0x000fca00078e0013 */
[----:B------:R-:W1:Y:S04]  /*0f40*/  LDG.E R29, desc[UR8][R2.64+-0x20] ;  /* 0xffffe008021d7981 */ /* 0x000e68000c1e1900 */
        /* <DEDUP_REMOVED lines=15> */
[----:B------:R-:W-:-:S04]  /*1040*/  IADD3 R6, PT, PT, R6, 0x10, RZ ;  /* 0x0000001006067810 */ /* 0x000fc80007ffe0ff */
[----:B------:R-:W-:Y:S02]  /*1050*/  ISETP.NE.AND P1, PT, R6, RZ, PT ;  /* 0x000000ff0600720c */ /* 0x000fe40003f25270 */
[C---:B-1----:R-:W-:Y:S02]  /*1060*/  IADD3 R29, PT, PT, R4.reuse, R29, RZ ;  /* 0x0000001d041d7210 */ /* 0x042fe40007ffe0ff */
[C---:B--2---:R-:W-:Y:S01]  /*1070*/  IADD3 R10, PT, PT, R4.reuse, R10, RZ ;  /* 0x0000000a040a7210 */ /* 0x044fe20007ffe0ff */
[C---:B---3--:R-:W-:Y:S01]  /*1080*/  IMAD.IADD R14, R4.reuse, 0x1, R14 ;  /* 0x00000001040e7824 */ /* 0x048fe200078e020e */
[C---:B----4-:R-:W-:Y:S01]  /*1090*/  IADD3 R16, PT, PT, R4.reuse, R16, RZ ;  /* 0x0000001004107210 */ /* 0x050fe20007ffe0ff */
[C---:B-----5:R-:W-:Y:S01]  /*10a0*/  IMAD.IADD R18, R4.reuse, 0x1, R18 ;  /* 0x0000000104127824 */ /* 0x060fe200078e0212 */
[C---:B------:R-:W-:Y:S02]  /*10b0*/  IADD3 R27, PT, PT, R4.reuse, R27, RZ ;  /* 0x0000001b041b7210 */ /* 0x040fe40007ffe0ff */
[C---:B------:R-:W-:Y:S01]  /*10c0*/  IADD3 R25, PT, PT, R4.reuse, R25, RZ ;  /* 0x0000001904197210 */ /* 0x040fe20007ffe0ff */
[C---:B------:R-:W-:Y:S01]  /*10d0*/  IMAD.IADD R23, R4.reuse, 0x1, R23 ;  /* 0x0000000104177824 */ /* 0x040fe200078e0217 */
[C---:B------:R-:W-:Y:S01]  /*10e0*/  IADD3 R21, PT, PT, R4.reuse, R21, RZ ;  /* 0x0000001504157210 */ /* 0x040fe20007ffe0ff */
[C---:B------:R-:W-:Y:S01]  /*10f0*/  IMAD.IADD R17, R4.reuse, 0x1, R17 ;  /* 0x0000000104117824 */ /* 0x040fe200078e0211 */
[C---:B------:R-:W-:Y:S01]  /*1100*/  IADD3 R9, PT, PT, R4.reuse, R9, RZ ;  /* 0x0000000904097210 */ /* 0x040fe20007ffe0ff */
[C---:B------:R-:W-:Y:S01]  /*1110*/  IMAD.IADD R15, R4.reuse, 0x1, R15 ;  /* 0x00000001040f7824 */ /* 0x040fe200078e020f */
[C---:B------:R-:W-:Y:S01]  /*1120*/  IADD3 R13, PT, PT, R4.reuse, R13, RZ ;  /* 0x0000000d040d7210 */ /* 0x040fe20007ffe0ff */
[C---:B------:R-:W-:Y:S01]  /*1130*/  IMAD.IADD R11, R4.reuse, 0x1, R11 ;  /* 0x00000001040b7824 */ /* 0x040fe200078e020b */
        /* <DEDUP_REMOVED lines=14> */
[----:B------:R-:W-:-:S02]  /*1220*/  IMAD.IADD R8, R4, 0x1, R8 ;  /* 0x0000000104087824 */ /* 0x000fc400078e0208 */
[----:B------:R-:W-:-:S03]  /*1230*/  IMAD.IADD R19, R4, 0x1, R19 ;  /* 0x0000000104137824 */ /* 0x000fc600078e0213 */
[----:B------:R0:W-:Y:S04]  /*1240*/  STG.E desc[UR8][R2.64+-0x1c], R8 ;  /* 0xffffe40802007986 */ /* 0x0001e8000c101908 */
[----:B------:R1:W-:Y:S01]  /*1250*/  STG.E desc[UR8][R2.64+-0x4], R19 ;  /* 0xfffffc1302007986 */ /* 0x0003e2000c101908 */
[----:B0-----:R-:W-:-:S05]  /*1260*/  IADD3 R8, P2, PT, R2, 0x40, RZ ;  /* 0x0000004002087810 */ /* 0x001fca0007f5e0ff */
[----:B-1----:R-:W-:Y:S01]  /*1270*/  IMAD.X R19, RZ, RZ, R3, P2 ;  /* 0x000000ffff137224 */ /* 0x002fe200010e0603 */
[----:B------:R-:W-:Y:S07]  /*1280*/  @P1 BRA `(.L_x_245) ;  /* 0xfffffffc00241947 */ /* 0x000fee000383ffff */
.L_x_244:
[----:B------:R-:W-:Y:S05]  /*1290*/  @!P0 EXIT ;  /* 0x000000000000894d */ /* 0x000fea0003800000 */
[----:B------:R-:W-:Y:S02]  /*12a0*/  ISETP.GE.U32.AND P1, PT, R12, 0x8, PT ;  /* 0x000000080c00780c */ /* 0x000fe40003f26070 */
[----:B------:R-:W-:-:S04]  /*12b0*/  LOP3.LUT R6, R7, 0x7, RZ, 0xc0, !PT ;  /* 0x0000000707067812 */ /* 0x000fc800078ec0ff */
[----:B------:R-:W-:-:S07]  /*12c0*/  ISETP.NE.AND P0, PT, R6, RZ, PT ;  /* 0x000000ff0600720c */ /* 0x000fce0003f05270 */
[----:B------:R-:W-:Y:S06]  /*12d0*/  @!P1 BRA `(.L_x_246) ;  /* 0x0000000000849947 */ /* 0x000fec0003800000 */
[----:B------:R-:W2:Y:S01]  /*12e0*/  LDC.64 R8, c[0x0][0x380] ;  /* 0x0000e000ff087b82 */ /* 0x000ea20000000a00 */
[----:B0-----:R-:W-:Y:S01]  /*12f0*/  IADD3 R3, PT, PT, R0, R5, RZ ;  /* 0x0000000500037210 */ /* 0x001fe20007ffe0ff */
[----:B------:R-:W0:Y:S04]  /*1300*/  LDCU.64 UR4, c[0x0][0x380] ;  /* 0x00007000ff0477ac */ /* 0x000e280008000a00 */
[----:B--2---:R-:W-:-:S05]  /*1310*/  IMAD.WIDE.U32 R8, R3, 0x4, R8 ;  /* 0x0000000403087825 */ /* 0x004fca00078e0008 */
[----:B------:R-:W1:Y:S01]  /*1320*/  LDG.E R11, desc[UR8][R8.64] ;  /* 0x00000008080b7981 */ /* 0x000e62000c1e1900 */
[----:B------:R-:W-:-:S05]  /*1330*/  IADD3 R3, P1, PT, R0, R5, RZ ;  /* 0x0000000500037210 */ /* 0x000fca0007f3e0ff */
[----:B------:R-:W-:Y:S01]  /*1340*/  IMAD.X R10, RZ, RZ, RZ, P1 ;  /* 0x000000ffff0a7224 */ /* 0x000fe200008e06ff */
[----:B0-----:R-:W-:-:S04]  /*1350*/  LEA R2, P1, R3, UR4, 0x2 ;  /* 0x0000000403027c11 */ /* 0x001fc8000f8210ff */
[----:B------:R-:W-:Y:S02]  /*1360*/  LEA.HI.X R3, R3, UR5, R10, 0x2, P1 ;  /* 0x0000000503037c11 */ /* 0x000fe400088f140a */
[----:B-1----:R-:W-:-:S05]  /*1370*/  IADD3 R11, PT, PT, R4, R11, RZ ;  /* 0x0000000b040b7210 */ /* 0x002fca0007ffe0ff */
[----:B------:R2:W-:Y:S04]  /*1380*/  STG.E desc[UR8][R8.64], R11 ;  /* 0x0000000b08007986 */ /* 0x0005e8000c101908 */
[----:B------:R-:W3:Y:S04]  /*1390*/  LDG.E R13, desc[UR8][R2.64+0x4] ;  /* 0x00000408020d7981 */ /* 0x000ee8000c1e1900 */
[----:B------:R-:W4:Y:S04]  /*13a0*/  LDG.E R15, desc[UR8][R2.64+0x8] ;  /* 0x00000808020f7981 */ /* 0x000f28000c1e1900 */
[----:B------:R-:W5:Y:S04]  /*13b0*/  LDG.E R17, desc[UR8][R2.64+0xc] ;  /* 0x00000c0802117981 */ /* 0x000f68000c1e1900 */
[----:B------:R-:W2:Y:S04]  /*13c0*/  LDG.E R19, desc[UR8][R2.64+0x10] ;  /* 0x0000100802137981 */ /* 0x000ea8000c1e1900 */
[----:B------:R-:W2:Y:S04]  /*13d0*/  LDG.E R21, desc[UR8][R2.64+0x14] ;  /* 0x0000140802157981 */ /* 0x000ea8000c1e1900 */
[----:B------:R-:W2:Y:S04]  /*13e0*/  LDG.E R23, desc[UR8][R2.64+0x18] ;  /* 0x0000180802177981 */ /* 0x000ea8000c1e1900 */
[----:B------:R-:W2:Y:S01]  /*13f0*/  LDG.E R25, desc[UR8][R2.64+0x1c] ;  /* 0x00001c0802197981 */ /* 0x000ea2000c1e1900 */
[----:B------:R-:W-:Y:S01]  /*1400*/  IADD3 R5, PT, PT, R5, 0x8, RZ ;  /* 0x0000000805057810 */ /* 0x000fe20007ffe0ff */
[C---:B---3--:R-:W-:Y:S01]  /*1410*/  IMAD.IADD R13, R4.reuse, 0x1, R13 ;  /* 0x00000001040d7824 */ /* 0x048fe200078e020d */
[----:B----4-:R-:W-:-:S04]  /*1420*/  IADD3 R15, PT, PT, R4, R15, RZ ;  /* 0x0000000f040f7210 */ /* 0x010fc80007ffe0ff */
[----:B------:R3:W-:Y:S01]  /*1430*/  STG.E desc[UR8][R2.64+0x4], R13 ;  /* 0x0000040d02007986 */ /* 0x0007e2000c101908 */
[----:B-----5:R-:W-:-:S03]  /*1440*/  IMAD.IADD R17, R4, 0x1, R17 ;  /* 0x0000000104117824 */ /* 0x020fc600078e0211 */
[----:B------:R3:W-:Y:S01]  /*1450*/  STG.E desc[UR8][R2.64+0x8], R15 ;  /* 0x0000080f02007986 */ /* 0x0007e2000c101908 */
[----:B--2---:R-:W-:-:S03]  /*1460*/  IADD3 R19, PT, PT, R4, R19, RZ ;  /* 0x0000001304137210 */ /* 0x004fc60007ffe0ff */
[----:B------:R3:W-:Y:S01]  /*1470*/  STG.E desc[UR8][R2.64+0xc], R17 ;  /* 0x00000c1102007986 */ /* 0x0007e2000c101908 */
[----:B------:R-:W-:-:S03]  /*1480*/  IMAD.IADD R21, R4, 0x1, R21 ;  /* 0x0000000104157824 */ /* 0x000fc600078e0215 */
[----:B------:R3:W-:Y:S01]  /*1490*/  STG.E desc[UR8][R2.64+0x10], R19 ;  /* 0x0000101302007986 */ /* 0x0007e2000c101908 */
[----:B------:R-:W-:-:S03]  /*14a0*/  IADD3 R23, PT, PT, R4, R23, RZ ;  /* 0x0000001704177210 */ /* 0x000fc60007ffe0ff */
[----:B------:R3:W-:Y:S01]  /*14b0*/  STG.E desc[UR8][R2.64+0x14], R21 ;  /* 0x0000141502007986 */ /* 0x0007e2000c101908 */
[----:B------:R-:W-:-:S03]  /*14c0*/  IMAD.IADD R25, R4, 0x1, R25 ;  /* 0x0000000104197824 */ /* 0x000fc600078e0219 */
[----:B------:R3:W-:Y:S04]  /*14d0*/  STG.E desc[UR8][R2.64+0x18], R23 ;  /* 0x0000181702007986 */ /* 0x0007e8000c101908 */
[----:B------:R3:W-:Y:S02]  /*14e0*/  STG.E desc[UR8][R2.64+0x1c], R25 ;  /* 0x00001c1902007986 */ /* 0x0007e4000c101908 */
.L_x_246:
[----:B------:R-:W-:Y:S05]  /*14f0*/  @!P0 EXIT ;  /* 0x000000000000894d */ /* 0x000fea0003800000 */
[----:B------:R-:W-:Y:S02]  /*1500*/  ISETP.GE.U32.AND P1, PT, R6, 0x4, PT ;  /* 0x000000040600780c */ /* 0x000fe40003f26070 */
[----:B------:R-:W-:-:S04]  /*1510*/  LOP3.LUT R8, R7, 0x3, RZ, 0xc0, !PT ;  /* 0x0000000307087812 */ /* 0x000fc800078ec0ff */
[----:B------:R-:W-:-:S07]  /*1520*/  ISETP.NE.AND P0, PT, R8, RZ, PT ;  /* 0x000000ff0800720c */ /* 0x000fce0003f05270 */
[----:B------:R-:W-:Y:S06]  /*1530*/  @!P1 BRA `(.L_x_247) ;  /* 0x0000000000549947 */ /* 0x000fec0003800000 */
[----:B0--3--:R-:W0:Y:S01]  /*1540*/  LDC.64 R2, c[0x0][0x380] ;  /* 0x0000e000ff027b82 */ /* 0x009e220000000a00 */
[----:B------:R-:W-:Y:S01]  /*1550*/  IMAD.IADD R7, R0, 0x1, R5 ;  /* 0x0000000100077824 */ /* 0x000fe200078e0205 */
[----:B------:R-:W2:Y:S03]  /*1560*/  LDCU.64 UR4, c[0x0][0x380] ;  /* 0x00007000ff0477ac */ /* 0x000ea60008000a00 */
[----:B0-----:R-:W-:-:S05]  /*1570*/  IMAD.WIDE.U32 R6, R7, 0x4, R2 ;  /* 0x0000000407067825 */ /* 0x001fca00078e0002 */
[----:B------:R-:W1:Y:S01]  /*1580*/  LDG.E R9, desc[UR8][R6.64] ;  /* 0x0000000806097981 */ /* 0x000e62000c1e1900 */
[----:B------:R-:W-:-:S04]  /*1590*/  IADD3 R3, P1, PT, R0, R5, RZ ;  /* 0x0000000500037210 */ /* 0x000fc80007f3e0ff */
[----:B------:R-:W-:Y:S02]  /*15a0*/  IADD3.X R10, PT, PT, RZ, RZ, RZ, P1, !PT ;  /* 0x000000ffff0a7210 */ /* 0x000fe40000ffe4ff */
[----:B--2---:R-:W-:-:S04]  /*15b0*/  LEA R2, P1, R3, UR4, 0x2 ;  /* 0x0000000403027c11 */ /* 0x004fc8000f8210ff */
[----:B------:R-:W-:Y:S01]  /*15c0*/  LEA.HI.X R3, R3, UR5, R10, 0x2, P1 ;  /* 0x0000000503037c11 */ /* 0x000fe200088f140a */
[----:B-1----:R-:W-:-:S05]  /*15d0*/  IMAD.IADD R9, R4, 0x1, R9 ;  /* 0x0000000104097824 */ /* 0x002fca00078e0209 */
[----:B------:R2:W-:Y:S04]  /*15e0*/  STG.E desc[UR8][R6.64], R9 ;  /* 0x0000000906007986 */ /* 0x0005e8000c101908 */
[----:B------:R-:W3:Y:S04]  /*15f0*/  LDG.E R11, desc[UR8][R2.64+0x4] ;  /* 0x00000408020b7981 */ /* 0x000ee8000c1e1900 */
[----:B------:R-:W4:Y:S04]  /*1600*/  LDG.E R13, desc[UR8][R2.64+0x8] ;  /* 0x00000808020d7981 */ /* 0x000f28000c1e1900 */
[----:B------:R-:W5:Y:S01]  /*1610*/  LDG.E R15, desc[UR8][R2.64+0xc] ;  /* 0x00000c08020f7981 */ /* 0x000f62000c1e1900 */
[----:B------:R-:W-:Y:S01]  /*1620*/  VIADD R5, R5, 0x4 ;  /* 0x0000000405057836 */ /* 0x000fe20000000000 */
[C---:B---3--:R-:W-:Y:S01]  /*1630*/  IADD3 R11, PT, PT, R4.reuse, R11, RZ ;  /* 0x0000000b040b7210 */ /* 0x048fe20007ffe0ff */
[----:B----4-:R-:W-:-:S04]  /*1640*/  IMAD.IADD R13, R4, 0x1, R13 ;  /* 0x00000001040d7824 */ /* 0x010fc800078e020d */
[----:B------:R2:W-:Y:S01]  /*1650*/  STG.E desc[UR8][R2.64+0x4], R11 ;  /* 0x0000040b02007986 */ /* 0x0005e2000c101908 */
[----:B-----5:R-:W-:-:S03]  /*1660*/  IADD3 R15, PT, PT, R4, R15, RZ ;  /* 0x0000000f040f7210 */ /* 0x020fc60007ffe0ff */
[----:B------:R2:W-:Y:S04]  /*1670*/  STG.E desc[UR8][R2.64+0x8], R13 ;  /* 0x0000080d02007986 */ /* 0x0005e8000c101908 */
[----:B------:R2:W-:Y:S02]  /*1680*/  STG.E desc[UR8][R2.64+0xc], R15 ;  /* 0x00000c0f02007986 */ /* 0x0005e4000c101908 */
.L_x_247:
[----:B------:R-:W-:Y:S05]  /*1690*/  @!P0 EXIT ;  /* 0x000000000000894d */ /* 0x000fea0003800000 */
[----:B0-23--:R-:W0:Y:S01]  /*16a0*/  LDC.64 R2, c[0x0][0x380] ;  /* 0x0000e000ff027b82 */ /* 0x00de220000000a00 */
[----:B------:R-:W-:Y:S01]  /*16b0*/  IADD3 R5, PT, PT, R0, R5, RZ ;  /* 0x0000000500057210 */ /* 0x000fe20007ffe0ff */
[----:B------:R-:W-:-:S04]  /*16c0*/  IMAD.MOV R0, RZ, RZ, -R8 ;  /* 0x000000ffff007224 */ /* 0x000fc800078e0a08 */
[----:B0-----:R-:W-:-:S04]  /*16d0*/  IMAD.WIDE.U32 R2, R5, 0x4, R2 ;  /* 0x0000000405027825 */ /* 0x001fc800078e0002 */
[----:B------:R-:W-:Y:S01]  /*16e0*/  IMAD.MOV.U32 R7, RZ, RZ, R3 ;  /* 0x000000ffff077224 */ /* 0x000fe200078e0003 */
[----:B------:R-:W-:-:S07]  /*16f0*/  MOV R6, R2 ;  /* 0x0000000200067202 */ /* 0x000fce0000000f00 */
.L_x_248:
[----:B0-----:R-:W-:Y:S01]  /*1700*/  MOV R2, R6 ;  /* 0x0000000600027202 */ /* 0x001fe20000000f00 */
[----:B------:R-:W-:-:S05]  /*1710*/  IMAD.MOV.U32 R3, RZ, RZ, R7 ;  /* 0x000000ffff037224 */ /* 0x000fca00078e0007 */
[----:B------:R-:W1:Y:S01]  /*1720*/  LDG.E R5, desc[UR8][R2.64] ;  /* 0x0000000802057981 */ /* 0x000e62000c1e1900 */
[----:B------:R-:W-:Y:S01]  /*1730*/  VIADD R0, R0, 0x1 ;  /* 0x0000000100007836 */ /* 0x000fe20000000000 */
[----:B------:R-:W-:-:S04]  /*1740*/  IADD3 R6, P1, PT, R2, 0x4, RZ ;  /* 0x0000000402067810 */ /* 0x000fc80007f3e0ff */
[----:B------:R-:W-:Y:S02]  /*1750*/  ISETP.NE.AND P0, PT, R0, RZ, PT ;  /* 0x000000ff0000720c */ /* 0x000fe40003f05270 */
[----:B------:R-:W-:Y:S02]  /*1760*/  IADD3.X R7, PT, PT, RZ, R3, RZ, P1, !PT ;  /* 0x00000003ff077210 */ /* 0x000fe40000ffe4ff */
[----:B-1----:R-:W-:-:S05]  /*1770*/  IADD3 R5, PT, PT, R4, R5, RZ ;  /* 0x0000000504057210 */ /* 0x002fca0007ffe0ff */
[----:B------:R0:W-:Y:S04]  /*1780*/  STG.E desc[UR8][R2.64], R5 ;  /* 0x0000000502007986 */ /* 0x0001e8000c101908 */
[----:B------:R-:W-:Y:S05]  /*1790*/  @P0 BRA `(.L_x_248) ;  /* 0xfffffffc00d80947 */ /* 0x000fea000383ffff */
[----:B------:R-:W-:Y:S05]  /*17a0*/  EXIT ;  /* 0x000000000000794d */ /* 0x000fea0003800000 */
.L_x_249:
        /* <DEDUP_REMOVED lines=13> */
.L_x_259:


//--------------------- .text._Z11countDigitsPjS_iii --------------------------
	.section	.text._Z11countDigitsPjS_iii,"ax",@progbits
	.align	128
        .global         _Z11countDigitsPjS_iii
        .type           _Z11countDigitsPjS_iii,@function
        .size           _Z11countDigitsPjS_iii,(.L_x_260 - _Z11countDigitsPjS_iii)
        .other          _Z11countDigitsPjS_iii,@"STO_CUDA_ENTRY STV_DEFAULT"
_Z11countDigitsPjS_iii:
.text._Z11countDigitsPjS_iii:
[----:B------:R-:W-:Y:S01]  /*0000*/  LDC R1, c[0x0][0x37c] ;  /* 0x0000df00ff017b82 */ /* 0x000fe20000000800 */
[----:B------:R-:W0:Y:S07]  /*0010*/  S2R R0, SR_TID.X ;  /* 0x0000000000007919 */ /* 0x000e2e0000002100 */
[----:B------:R-:W1:Y:S01]  /*0020*/  S2UR UR6, SR_CTAID.X ;  /* 0x00000000000679c3 */ /* 0x000e620000002500 */
[----:B------:R-:W2:Y:S01]  /*0030*/  LDCU UR4, c[0x0][0x390] ;  /* 0x00007200ff0477ac */ /* 0x000ea20008000800 */
[----:B------:R-:W3:Y:S06]  /*0040*/  LDCU.64 UR8, c[0x0][0x358] ;  /* 0x00006b00ff0877ac */ /* 0x000eec0008000a00 */
[----:B------:R-:W1:Y:S08]  /*0050*/  LDC R3, c[0x0][0x360] ;  /* 0x0000d800ff037b82 */ /* 0x000e700000000800 */
[----:B------:R-:W4:Y:S01]  /*0060*/  S2UR UR5, SR_CgaCtaId ;  /* 0x00000000000579c3 */ /* 0x000f220000008800 */
[----:B0-----:R-:W-:Y:S01]  /*0070*/  ISETP.GT.U32.AND P0, PT, R0, 0x7f, PT ;  /* 0x0000007f0000780c */ /* 0x001fe20003f04070 */
[----:B-1----:R-:W-:-:S05]  /*0080*/  IMAD R3, R3, UR6, R0 ;  /* 0x0000000603037c24 */ /* 0x002fca000f8e0200 */
[----:B--2---:R-:W-:Y:S01]  /*0090*/  ISETP.GE.AND P1, PT, R3, UR4, PT ;  /* 0x0000000403007c0c */ /* 0x004fe2000bf26270 */
[----:B------:R-:W-:Y:S02]  /*00a0*/  UMOV UR4, 0x400 ;  /* 0x0000040000047882 */ /* 0x000fe40000000000 */
[----:B----4-:R-:W-:-:S06]  /*00b0*/  ULEA UR4, UR5, UR4, 0x18 ;  /* 0x0000000405047291 */ /* 0x010fcc000f8ec0ff */
[----:B------:R-:W-:-:S04]  /*00c0*/  LEA R2, R0, UR4, 0x2 ;  /* 0x0000000400027c11 */ /* 0x000fc8000f8e10ff */
[----:B------:R-:W0:Y:S01]  /*00d0*/  @!P1 LDC.64 R4, c[0x0][0x380] ;  /* 0x0000e000ff049b82 */ /* 0x000e220000000a00 */
[----:B------:R-:W-:Y:S07]  /*00e0*/  @!P0 STS [R2], RZ ;  /* 0x000000ff02008388 */ /* 0x000fee0000000800 */
[----:B------:R-:W1:Y:S01]  /*00f0*/  @!P1 LDC R7, c[0x0][0x394] ;  /* 0x0000e500ff079b82 */ /* 0x000e620000000800 */
[----:B0-----:R-:W-:-:S07]  /*0100*/  @!P1 IMAD.WIDE R4, R3, 0x4, R4 ;  /* 0x0000000403049825 */ /* 0x001fce00078e0204 */
[----:B------:R-:W-:Y:S06]  /*0110*/  BAR.SYNC.DEFER_BLOCKING 0x0 ;  /* 0x0000000000007b1d */ /* 0x000fec0000010000 */
[----:B---3--:R-:W1:Y:S01]  /*0120*/  @!P1 LDG.E R4, desc[UR8][R4.64] ;  /* 0x0000000804049981 */ /* 0x008e62000c1e1900 */
[----:B------:R-:W-:Y:S01]  /*0130*/  IMAD.MOV.U32 R3, RZ, RZ, 0x10 ;  /* 0x00000010ff037424 */ /* 0x000fe200078e00ff */
[----:B-1----:R-:W-:-:S04]  /*0140*/  @!P1 SHF.R.U32.HI R6, RZ, R7, R4 ;  /* 0x00000007ff069219 */ /* 0x002fc80000011604 */
        /* <DEDUP_REMOVED lines=25> */
[----:B------:R-:W-:Y:S02]  /*02e0*/  SEL R7, RZ, 0x10, P4 ;  /* 0x00000010ff077807 */ /* 0x000fe40002000000 */
[----:B------:R-:W-:Y:S01]  /*02f0*/  ISETP.NE.AND P5, PT, R16, R3, PT ;  /* 0x000000031000720c */ /* 0x000fe20003fa5270 */
[----:B------:R-:W5:Y:S01]  /*0300*/  SHFL.IDX PT, R4, R3, 0xf, 0x1f ;  /* 0x01e01f0003047f89 */ /* 0x000f6200000e0000 */
[----:B------:R-:W-:-:S02]  /*0310*/  IADD3 R5, PT, PT, R7, R14, R5 ;  /* 0x0000000e07057210 */ /* 0x000fc40007ffe005 */
[----:B------:R-:W-:Y:S01]  /*0320*/  SEL R16, RZ, 0x20, P5 ;  /* 0x00000020ff107807 */ /* 0x000fe20002800000 */
[----:B------:R-:W5:Y:S01]  /*0330*/  SHFL.IDX PT, R6, R3, 0x10, 0x1f ;  /* 0x02001f0003067f89 */ /* 0x000f6200000e0000 */
[----:B------:R-:W-:Y:S02]  /*0340*/  SEL R7, RZ, 0x40, P6 ;  /* 0x00000040ff077807 */ /* 0x000fe40003000000 */
[-C--:B0-----:R-:W-:Y:S01]  /*0350*/  ISETP.NE.AND P0, PT, R18, R3.reuse, PT ;  /* 0x000000031200720c */ /* 0x081fe20003f05270 */
[----:B------:R-:W0:Y:S01]  /*0360*/  SHFL.IDX PT, R9, R3, 0xd, 0x1f ;  /* 0x01a01f0003097f89 */ /* 0x000e2200000e0000 */
[----:B-1----:R-:W-:Y:S02]  /*0370*/  ISETP.NE.AND P1, PT, R20, R3, PT ;  /* 0x000000031400720c */ /* 0x002fe40003f25270 */
[----:B------:R-:W-:Y:S01]  /*0380*/  IADD3 R5, PT, PT, R7, R16, R5 ;  /* 0x0000001007057210 */ /* 0x000fe20007ffe005 */
[----:B------:R-:W1:Y:S01]  /*0390*/  SHFL.IDX PT, R11, R3, 0xe, 0x1f ;  /* 0x01c01f00030b7f89 */ /* 0x000e6200000e0000 */
[----:B------:R-:W-:-:S02]  /*03a0*/  SEL R18, RZ, 0x80, P0 ;  /* 0x00000080ff127807 */ /* 0x000fc40000000000 */
[----:B------:R-:W-:Y:S01]  /*03b0*/  SEL R7, RZ, 0x100, P1 ;  /* 0x00000100ff077807 */ /* 0x000fe20000800000 */
[----:B------:R-:W1:Y:S01]  /*03c0*/  SHFL.IDX PT, R10, R3, 0x12, 0x1f ;  /* 0x02401f00030a7f89 */ /* 0x000e6200000e0000 */
[-C--:B--2---:R-:W-:Y:S02]  /*03d0*/  ISETP.NE.AND P2, PT, R22, R3.reuse, PT ;  /* 0x000000031600720c */ /* 0x084fe40003f45270 */
[----:B---3--:R-:W-:Y:S01]  /*03e0*/  ISETP.NE.AND P3, PT, R24, R3, PT ;  /* 0x000000031800720c */ /* 0x008fe20003f65270 */
[----:B------:R-:W2:Y:S01]  /*03f0*/  SHFL.IDX PT, R8, R3, 0x11, 0x1f ;  /* 0x02201f0003087f89 */ /* 0x000ea200000e0000 */
[----:B------:R-:W-:Y:S02]  /*0400*/  IADD3 R5, PT, PT, R7, R18, R5 ;  /* 0x0000001207057210 */ /* 0x000fe40007ffe005 */
[----:B------:R-:W-:Y:S01]  /*0410*/  SEL R18, RZ, 0x200, P2 ;  /* 0x00000200ff127807 */ /* 0x000fe20001000000 */
[----:B------:R-:W3:Y:S01]  /*0420*/  SHFL.IDX PT, R12, R3, 0x13, 0x1f ;  /* 0x02601f00030c7f89 */ /* 0x000ee200000e0000 */
[----:B------:R-:W-:-:S02]  /*0430*/  SEL R7, RZ, 0x400, P3 ;  /* 0x00000400ff077807 */ /* 0x000fc40001800000 */
[-C--:B----4-:R-:W-:Y:S01]  /*0440*/  ISETP.NE.AND P4, PT, R26, R3.reuse, PT ;  /* 0x000000031a00720c */ /* 0x090fe20003f85270 */
[----:B------:R-:W4:Y:S01]  /*0450*/  SHFL.IDX PT, R14, R3, 0x14, 0x1f ;  /* 0x02801f00030e7f89 */ /* 0x000f2200000e0000 */
[-C--:B-----5:R-:W-:Y:S02]  /*0460*/  ISETP.NE.AND P5, PT, R28, R3.reuse, PT ;  /* 0x000000031c00720c */ /* 0x0a0fe40003fa5270 */
[-C--:B------:R-:W-:Y:S01]  /*0470*/  ISETP.NE.AND P2, PT, R4, R3.reuse, PT ;  /* 0x000000030400720c */ /* 0x080fe20003f45270 */
[----:B------:R-:W5:Y:S01]  /*0480*/  SHFL.IDX PT, R16, R3, 0x15, 0x1f ;  /* 0x02a01f0003107f89 */ /* 0x000f6200000e0000 */
[----:B------:R-:W-:Y:S02]  /*0490*/  ISETP.NE.AND P3, PT, R6, R3, PT ;  /* 0x000000030600720c */ /* 0x000fe40003f65270 */
[----:B------:R-:W-:Y:S01]  /*04a0*/  IADD3 R5, PT, PT, R7, R18, R5 ;  /* 0x0000001207057210 */ /* 0x000fe20007ffe005 */
[----:B------:R-:W5:Y:S01]  /*04b0*/  SHFL.IDX PT, R4, R3, 0x16, 0x1f ;  /* 0x02c01f0003047f89 */ /* 0x000f6200000e0000 */
[----:B------:R-:W-:-:S02]  /*04c0*/  SEL R6, RZ, 0x800, P4 ;  /* 0x00000800ff067807 */ /* 0x000fc40002000000 */
[----:B------:R-:W-:Y:S01]  /*04d0*/  SEL R7, RZ, 0x1000, P5 ;  /* 0x00001000ff077807 */ /* 0x000fe20002800000 */
[----:B------:R-:W-:Y:S01]  /*04e0*/  SHFL.IDX PT, R18, R3, 0x1c, 0x1f ;  /* 0x03801f0003127f89 */ /* 0x000fe200000e0000 */
[-C--:B0-----:R-:W-:Y:S02]  /*04f0*/  ISETP.NE.AND P0, PT, R9, R3.reuse, PT ;  /* 0x000000030900720c */ /* 0x081fe40003f05270 */
[-C--:B-1----:R-:W-:Y:S01]  /*0500*/  ISETP.NE.AND P1, PT, R11, R3.reuse, PT ;  /* 0x000000030b00720c */ /* 0x082fe20003f25270 */
[----:B------:R-:W-:Y:S01]  /*0510*/  SHFL.IDX PT, R20, R3, 0x1e, 0x1f ;  /* 0x03c01f0003147f89 */ /* 0x000fe200000e0000 */
[-C--:B------:R-:W-:Y:S02]  /*0520*/  ISETP.NE.AND P6, PT, R10, R3.reuse, PT ;  /* 0x000000030a00720c */ /* 0x080fe40003fc5270 */
[----:B------:R-:W-:Y:S01]  /*0530*/  IADD3 R5, PT, PT, R7, R6, R5 ;  /* 0x0000000607057210 */ /* 0x000fe20007ffe005 */
[----:B------:R-:W-:Y:S01]  /*0540*/  SHFL.IDX PT, R22, R3, 0x1f, 0x1f ;  /* 0x03e01f0003167f89 */ /* 0x000fe200000e0000 */
[----:B--2---:R-:W-:-:S02]  /*0550*/  ISETP.NE.AND P5, PT, R8, R3, PT ;  /* 0x000000030800720c */ /* 0x004fc40003fa5270 */
[----:B------:R-:W-:Y:S01]  /*0560*/  SEL R10, RZ, 0x2000, P0 ;  /* 0x00002000ff0a7807 */ /* 0x000fe20000000000 */
[----:B------:R-:W0:Y:S01]  /*0570*/  SHFL.IDX PT, R6, R3, 0x17, 0x1f ;  /* 0x02e01f0003067f89 */ /* 0x000e2200000e0000 */
[----:B------:R-:W-:Y:S02]  /*0580*/  SEL R7, RZ, 0x4000, P1 ;  /* 0x00004000ff077807 */ /* 0x000fe40000800000 */
[-C--:B---3--:R-:W-:Y:S01]  /*0590*/  ISETP.NE.AND P4, PT, R12, R3.reuse, PT ;  /* 0x000000030c00720c */ /* 0x088fe20003f85270 */
[----:B------:R-:W1:Y:S01]  /*05a0*/  SHFL.IDX PT, R8, R3, 0x18, 0x1f ;  /* 0x03001f0003087f89 */ /* 0x000e6200000e0000 */
[----:B------:R-:W-:Y:S02]  /*05b0*/  IADD3 R5, PT, PT, R7, R10, R5 ;  /* 0x0000000a07057210 */ /* 0x000fe40007ffe005 */
[----:B----4-:R-:W-:Y:S01]  /*05c0*/  ISETP.NE.AND P0, PT, R14, R3, PT ;  /* 0x000000030e00720c */ /* 0x010fe20003f05270 */
[----:B------:R-:W2:Y:S01]  /*05d0*/  SHFL.IDX PT, R12, R3, 0x19, 0x1f ;  /* 0x03201f00030c7f89 */ /* 0x000ea200000e0000 */
[----:B------:R-:W-:-:S02]  /*05e0*/  SEL R10, RZ, 0x8000, P2 ;  /* 0x00008000ff0a7807 */ /* 0x000fc40001000000 */
[----:B------:R-:W-:Y:S01]  /*05f0*/  SEL R7, RZ, 0x10000, P3 ;  /* 0x00010000ff077807 */ /* 0x000fe20001800000 */
[----:B------:R-:W3:Y:S01]  /*0600*/  SHFL.IDX PT, R14, R3, 0x1a, 0x1f ;  /* 0x03401f00030e7f89 */ /* 0x000ee200000e0000 */
[-C--:B-----5:R-:W-:Y:S02]  /*0610*/  ISETP.NE.AND P1, PT, R16, R3.reuse, PT ;  /* 0x000000031000720c */ /* 0x0a0fe40003f25270 */
[----:B------:R-:W-:Y:S01]  /*0620*/  IADD3 R5, PT, PT, R7, R10, R5 ;  /* 0x0000000a07057210 */ /* 0x000fe20007ffe005 */
[----:B------:R-:W4:Y:S01]  /*0630*/  SHFL.IDX PT, R16, R3, 0x1b, 0x1f ;  /* 0x03601f0003107f89 */ /* 0x000f2200000e0000 */
[----:B------:R-:W-:Y:S02]  /*0640*/  SEL R10, RZ, 0x20000, P5 ;  /* 0x00020000ff0a7807 */ /* 0x000fe40002800000 */
[----:B------:R-:W-:Y:S02]  /*0650*/  SEL R7, RZ, 0x40000, P6 ;  /* 0x00040000ff077807 */ /* 0x000fe40003000000 */
[----:B------:R-:W-:-:S02]  /*0660*/  ISETP.NE.AND P2, PT, R4, R3, PT ;  /* 0x000000030400720c */ /* 0x000fc40003f45270 */
[----:B------:R-:W-:Y:S02]  /*0670*/  IADD3 R5, PT, PT, R7, R10, R5 ;  /* 0x0000000a07057210 */ /* 0x000fe40007ffe005 */
[----:B------:R-:W5:Y:S01]  /*0680*/  SHFL.IDX PT, R10, R3, 0x1d, 0x1f ;  /* 0x03a01f00030a7f89 */ /* 0x000f6200000e0000 */
[----:B------:R-:W-:Y:S02]  /*0690*/  SEL R4, RZ, 0x80000, P4 ;  /* 0x00080000ff047807 */ /* 0x000fe40002000000 */
[----:B------:R-:W-:Y:S02]  /*06a0*/  SEL R7, RZ, 0x100000, P0 ;  /* 0x00100000ff077807 */ /* 0x000fe40000000000 */
[----:B0-----:R-:W-:Y:S02]  /*06b0*/  ISETP.NE.AND P0, PT, R6, R3, PT ;  /* 0x000000030600720c */ /* 0x001fe40003f05270 */
[----:B------:R-:W-:Y:S02]  /*06c0*/  IADD3 R4, PT, PT, R7, R4, R5 ;  /* 0x0000000407047210 */ /* 0x000fe40007ffe005 */
[----:B------:R-:W-:-:S02]  /*06d0*/  SEL R5, RZ, 0x200000, P1 ;  /* 0x00200000ff057807 */ /* 0x000fc40000800000 */
[----:B------:R-:W-:Y:S02]  /*06e0*/  SEL R7, RZ, 0x400000, P2 ;  /* 0x00400000ff077807 */ /* 0x000fe40001000000 */
[----:B-1----:R-:W-:Y:S02]  /*06f0*/  ISETP.NE.AND P1, PT, R8, R3, PT ;  /* 0x000000030800720c */ /* 0x002fe40003f25270 */
[----:B------:R-:W-:Y:S02]  /*0700*/  IADD3 R4, PT, PT, R7, R5, R4 ;  /* 0x0000000507047210 */ /* 0x000fe40007ffe004 */
[----:B------:R-:W-:Y:S02]  /*0710*/  SEL R5, RZ, 0x800000, P0 ;  /* 0x00800000ff057807 */ /* 0x000fe40000000000 */
[----:B------:R-:W-:Y:S02]  /*0720*/  SEL R6, RZ, 0x1000000, P1 ;  /* 0x01000000ff067807 */ /* 0x000fe40000800000 */
[----:B--2---:R-:W-:-:S02]  /*0730*/  ISETP.NE.AND P0, PT, R12, R3, PT ;  /* 0x000000030c00720c */ /* 0x004fc40003f05270 */
[----:B---3--:R-:W-:Y:S02]  /*0740*/  ISETP.NE.AND P1, PT, R14, R3, PT ;  /* 0x000000030e00720c */ /* 0x008fe40003f25270 */
[----:B------:R-:W-:Y:S02]  /*0750*/  IADD3 R4, PT, PT, R6, R5, R4 ;  /* 0x0000000506047210 */ /* 0x000fe40007ffe004 */
[----:B------:R-:W-:Y:S02]  /*0760*/  SEL R5, RZ, 0x2000000, P0 ;  /* 0x02000000ff057807 */ /* 0x000fe40000000000 */
[----:B------:R-:W-:Y:S02]  /*0770*/  SEL R6, RZ, 0x4000000, P1 ;  /* 0x04000000ff067807 */ /* 0x000fe40000800000 */
[-C--:B----4-:R-:W-:Y:S02]  /*0780*/  ISETP.NE.AND P0, PT, R16, R3.reuse, PT ;  /* 0x000000031000720c */ /* 0x090fe40003f05270 */
[----:B------:R-:W-:-:S02]  /*0790*/  ISETP.NE.AND P1, PT, R18, R3, PT ;  /* 0x000000031200720c */ /* 0x000fc40003f25270 */
[----:B------:R-:W-:Y:S02]  /*07a0*/  IADD3 R4, PT, PT, R6, R5, R4 ;  /* 0x0000000506047210 */ /* 0x000fe40007ffe004 */
[----:B------:R-:W-:Y:S02]  /*07b0*/  SEL R5, RZ, 0x8000000, P0 ;  /* 0x08000000ff057807 */ /* 0x000fe40000000000 */
[----:B------:R-:W-:Y:S02]  /*07c0*/  SEL R6, RZ, 0x10000000, P1 ;  /* 0x10000000ff067807 */ /* 0x000fe40000800000 */
[-C--:B-----5:R-:W-:Y:S02]  /*07d0*/  ISETP.NE.AND P0, PT, R10, R3.reuse, PT ;  /* 0x000000030a00720c */ /* 0x0a0fe40003f05270 */
[----:B------:R-:W-:Y:S02]  /*07e0*/  ISETP.NE.AND P1, PT, R20, R3, PT ;  /* 0x000000031400720c */ /* 0x000fe40003f25270 */
[----:B------:R-:W-:-:S02]  /*07f0*/  IADD3 R4, PT, PT, R6, R5, R4 ;  /* 0x0000000506047210 */ /* 0x000fc40007ffe004 */
[----:B------:R-:W-:Y:S02]  /*0800*/  ISETP.NE.AND P2, PT, R22, R3, PT ;  /* 0x000000031600720c */ /* 0x000fe40003f45270 */
[----:B------:R-:W-:Y:S02]  /*0810*/  SEL R5, RZ, 0x20000000, P0 ;  /* 0x20000000ff057807 */ /* 0x000fe40000000000 */
[----:B------:R-:W-:Y:S02]  /*0820*/  SEL R6, RZ, 0x40000000, P1 ;  /* 0x40000000ff067807 */ /* 0x000fe40000800000 */
[----:B------:R-:W-:Y:S02]  /*0830*/  SEL R7, RZ, 0x80000000, P2 ;  /* 0x80000000ff077807 */ /* 0x000fe40001000000 */
[----:B------:R-:W-:Y:S02]  /*0840*/  IADD3 R4, PT, PT, R6, R5, R4 ;  /* 0x0000000506047210 */ /* 0x000fe40007ffe004 */
[----:B------:R-:W-:-:S02]  /*0850*/  LOP3.LUT R5, R0, 0x1f, RZ, 0xc0, !PT ;  /* 0x0000001f00057812 */ /* 0x000fc400078ec0ff */
[----:B------:R-:W-:Y:S01]  /*0860*/  ISETP.GT.U32.AND P0, PT, R3, 0xf, PT ;  /* 0x0000000f0300780c */ /* 0x000fe20003f04070 */
[----:B------:R-:W-:Y:S01]  /*0870*/  IMAD.IADD R7, R4, 0x1, R7 ;  /* 0x0000000104077824 */ /* 0x000fe200078e0207 */
[----:B------:R-:W-:-:S03]  /*0880*/  ISETP.GT.U32.AND P1, PT, R0, 0xf, PT ;  /* 0x0000000f0000780c */ /* 0x000fc60003f24070 */
[----:B------:R-:W0:Y:S08]  /*0890*/  BREV R4, R7 ;  /* 0x0000000700047301 */ /* 0x000e300000000000 */
[----:B0-----:R-:W0:Y:S02]  /*08a0*/  FLO.U32.SH R4, R4 ;  /* 0x0000000400047300 */ /* 0x001e2400000e0400 */
[----:B0-----:R-:W-:-:S13]  /*08b0*/  ISETP.NE.OR P0, PT, R5, R4, P0 ;  /* 0x000000040500720c */ /* 0x001fda0000705670 */
[----:B------:R-:W-:Y:S01]  /*08c0*/  @!P0 IMAD.SHL.U32 R6, R0, 0x2, RZ ;  /* 0x0000000200068824 */ /* 0x000fe200078e00ff */
[----:B------:R-:W0:Y:S04]  /*08d0*/  @!P0 POPC R5, R7 ;  /* 0x0000000700058309 */ /* 0x000e280000000000 */
[----:B------:R-:W-:-:S05]  /*08e0*/  @!P0 LOP3.LUT R6, R6, 0x7c0, RZ, 0xc0, !PT ;  /* 0x000007c006068812 */ /* 0x000fca00078ec0ff */
[----:B------:R-:W-:-:S04]  /*08f0*/  @!P0 VIADD R6, R6, UR4 ;  /* 0x0000000406068c36 */ /* 0x000fc80008000000 */
[----:B------:R-:W-:-:S05]  /*0900*/  @!P0 IMAD R6, R3, 0x4, R6 ;  /* 0x0000000403068824 */ /* 0x000fca00078e0206 */
[----:B0-----:R0:W-:Y:S01]  /*0910*/  @!P0 STS [R6], R5 ;  /* 0x0000000506008388 */ /* 0x0011e20000000800 */
[----:B------:R-:W-:Y:S06]  /*0920*/  BAR.SYNC.DEFER_BLOCKING 0x0 ;  /* 0x0000000000007b1d */ /* 0x000fec0000010000 */
[----:B------:R-:W-:Y:S05]  /*0930*/  @P1 EXIT ;  /* 0x000000000000194d */ /* 0x000fea0003800000 */
[----:B------:R-:W-:Y:S01]  /*0940*/  LDS R3, [R2] ;  /* 0x0000000002037984 */ /* 0x000fe20000000800 */
[----:B------:R-:W1:Y:S03]  /*0950*/  LDC R13, c[0x0][0x398] ;  /* 0x0000e600ff0d7b82 */ /* 0x000e660000000800 */
[----:B0-----:R-:W-:Y:S04]  /*0960*/  LDS R6, [R2+0x40] ;  /* 0x0000400002067984 */ /* 0x001fe80000000800 */
[----:B------:R-:W0:Y:S01]  /*0970*/  LDS R7, [R2+0x80] ;  /* 0x0000800002077984 */ /* 0x000e220000000800 */
[----:B------:R-:W2:Y:S03]  /*0980*/  LDC.64 R4, c[0x0][0x388] ;  /* 0x0000e200ff047b82 */ /* 0x000ea60000000a00 */
[----:B------:R-:W-:Y:S04]  /*0990*/  LDS R8, [R2+0xc0] ;  /* 0x0000c00002087984 */ /* 0x000fe80000000800 */
[----:B------:R-:W3:Y:S04]  /*09a0*/  LDS R9, [R2+0x100] ;  /* 0x0001000002097984 */ /* 0x000ee80000000800 */
[----:B------:R-:W-:Y:S04]  /*09b0*/  LDS R10, [R2+0x140] ;  /* 0x00014000020a7984 */ /* 0x000fe80000000800 */
[----:B------:R-:W4:Y:S04]  /*09c0*/  LDS R11, [R2+0x180] ;  /* 0x00018000020b7984 */ /* 0x000f280000000800 */
[----:B------:R-:W5:Y:S01]  /*09d0*/  LDS R12, [R2+0x1c0] ;  /* 0x0001c000020c7984 */ /* 0x000f620000000800 */
[----:B0-----:R-:W-:Y:S01]  /*09e0*/  IADD3 R3, PT, PT, R7, R6, R3 ;  /* 0x0000000607037210 */ /* 0x001fe20007ffe003 */
[----:B-1----:R-:W-:-:S04]  /*09f0*/  IMAD R7, R0, R13, UR6 ;  /* 0x0000000600077e24 */ /* 0x002fc8000f8e020d */
[----:B--2---:R-:W-:Y:S01]  /*0a00*/  IMAD.WIDE R4, R7, 0x4, R4 ;  /* 0x0000000407047825 */ /* 0x004fe200078e0204 */
[----:B---3--:R-:W-:-:S04]  /*0a10*/  IADD3 R3, PT, PT, R9, R8, R3 ;  /* 0x0000000809037210 */ /* 0x008fc80007ffe003 */
[----:B----4-:R-:W-:-:S05]  /*0a20*/  IADD3 R3, PT, PT, R11, R10, R3 ;  /* 0x0000000a0b037210 */ /* 0x010fca0007ffe003 */
[----:B-----5:R-:W-:-:S05]  /*0a30*/  IMAD.IADD R3, R3, 0x1, R12 ;  /* 0x0000000103037824 */ /* 0x020fca00078e020c */
[----:B------:R-:W-:Y:S01]  /*0a40*/  STG.E desc[UR8][R4.64], R3 ;  /* 0x0000000304007986 */ /* 0x000fe2000c101908 */
[----:B------:R-:W-:Y:S05]  /*0a50*/  EXIT ;  /* 0x000000000000794d */ /* 0x000fea0003800000 */
.L_x_250:
        /* <DEDUP_REMOVED lines=10> */
.L_x_260:


//--------------------- .nv.shared._ZN3cub18CUB_300001_SM_10006detail10radix_sort29DeviceRadixSortOnesweepKernelINS1_5radix10policy_hubIiNS0_8NullTypeEyE10Policy1000ELNS0_9SortOrderE0EiS6_yiiNS1_21identity_decomposer_tEEEvPT5_SC_PT3_PKSD_PT1_PKSH_PT2_PKSL_T4_iiT6_ --------------------------
	.section	.nv.shared._ZN3cub18CUB_300001_SM_10006detail10radix_sort29DeviceRadixSortOnesweepKernelINS1_5radix10policy_hubIiNS0_8NullTypeEyE10Policy1000ELNS0_9SortOrderE0EiS6_yiiNS1_21identity_decomposer_tEEEvPT5_SC_PT3_PKSD_PT1_PKSH_PT2_PKSL_T4_iiT6_,"aw",@nobits
	.sectionflags	@""
	.align	16
.nv.shared._ZN3cub18CUB_300001_SM_10006detail10radix_sort29DeviceRadixSortOnesweepKernelINS1_5radix10policy_hubIiNS0_8NullTypeEyE10Policy1000ELNS0_9SortOrderE0EiS6_yiiNS1_21identity_decomposer_tEEEvPT5_SC_PT3_PKSD_PT1_PKSH_PT2_PKSL_T4_iiT6_:
	.zero		32256


//--------------------- .nv.shared.reserved.0     --------------------------
	.section	.nv.shared.reserved.0,"aw",@nobits
	.weak		__nv_reservedSMEM_offset_0_alias
	.size		__nv_reservedSMEM_offset_0_alias, 0, 64
	.other		__nv_reservedSMEM_offset_0_alias,@"STO_CUDA_RESERVED_SHARED STV_DEFAULT"
__nv_reservedSMEM_offset_0_alias:
	.zero		0
	.zero		64


//--------------------- .nv.global                --------------------------
	.section	.nv.global,"aw",@nobits
.nv.global:
	.type		_ZN34_INTERNAL_e381bd0b_4_k_cu_e7a977e66thrust24THRUST_300001_SM_1000_NS12placeholders2_8E,@object
	.size		_ZN34_INTERNAL_e381bd0b_4_k_cu_e7a977e66thrust24THRUST_300001_SM_1000_NS12placeholders2_8E,(_ZN34_INTERNAL_e381bd0b_4_k_cu_e7a977e64cuda3std3__436_GLOBAL__N__e381bd0b_4_k_cu_e7a977e66ignoreE - _ZN34_INTERNAL_e381bd0b_4_k_cu_e7a977e66thrust24THRUST_300001_SM_1000_NS12placeholders2_8E)
_ZN34_INTERNAL_e381bd0b_4_k_cu_e7a977e66thrust24THRUST_300001_SM_1000_NS12placeholders2_8E:
	.zero		1
	.type		_ZN34_INTERNAL_e381bd0b_4_k_cu_e7a977e64cuda3std3__436_GLOBAL__N__e381bd0b_4_k_cu_e7a977e66ignoreE,@object
	.size		_ZN34_INTERNAL_e381bd0b_4_k_cu_e7a977e64cuda3std3__436_GLOBAL__N__e381bd0b_4_k_cu_e7a977e66ignoreE,(_ZN34_INTERNAL_e381bd0b_4_k_cu_e7a977e64cuda3std6ranges3__45__cpo4dataE - _ZN34_INTERNAL_e381bd0b_4_k_cu_e7a977e64cuda3std3__436_GLOBAL__N__e381bd0b_4_k_cu_e7a977e66ignoreE)
_ZN34_INTERNAL_e381bd0b_4_k_cu_e7a977e64cuda3std3__436_GLOBAL__N__e381bd0b_4_k_cu_e7a977e66ignoreE:
	.zero		1
	.type		_ZN34_INTERNAL_e381bd0b_4_k_cu_e7a977e64cuda3std6ranges3__45__cpo4dataE,@object
	.size		_ZN34_INTERNAL_e381bd0b_4_k_cu_e7a977e64cuda3std6ranges3__45__cpo4dataE,(_ZN34_INTERNAL_e381bd0b_4_k_cu_e7a977e66thrust24THRUST_300001_SM_1000_NS6system3cpp3parE - _ZN34_INTERNAL_e381bd0b_4_k_cu_e7a977e64cuda3std6ranges3__45__cpo4dataE)
_ZN34_INTERNAL_e381bd0b_4_k_cu_e7a977e64cuda3std6ranges3__45__cpo4dataE:
	.zero		1
	.type		_ZN34_INTERNAL_e381bd0b_4_k_cu_e7a977e66thrust24THRUST_300001_SM_1000_NS6system3cpp3parE,@object
	.size		_ZN34_INTERNAL_e381bd0b_4_k_cu_e7a977e66thrust24THRUST_300001_SM_1000_NS6system3cpp3parE,(_ZN34_INTERNAL_e381bd0b_4_k_cu_e7a977e64cuda3std3__45__cpo5beginE - _ZN34_INTERNAL_e381bd0b_4_k_cu_e7a977e66thrust24THRUST_300001_SM_1000_NS6system3cpp3parE)
_ZN34_INTERNAL_e381bd0b_4_k_cu_e7a977e66thrust24THRUST_300001_SM_1000_NS6system3cpp3parE:
	.zero		1
	.type		_ZN34_INTERNAL_e381bd0b_4_k_cu_e7a977e64cuda3std3__45__cpo5beginE,@object
	.size		_ZN34_INTERNAL_e381bd0b_4_k_cu_e7a977e64cuda3std3__45__cpo5beginE,(_ZN34_INTERNAL_e381bd0b_4_k_cu_e7a977e64cuda3std6ranges3__45__cpo5beginE - _ZN34_INTERNAL_e381bd0b_4_k_cu_e7a977e64cuda3std3__45__cpo5beginE)
_ZN34_INTERNAL_e381bd0b_4_k_cu_e7a977e64cuda3std3__45__cpo5beginE:
	.zero		1
	.type		_ZN34_INTERNAL_e381bd0b_4_k_cu_e7a977e64cuda3std6ranges3__45__cpo5beginE,@object
	.size		_ZN34_INTERNAL_e381bd0b_4_k_cu_e7a977e64cuda3std6ranges3__45__cpo5beginE,(_ZN34_INTERNAL_e381bd0b_4_k_cu_e7a977e66thrust24THRUST_300001_SM_1000_NS6deviceE - _ZN34_INTERNAL_e381bd0b_4_k_cu_e7a977e64cuda3std6ranges3__45__cpo5beginE)
_ZN34_INTERNAL_e381bd0b_4_k_cu_e7a977e64cuda3std6ranges3__45__cpo5beginE:
	.zero		1
	.type		_ZN34_INTERNAL_e381bd0b_4_k_cu_e7a977e66thrust24THRUST_300001_SM_1000_NS6deviceE,@object
	.size		_ZN34_INTERNAL_e381bd0b_4_k_cu_e7a977e66thrust24THRUST_300001_SM_1000_NS6deviceE,(_ZN34_INTERNAL_e381bd0b_4_k_cu_e7a977e64cuda3std3__47nulloptE - _ZN34_INTERNAL_e381bd0b_4_k_cu_e7a977e66thrust24THRUST_300001_SM_1000_NS6deviceE)
_ZN34_INTERNAL_e381bd0b_4_k_cu_e7a977e66thrust24THRUST_300001_SM_1000_NS6deviceE:
	.zero		1
	.type		_ZN34_INTERNAL_e381bd0b_4_k_cu_e7a977e64cuda3std3__47nulloptE,@object
	.size		_ZN34_INTERNAL_e381bd0b_4_k_cu_e7a977e64cuda3std3__47nulloptE,(_ZN34_INTERNAL_e381bd0b_4_k_cu_e7a977e64cuda3std6ranges3__45__cpo8distanceE - _ZN34_INTERNAL_e381bd0b_4_k_cu_e7a977e64cuda3std3__47nulloptE)
_ZN34_INTERNAL_e381bd0b_4_k_cu_e7a977e64cuda3std3__47nulloptE:
	.zero		1
	.type		_ZN34_INTERNAL_e381bd0b_4_k_cu_e7a977e64cuda3std6ranges3__45__cpo8distanceE,@object
	.size		_ZN34_INTERNAL_e381bd0b_4_k_cu_e7a977e64cuda3std6ranges3__45__cpo8distanceE,(_ZN34_INTERNAL_e381bd0b_4_k_cu_e7a977e66thrust24THRUST_300001_SM_1000_NS12placeholders2_4E - _ZN34_INTERNAL_e381bd0b_4_k_cu_e7a977e64cuda3std6ranges3__45__cpo8distanceE)
_ZN34_INTERNAL_e381bd0b_4_k_cu_e7a977e64cuda3std6ranges3__45__cpo8distanceE:
	.zero		1
	.type		_ZN34_INTERNAL_e381bd0b_4_k_cu_e7a977e66thrust24THRUST_300001_SM_1000_NS12placeholders2_4E,@object
	.size		_ZN34_INTERNAL_e381bd0b_4_k_cu_e7a977e66thrust24THRUST_300001_SM_1000_NS12placeholders2_4E,(_ZN34_INTERNAL_e381bd0b_4_k_cu_e7a977e64cuda3std3__45__cpo6rbeginE - _ZN34_INTERNAL_e381bd0b_4_k_cu_e7a977e66thrust24THRUST_300001_SM_1000_NS12placeholders2_4E)
_ZN34_INTERNAL_e381bd0b_4_k_cu_e7a977e66thrust24THRUST_300001_SM_1000_NS12placeholders2_4E:
	.zero		1
	.type		_ZN34_INTERNAL_e381bd0b_4_k_cu_e7a977e64cuda3std3__45__cpo6rbeginE,@object
	.size		_ZN34_INTERNAL_e381bd0b_4_k_cu_e7a977e64cuda3std3__45__cpo6rbeginE,(_ZN34_INTERNAL_e381bd0b_4_k_cu_e7a977e64cuda3std6ranges3__45__cpo7advanceE - _ZN34_INTERNAL_e381bd0b_4_k_cu_e7a977e64cuda3std3__45__cpo6rbeginE)
_ZN34_INTERNAL_e381bd0b_4_k_cu_e7a977e64cuda3std3__45__cpo6rbeginE:
	.zero		1
	.type		_ZN34_INTERNAL_e381bd0b_4_k_cu_e7a977e64cuda3std6ranges3__45__cpo7advanceE,@object
	.size		_ZN34_INTERNAL_e381bd0b_4_k_cu_e7a977e64cuda3std6ranges3__45__cpo7advanceE,(_ZN34_INTERNAL_e381bd0b_4_k_cu_e7a977e66thrust24THRUST_300001_SM_1000_NS12placeholders3_10E - _ZN34_INTERNAL_e381bd0b_4_k_cu_e7a977e64cuda3std6ranges3__45__cpo7advanceE)
_ZN34_INTERNAL_e381bd0b_4_k_cu_e7a977e64cuda3std6ranges3__45__cpo7advanceE:
	.zero		1
	.type		_ZN34_INTERNAL_e381bd0b_4_k_cu_e7a977e66thrust24THRUST_300001_SM_1000_NS12placeholders3_10E,@object
	.size		_ZN34_INTERNAL_e381bd0b_4_k_cu_e7a977e66thrust24THRUST_300001_SM_1000_NS12placeholders3_10E,(_ZN34_INTERNAL_e381bd0b_4_k_cu_e7a977e64cuda3std3__48in_placeE - _ZN34_INTERNAL_e381bd0b_4_k_cu_e7a977e66thrust24THRUST_300001_SM_1000_NS12placeholders3_10E)
_ZN34_INTERNAL_e381bd0b_4_k_cu_e7a977e66thrust24THRUST_300001_SM_1000_NS12placeholders3_10E:
	.zero		1
	.type		_ZN34_INTERNAL_e381bd0b_4_k_cu_e7a977e64cuda3std3__48in_placeE,@object
	.size		_ZN34_INTERNAL_e381bd0b_4_k_cu_e7a977e64cuda3std3__48in_placeE,(_ZN34_INTERNAL_e381bd0b_4_k_cu_e7a977e64cuda3std6ranges3__45__cpo4sizeE - _ZN34_INTERNAL_e381bd0b_4_k_cu_e7a977e64cuda3std3__48in_placeE)
_ZN34_INTERNAL_e381bd0b_4_k_cu_e7a977e64cuda3std3__48in_placeE:
	.zero		1
	.type		_ZN34_INTERNAL_e381bd0b_4_k_cu_e7a977e64cuda3std6ranges3__45__cpo4sizeE,@object
	.size		_ZN34_INTERNAL_e381bd0b_4_k_cu_e7a977e64cuda3std6ranges3__45__cpo4sizeE,(_ZN34_INTERNAL_e381bd0b_4_k_cu_e7a977e66thrust24THRUST_300001_SM_1000_NS12placeholders2_2E - _ZN34_INTERNAL_e381bd0b_4_k_cu_e7a977e64cuda3std6ranges3__45__cpo4sizeE)
_ZN34_INTERNAL_e381bd0b_4_k_cu_e7a977e64cuda3std6ranges3__45__cpo4sizeE:
	.zero		1
	.type		_ZN34_INTERNAL_e381bd0b_4_k_cu_e7a977e66thrust24THRUST_300001_SM_1000_NS12placeholders2_2E,@object
	.size		_ZN34_INTERNAL_e381bd0b_4_k_cu_e7a977e66thrust24THRUST_300001_SM_1000_NS12placeholders2_2E,(_ZN34_INTERNAL_e381bd0b_4_k_cu_e7a977e64cuda3std3__45__cpo6cbeginE - _ZN34_INTERNAL_e381bd0b_4_k_cu_e7a977e66thrust24THRUST_300001_SM_1000_NS12placeholders2_2E)
_ZN34_INTERNAL_e381bd0b_4_k_cu_e7a977e66thrust24THRUST_300001_SM_1000_NS12placeholders2_2E:
	.zero		1
	.type		_ZN34_INTERNAL_e381bd0b_4_k_cu_e7a977e64cuda3std3__45__cpo6cbeginE,@object
	.size		_ZN34_INTERNAL_e381bd0b_4_k_cu_e7a977e64cuda3std3__45__cpo6cbeginE,(_ZN34_INTERNAL_e381bd0b_4_k_cu_e7a977e64cuda3std6ranges3__45__cpo6cbeginE - _ZN34_INTERNAL_e381bd0b_4_k_cu_e7a977e64cuda3std3__45__cpo6cbeginE)
_ZN34_INTERNAL_e381bd0b_4_k_cu_e7a977e64cuda3std3__45__cpo6cbeginE:
	.zero		1
	.type		_ZN34_INTERNAL_e381bd0b_4_k_cu_e7a977e64cuda3std6ranges3__45__cpo6cbeginE,@object
	.size		_ZN34_INTERNAL_e381bd0b_4_k_cu_e7a977e64cuda3std6ranges3__45__cpo6cbeginE,(_ZN34_INTERNAL_e381bd0b_4_k_cu_e7a977e66thrust24THRUST_300001_SM_1000_NS12placeholders2_6E - _ZN34_INTERNAL_e381bd0b_4_k_cu_e7a977e64cuda3std6ranges3__45__cpo6cbeginE)
_ZN34_INTERNAL_e381bd0b_4_k_cu_e7a977e64cuda3std6ranges3__45__cpo6cbeginE:
	.zero		1
	.type		_ZN34_INTERNAL_e381bd0b_4_k_cu_e7a977e66thrust24THRUST_300001_SM_1000_NS12placeholders2_6E,@object
	.size		_ZN34_INTERNAL_e381bd0b_4_k_cu_e7a977e66thrust24THRUST_300001_SM_1000_NS12placeholders2_6E,(_ZN34_INTERNAL_e381bd0b_4_k_cu_e7a977e64cuda3std3__45__cpo7crbeginE - _ZN34_INTERNAL_e381bd0b_4_k_cu_e7a977e66thrust24THRUST_300001_SM_1000_NS12placeholders2_6E)
_ZN34_INTERNAL_e381bd0b_4_k_cu_e7a977e66thrust24THRUST_300001_SM_1000_NS12placeholders2_6E:
	.zero		1
	.type		_ZN34_INTERNAL_e381bd0b_4_k_cu_e7a977e64cuda3std3__45__cpo7crbeginE,@object
	.size		_ZN34_INTERNAL_e381bd0b_4_k_cu_e7a977e64cuda3std3__45__cpo7crbeginE,(_ZN34_INTERNAL_e381bd0b_4_k_cu_e7a977e64cuda3std6ranges3__45__cpo4nextE - _ZN34_INTERNAL_e381bd0b_4_k_cu_e7a977e64cuda3std3__45__cpo7crbeginE)
_ZN34_INTERNAL_e381bd0b_4_k_cu_e7a977e64cuda3std3__45__cpo7crbeginE:
	.zero		1
	.type		_ZN34_INTERNAL_e381bd0b_4_k_cu_e7a977e64cuda3std6ranges3__45__cpo4nextE,@object
	.size		_ZN34_INTERNAL_e381bd0b_4_k_cu_e7a977e64cuda3std6ranges3__45__cpo4nextE,(_ZN34_INTERNAL_e381bd0b_4_k_cu_e7a977e64cuda3std6ranges3__45__cpo4swapE - _ZN34_INTERNAL_e381bd0b_4_k_cu_e7a977e64cuda3std6ranges3__45__cpo4nextE)
_ZN34_INTERNAL_e381bd0b_4_k_cu_e7a977e64cuda3std6ranges3__45__cpo4nextE:
	.zero		1
	.type		_ZN34_INTERNAL_e381bd0b_4_k_cu_e7a977e64cuda3std6ranges3__45__cpo4swapE,@object
	.size		_ZN34_INTERNAL_e381bd0b_4_k_cu_e7a977e64cuda3std6ranges3__45__cpo4swapE,(_ZN34_INTERNAL_e381bd0b_4_k_cu_e7a977e66thrust24THRUST_300001_SM_1000_NS8cuda_cub10par_nosyncE - _ZN34_INTERNAL_e381bd0b_4_k_cu_e7a977e64cuda3std6ranges3__45__cpo4swapE)
_ZN34_INTERNAL_e381bd0b_4_k_cu_e7a977e64cuda3std6ranges3__45__cpo4swapE:
	.zero		1
	.type		_ZN34_INTERNAL_e381bd0b_4_k_cu_e7a977e66thrust24THRUST_300001_SM_1000_NS8cuda_cub10par_nosyncE,@object
	.size		_ZN34_INTERNAL_e381bd0b_4_k_cu_e7a977e66thrust24THRUST_300001_SM_1000_NS8cuda_cub10par_nosyncE,(_ZN34_INTERNAL_e381bd0b_4_k_cu_e7a977e66thrust24THRUST_300001_SM_1000_NS3seqE - _ZN34_INTERNAL_e381bd0b_4_k_cu_e7a977e66thrust24THRUST_300001_SM_1000_NS8cuda_cub10par_nosyncE)
_ZN34_INTERNAL_e381bd0b_4_k_cu_e7a977e66thrust24THRUST_300001_SM_1000_NS8cuda_cub10par_nosyncE:
	.zero		1
	.type		_ZN34_INTERNAL_e381bd0b_4_k_cu_e7a977e66thrust24THRUST_300001_SM_1000_NS3seqE,@object
	.size		_ZN34_INTERNAL_e381bd0b_4_k_cu_e7a977e66thrust24THRUST_300001_SM_1000_NS3seqE,(_ZN34_INTERNAL_e381bd0b_4_k_cu_e7a977e64cuda3std3__420unreachable_sentinelE - _ZN34_INTERNAL_e381bd0b_4_k_cu_e7a977e66thrust24THRUST_300001_SM_1000_NS3seqE)
_ZN34_INTERNAL_e381bd0b_4_k_cu_e7a977e66thrust24THRUST_300001_SM_1000_NS3seqE:
	.zero		1
	.type		_ZN34_INTERNAL_e381bd0b_4_k_cu_e7a977e64cuda3std3__420unreachable_sentinelE,@object
	.size		_ZN34_INTERNAL_e381bd0b_4_k_cu_e7a977e64cuda3std3__420unreachable_sentinelE,(_ZN34_INTERNAL_e381bd0b_4_k_cu_e7a977e64cuda3std6ranges3__45__cpo5ssizeE - _ZN34_INTERNAL_e381bd0b_4_k_cu_e7a977e64cuda3std3__420unreachable_sentinelE)
_ZN34_INTERNAL_e381bd0b_4_k_cu_e7a977e64cuda3std3__420unreachable_sentinelE:
	.zero		1
	.type		_ZN34_INTERNAL_e381bd0b_4_k_cu_e7a977e64cuda3std6ranges3__45__cpo5ssizeE,@object
	.size		_ZN34_INTERNAL_e381bd0b_4_k_cu_e7a977e64cuda3std6ranges3__45__cpo5ssizeE,(_ZN34_INTERNAL_e381bd0b_4_k_cu_e7a977e66thrust24THRUST_300001_SM_1000_NS12placeholders2_3E - _ZN34_INTERNAL_e381bd0b_4_k_cu_e7a977e64cuda3std6ranges3__45__cpo5ssizeE)
_ZN34_INTERNAL_e381bd0b_4_k_cu_e7a977e64cuda3std6ranges3__45__cpo5ssizeE:
	.zero		1
	.type		_ZN34_INTERNAL_e381bd0b_4_k_cu_e7a977e66thrust24THRUST_300001_SM_1000_NS12placeholders2_3E,@object
	.size		_ZN34_INTERNAL_e381bd0b_4_k_cu_e7a977e66thrust24THRUST_300001_SM_1000_NS12placeholders2_3E,(_ZN34_INTERNAL_e381bd0b_4_k_cu_e7a977e64cuda3std3__45__cpo4cendE - _ZN34_INTERNAL_e381bd0b_4_k_cu_e7a977e66thrust24THRUST_300001_SM_1000_NS12placeholders2_3E)
_ZN34_INTERNAL_e381bd0b_4_k_cu_e7a977e66thrust24THRUST_300001_SM_1000_NS12placeholders2_3E:
	.zero		1
	.type		_ZN34_INTERNAL_e381bd0b_4_k_cu_e7a977e64cuda3std3__45__cpo4cendE,@object
	.size		_ZN34_INTERNAL_e381bd0b_4_k_cu_e7a977e64cuda3std3__45__cpo4cendE,(_ZN34_INTERNAL_e381bd0b_4_k_cu_e7a977e64cuda3std6ranges3__45__cpo4cendE - _ZN34_INTERNAL_e381bd0b_4_k_cu_e7a977e64cuda3std3__45__cpo4cendE)
_ZN34_INTERNAL_e381bd0b_4_k_cu_e7a977e64cuda3std3__45__cpo4cendE:
	.zero		1
	.type		_ZN34_INTERNAL_e381bd0b_4_k_cu_e7a977e64cuda3std6ranges3__45__cpo4cendE,@object
	.size		_ZN34_INTERNAL_e381bd0b_4_k_cu_e7a977e64cuda3std6ranges3__45__cpo4cendE,(_ZN34_INTERNAL_e381bd0b_4_k_cu_e7a977e66thrust24THRUST_300001_SM_1000_NS12placeholders2_7E - _ZN34_INTERNAL_e381bd0b_4_k_cu_e7a977e64cuda3std6ranges3__45__cpo4cendE)
_ZN34_INTERNAL_e381bd0b_4_k_cu_e7a977e64cuda3std6ranges3__45__cpo4cendE:
	.zero		1
	.type		_ZN34_INTERNAL_e381bd0b_4_k_cu_e7a977e66thrust24THRUST_300001_SM_1000_NS12placeholders2_7E,@object
	.size		_ZN34_INTERNAL_e381bd0b_4_k_cu_e7a977e66thrust24THRUST_300001_SM_1000_NS12placeholders2_7E,(_ZN34_INTERNAL_e381bd0b_4_k_cu_e7a977e64cuda3std3__45__cpo5crendE - _ZN34_INTERNAL_e381bd0b_4_k_cu_e7a977e66thrust24THRUST_300001_SM_1000_NS12placeholders2_7E)
_ZN34_INTERNAL_e381bd0b_4_k_cu_e7a977e66thrust24THRUST_300001_SM_1000_NS12placeholders2_7E:
	.zero		1
	.type		_ZN34_INTERNAL_e381bd0b_4_k_cu_e7a977e64cuda3std3__45__cpo5crendE,@object
	.size		_ZN34_INTERNAL_e381bd0b_4_k_cu_e7a977e64cuda3std3__45__cpo5crendE,(_ZN34_INTERNAL_e381bd0b_4_k_cu_e7a977e64cuda3std6ranges3__45__cpo4prevE - _ZN34_INTERNAL_e381bd0b_4_k_cu_e7a977e64cuda3std3__45__cpo5crendE)
_ZN34_INTERNAL_e381bd0b_4_k_cu_e7a977e64cuda3std3__45__cpo5crendE:
	.zero		1
	.type		_ZN34_INTERNAL_e381bd0b_4_k_cu_e7a977e64cuda3std6ranges3__45__cpo4prevE,@object
	.size		_ZN34_INTERNAL_e381bd0b_4_k_cu_e7a977e64cuda3std6ranges3__45__cpo4prevE,(_ZN34_INTERNAL_e381bd0b_4_k_cu_e7a977e64cuda3std6ranges3__45__cpo9iter_moveE - _ZN34_INTERNAL_e381bd0b_4_k_cu_e7a977e64cuda3std6ranges3__45__cpo4prevE)
_ZN34_INTERNAL_e381bd0b_4_k_cu_e7a977e64cuda3std6ranges3__45__cpo4prevE:
	.zero		1
	.type		_ZN34_INTERNAL_e381bd0b_4_k_cu_e7a977e64cuda3std6ranges3__45__cpo9iter_moveE,@object
	.size		_ZN34_INTERNAL_e381bd0b_4_k_cu_e7a977e64cuda3std6ranges3__45__cpo9iter_moveE,(_ZN34_INTERNAL_e381bd0b_4_k_cu_e7a977e66thrust24THRUST_300001_SM_1000_NS6system6detail10sequential3seqE - _ZN34_INTERNAL_e381bd0b_4_k_cu_e7a977e64cuda3std6ranges3__45__cpo9iter_moveE)
_ZN34_INTERNAL_e381bd0b_4_k_cu_e7a977e64cuda3std6ranges3__45__cpo9iter_moveE:
	.zero		1
	.type		_ZN34_INTERNAL_e381bd0b_4_k_cu_e7a977e66thrust24THRUST_300001_SM_1000_NS6system6detail10sequential3seqE,@object
	.size		_ZN34_INTERNAL_e381bd0b_4_k_cu_e7a977e66thrust24THRUST_300001_SM_1000_NS6system6detail10sequential3seqE,(_ZN34_INTERNAL_e381bd0b_4_k_cu_e7a977e66thrust24THRUST_300001_SM_1000_NS12placeholders2_9E - _ZN34_INTERNAL_e381bd0b_4_k_cu_e7a977e66thrust24THRUST_300001_SM_1000_NS6system6detail10sequential3seqE)
_ZN34_INTERNAL_e381bd0b_4_k_cu_e7a977e66thrust24THRUST_300001_SM_1000_NS6system6detail10sequential3seqE:
	.zero		1
	.type		_ZN34_INTERNAL_e381bd0b_4_k_cu_e7a977e66thrust24THRUST_300001_SM_1000_NS12placeholders2_9E,@object
	.size		_ZN34_INTERNAL_e381bd0b_4_k_cu_e7a977e66thrust24THRUST_300001_SM_1000_NS12placeholders2_9E,(_ZN34_INTERNAL_e381bd0b_4_k_cu_e7a977e64cuda3std3__419piecewise_constructE - _ZN34_INTERNAL_e381bd0b_4_k_cu_e7a977e66thrust24THRUST_300001_SM_1000_NS12placeholders2_9E)
_ZN34_INTERNAL_e381bd0b_4_k_cu_e7a977e66thrust24THRUST_300001_SM_1000_NS12placeholders2_9E:
	.zero		1
	.type		_ZN34_INTERNAL_e381bd0b_4_k_cu_e7a977e64cuda3std3__419piecewise_constructE,@object
	.size		_ZN34_INTERNAL_e381bd0b_4_k_cu_e7a977e64cuda3std3__419piecewise_constructE,(_ZN34_INTERNAL_e381bd0b_4_k_cu_e7a977e64cuda3std6ranges3__45__cpo5cdataE - _ZN34_INTERNAL_e381bd0b_4_k_cu_e7a977e64cuda3std3__419piecewise_constructE)
_ZN34_INTERNAL_e381bd0b_4_k_cu_e7a977e64cuda3std3__419piecewise_constructE:
	.zero		1
	.type		_ZN34_INTERNAL_e381bd0b_4_k_cu_e7a977e64cuda3std6ranges3__45__cpo5cdataE,@object
	.size		_ZN34_INTERNAL_e381bd0b_4_k_cu_e7a977e64cuda3std6ranges3__45__cpo5cdataE,(_ZN34_INTERNAL_e381bd0b_4_k_cu_e7a977e66thrust24THRUST_300001_SM_1000_NS12placeholders2_1E - _ZN34_INTERNAL_e381bd0b_4_k_cu_e7a977e64cuda3std6ranges3__45__cpo5cdataE)
_ZN34_INTERNAL_e381bd0b_4_k_cu_e7a977e64cuda3std6ranges3__45__cpo5cdataE:
	.zero		1
	.type		_ZN34_INTERNAL_e381bd0b_4_k_cu_e7a977e66thrust24THRUST_300001_SM_1000_NS12placeholders2_1E,@object
	.size		_ZN34_INTERNAL_e381bd0b_4_k_cu_e7a977e66thrust24THRUST_300001_SM_1000_NS12placeholders2_1E,(_ZN34_INTERNAL_e381bd0b_4_k_cu_e7a977e64cuda3std3__45__cpo3endE - _ZN34_INTERNAL_e381bd0b_4_k_cu_e7a977e66thrust24THRUST_300001_SM_1000_NS12placeholders2_1E)
_ZN34_INTERNAL_e381bd0b_4_k_cu_e7a977e66thrust24THRUST_300001_SM_1000_NS12placeholders2_1E:
	.zero		1
	.type		_ZN34_INTERNAL_e381bd0b_4_k_cu_e7a977e64cuda3std3__45__cpo3endE,@object
	.size		_ZN34_INTERNAL_e381bd0b_4_k_cu_e7a977e64cuda3std3__45__cpo3endE,(_ZN34_INTERNAL_e381bd0b_4_k_cu_e7a977e64cuda3std6ranges3__45__cpo3endE - _ZN34_INTERNAL_e381bd0b_4_k_cu_e7a977e64cuda3std3__45__cpo3endE)
_ZN34_INTERNAL_e381bd0b_4_k_cu_e7a977e64cuda3std3__45__cpo3endE:
	.zero		1
	.type		_ZN34_INTERNAL_e381bd0b_4_k_cu_e7a977e64cuda3std6ranges3__45__cpo3endE,@object
	.size		_ZN34_INTERNAL_e381bd0b_4_k_cu_e7a977e64cuda3std6ranges3__45__cpo3endE,(_ZN34_INTERNAL_e381bd0b_4_k_cu_e7a977e66thrust24THRUST_300001_SM_1000_NS12placeholders2_5E - _ZN34_INTERNAL_e381bd0b_4_k_cu_e7a977e64cuda3std6ranges3__45__cpo3endE)
_ZN34_INTERNAL_e381bd0b_4_k_cu_e7a977e64cuda3std6ranges3__45__cpo3endE:
	.zero		1
	.type		_ZN34_INTERNAL_e381bd0b_4_k_cu_e7a977e66thrust24THRUST_300001_SM_1000_NS12placeholders2_5E,@object
	.size		_ZN34_INTERNAL_e381bd0b_4_k_cu_e7a977e66thrust24THRUST_300001_SM_1000_NS12placeholders2_5E,(_ZN34_INTERNAL_e381bd0b_4_k_cu_e7a977e64cuda3std3__45__cpo4rendE - _ZN34_INTERNAL_e381bd0b_4_k_cu_e7a977e66thrust24THRUST_300001_SM_1000_NS12placeholders2_5E)
_ZN34_INTERNAL_e381bd0b_4_k_cu_e7a977e66thrust24THRUST_300001_SM_1000_NS12placeholders2_5E:
	.zero		1
	.type		_ZN34_INTERNAL_e381bd0b_4_k_cu_e7a977e64cuda3std3__45__cpo4rendE,@object
	.size		_ZN34_INTERNAL_e381bd0b_4_k_cu_e7a977e64cuda3std3__45__cpo4rendE,(_ZN34_INTERNAL_e381bd0b_4_k_cu_e7a977e64cuda3std6ranges3__45__cpo9iter_swapE - _ZN34_INTERNAL_e381bd0b_4_k_cu_e7a977e64cuda3std3__45__cpo4rendE)
_ZN34_INTERNAL_e381bd0b_4_k_cu_e7a977e64cuda3std3__45__cpo4rendE:
	.zero		1
	.type		_ZN34_INTERNAL_e381bd0b_4_k_cu_e7a977e64cuda3std6ranges3__45__cpo9iter_swapE,@object
	.size		_ZN34_INTERNAL_e381bd0b_4_k_cu_e7a977e64cuda3std6ranges3__45__cpo9iter_swapE,(_ZN34_INTERNAL_e381bd0b_4_k_cu_e7a977e64cuda3std3__48unexpectE - _ZN34_INTERNAL_e381bd0b_4_k_cu_e7a977e64cuda3std6ranges3__45__cpo9iter_swapE)
_ZN34_INTERNAL_e381bd0b_4_k_cu_e7a977e64cuda3std6ranges3__45__cpo9iter_swapE:
	.zero		1
	.type		_ZN34_INTERNAL_e381bd0b_4_k_cu_e7a977e64cuda3std3__48unexpectE,@object
	.size		_ZN34_INTERNAL_e381bd0b_4_k_cu_e7a977e64cuda3std3__48unexpectE,(_ZN34_INTERNAL_e381bd0b_4_k_cu_e7a977e66thrust24THRUST_300001_SM_1000_NS8cuda_cub3parE - _ZN34_INTERNAL_e381bd0b_4_k_cu_e7a977e64cuda3std3__48unexpectE)
_ZN34_INTERNAL_e381bd0b_4_k_cu_e7a977e64cuda3std3__48unexpectE:
	.zero		1
	.type		_ZN34_INTERNAL_e381bd0b_4_k_cu_e7a977e66thrust24THRUST_300001_SM_1000_NS8cuda_cub3parE,@object
	.size		_ZN34_INTERNAL_e381bd0b_4_k_cu_e7a977e66thrust24THRUST_300001_SM_1000_NS8cuda_cub3parE,(.L_29 - _ZN34_INTERNAL_e381bd0b_4_k_cu_e7a977e66thrust24THRUST_300001_SM_1000_NS8cuda_cub3parE)
_ZN34_INTERNAL_e381bd0b_4_k_cu_e7a977e66thrust24THRUST_300001_SM_1000_NS8cuda_cub3parE:
	.zero		1
.L_29:


//--------------------- .nv.shared._ZN3cub18CUB_300001_SM_10006detail10radix_sort33DeviceRadixSortExclusiveSumKernelINS1_5radix10policy_hubIiNS0_8NullTypeEyE10Policy1000EyEEvPT0_ --------------------------
	.section	.nv.shared._ZN3cub18CUB_300001_SM_10006detail10radix_sort33DeviceRadixSortExclusiveSumKernelINS1_5radix10policy_hubIiNS0_8NullTypeEyE10Policy1000EyEEvPT0_,"aw",@nobits
	.sectionflags	@""
	.align	16
.nv.shared._ZN3cub18CUB_300001_SM_10006detail10radix_sort33DeviceRadixSortExclusiveSumKernelINS1_5radix10policy_hubIiNS0_8NullTypeEyE10Policy1000EyEEvPT0_:
	.zero		3360


//--------------------- .nv.shared._ZN3cub18CUB_300001_SM_10006detail10radix_sort30DeviceRadixSortHistogramKernelINS1_5radix10policy_hubIiNS0_8NullTypeEyE10Policy1000ELNS0_9SortOrderE0EiyNS1_21identity_decomposer_tEEEvPT2_PKT1_SB_iiT3_ --------------------------
	.section	.nv.shared._ZN3cub18CUB_300001_SM_10006detail10radix_sort30DeviceRadixSortHistogramKernelINS1_5radix10policy_hubIiNS0_8NullTypeEyE10Policy1000ELNS0_9SortOrderE0EiyNS1_21identity_decomposer_tEEEvPT2_PKT1_SB_iiT3_,"aw",@nobits
	.sectionflags	@""
	.align	4
.nv.shared._ZN3cub18CUB_300001_SM_10006detail10radix_sort30DeviceRadixSortHistogramKernelINS1_5radix10policy_hubIiNS0_8NullTypeEyE10Policy1000ELNS0_9SortOrderE0EiyNS1_21identity_decomposer_tEEEvPT2_PKT1_SB_iiT3_:
	.zero		5120


//--------------------- .nv.shared._ZN3cub18CUB_300001_SM_10006detail10radix_sort31DeviceRadixSortSingleTileKernelINS1_5radix10policy_hubIiNS0_8NullTypeEyE10Policy1000ELNS0_9SortOrderE0EiS6_yNS1_21identity_decomposer_tEEEvPKT1_PSB_PKT2_PSF_T3_iiT4_ --------------------------
	.section	.nv.shared._ZN3cub18CUB_300001_SM_10006detail10radix_sort31DeviceRadixSortSingleTileKernelINS1_5radix10policy_hubIiNS0_8NullTypeEyE10Policy1000ELNS0_9SortOrderE0EiS6_yNS1_21identity_decomposer_tEEEvPKT1_PSB_PKT2_PSF_T3_iiT4_,"aw",@nobits
	.sectionflags	@""
	.align	16
.nv.shared._ZN3cub18CUB_300001_SM_10006detail10radix_sort31DeviceRadixSortSingleTileKernelINS1_5radix10policy_hubIiNS0_8NullTypeEyE10Policy1000ELNS0_9SortOrderE0EiS6_yNS1_21identity_decomposer_tEEEvPKT1_PSB_PKT2_PSF_T3_iiT4_:
	.zero		34880


//--------------------- .nv.shared._Z22computeRanksAndScatterPjS_S_iii --------------------------
	.section	.nv.shared._Z22computeRanksAndScatterPjS_S_iii,"aw",@nobits
	.sectionflags	@""
	.align	4
.nv.shared._Z22computeRanksAndScatterPjS_S_iii:
	.zero		1600


//--------------------- .nv.shared._Z18prefixSumAndOffsetPjii --------------------------
	.section	.nv.shared._Z18prefixSumAndOffsetPjii,"aw",@nobits
	.sectionflags	@""
	.align	4
.nv.shared._Z18prefixSumAndOffsetPjii:
	.zero		1152


//--------------------- .nv.shared._Z11countDigitsPjS_iii --------------------------
	.section	.nv.shared._Z11countDigitsPjS_iii,"aw",@nobits
	.sectionflags	@""
	.align	4
.nv.shared._Z11countDigitsPjS_iii:
	.zero		1536


//--------------------- .nv.constant0._ZN3cub18CUB_300001_SM_10006detail10radix_sort29DeviceRadixSortOnesweepKernelINS1_5radix10policy_hubIiNS0_8NullTypeEyE10Policy1000ELNS0_9SortOrderE0EiS6_yiiNS1_21identity_decomposer_tEEEvPT5_SC_PT3_PKSD_PT1_PKSH_PT2_PKSL_T4_iiT6_ --------------------------
	.section	.nv.constant0._ZN3cub18CUB_300001_SM_10006detail10radix_sort29DeviceRadixSortOnesweepKernelINS1_5radix10policy_hubIiNS0_8NullTypeEyE10Policy1000ELNS0_9SortOrderE0EiS6_yiiNS1_21identity_decomposer_tEEEvPT5_SC_PT3_PKSD_PT1_PKSH_PT2_PKSL_T4_iiT6_,"a",@progbits
	.sectionflags	@""
	.align	4
.nv.constant0._ZN3cub18CUB_300001_SM_10006detail10radix_sort29DeviceRadixSortOnesweepKernelINS1_5radix10policy_hubIiNS0_8NullTypeEyE10Policy1000ELNS0_9SortOrderE0EiS6_yiiNS1_21identity_decomposer_tEEEvPT5_SC_PT3_PKSD_PT1_PKSH_PT2_PKSL_T4_iiT6_:
	.zero		973


//--------------------- .nv.constant0._ZN3cub18CUB_300001_SM_10006detail10radix_sort33DeviceRadixSortExclusiveSumKernelINS1_5radix10policy_hubIiNS0_8NullTypeEyE10Policy1000EyEEvPT0_ --------------------------
	.section	.nv.constant0._ZN3cub18CUB_300001_SM_10006detail10radix_sort33DeviceRadixSortExclusiveSumKernelINS1_5radix10policy_hubIiNS0_8NullTypeEyE10Policy1000EyEEvPT0_,"a",@progbits
	.sectionflags	@""
	.align	4
.nv.constant0._ZN3cub18CUB_300001_SM_10006detail10radix_sort33DeviceRadixSortExclusiveSumKernelINS1_5radix10policy_hubIiNS0_8NullTypeEyE10Policy1000EyEEvPT0_:
	.zero		904


//--------------------- .nv.constant0._ZN3cub18CUB_300001_SM_10006detail10radix_sort30DeviceRadixSortHistogramKernelINS1_5radix10policy_hubIiNS0_8NullTypeEyE10Policy1000ELNS0_9SortOrderE0EiyNS1_21identity_decomposer_tEEEvPT2_PKT1_SB_iiT3_ --------------------------
	.section	.nv.constant0._ZN3cub18CUB_300001_SM_10006detail10radix_sort30DeviceRadixSortHistogramKernelINS1_5radix10policy_hubIiNS0_8NullTypeEyE10Policy1000ELNS0_9SortOrderE0EiyNS1_21identity_decomposer_tEEEvPT2_PKT1_SB_iiT3_,"a",@progbits
	.sectionflags	@""
	.align	4
.nv.constant0._ZN3cub18CUB_300001_SM_10006detail10radix_sort30DeviceRadixSortHistogramKernelINS1_5radix10policy_hubIiNS0_8NullTypeEyE10Policy1000ELNS0_9SortOrderE0EiyNS1_21identity_decomposer_tEEEvPT2_PKT1_SB_iiT3_:
	.zero		929


//--------------------- .nv.constant0._ZN3cub18CUB_300001_SM_10006detail10radix_sort31DeviceRadixSortSingleTileKernelINS1_5radix10policy_hubIiNS0_8NullTypeEyE10Policy1000ELNS0_9SortOrderE0EiS6_yNS1_21identity_decomposer_tEEEvPKT1_PSB_PKT2_PSF_T3_iiT4_ --------------------------
	.section	.nv.constant0._ZN3cub18CUB_300001_SM_10006detail10radix_sort31DeviceRadixSortSingleTileKernelINS1_5radix10policy_hubIiNS0_8NullTypeEyE10Policy1000ELNS0_9SortOrderE0EiS6_yNS1_21identity_decomposer_tEEEvPKT1_PSB_PKT2_PSF_T3_iiT4_,"a",@progbits
	.sectionflags	@""
	.align	4
.nv.constant0._ZN3cub18CUB_300001_SM_10006detail10radix_sort31DeviceRadixSortSingleTileKernelINS1_5radix10policy_hubIiNS0_8NullTypeEyE10Policy1000ELNS0_9SortOrderE0EiS6_yNS1_21identity_decomposer_tEEEvPKT1_PSB_PKT2_PSF_T3_iiT4_:
	.zero		945


//--------------------- .nv.constant0._ZN3cub18CUB_300001_SM_10006detail11EmptyKernelIvEEvv --------------------------
	.section	.nv.constant0._ZN3cub18CUB_300001_SM_10006detail11EmptyKernelIvEEvv,"a",@progbits
	.sectionflags	@""
	.align	4
.nv.constant0._ZN3cub18CUB_300001_SM_10006detail11EmptyKernelIvEEvv:
	.zero		896


//--------------------- .nv.constant0._Z8toSignedPjPii --------------------------
	.section	.nv.constant0._Z8toSignedPjPii,"a",@progbits
	.sectionflags	@""
	.align	4
.nv.constant0._Z8toSignedPjPii:
	.zero		916


//--------------------- .nv.constant0._Z10toUnsignedPiPji --------------------------
	.section	.nv.constant0._Z10toUnsignedPiPji,"a",@progbits
	.sectionflags	@""
	.align	4
.nv.constant0._Z10toUnsignedPiPji:
	.zero		916


//--------------------- .nv.constant0._Z22computeRanksAndScatterPjS_S_iii --------------------------
	.section	.nv.constant0._Z22computeRanksAndScatterPjS_S_iii,"a",@progbits
	.sectionflags	@""
	.align	4
.nv.constant0._Z22computeRanksAndScatterPjS_S_iii:
	.zero		932


//--------------------- .nv.constant0._Z18prefixSumAndOffsetPjii --------------------------
	.section	.nv.constant0._Z18prefixSumAndOffsetPjii,"a",@progbits
	.sectionflags	@""
	.align	4
.nv.constant0._Z18prefixSumAndOffsetPjii:
	.zero		912


//--------------------- .nv.constant0._Z11countDigitsPjS_iii --------------------------
	.section	.nv.constant0._Z11countDigitsPjS_iii,"a",@progbits
	.sectionflags	@""
	.align	4
.nv.constant0._Z11countDigitsPjS_iii:
	.zero		924


//--------------------- SYMBOLS --------------------------

	.type		.nv.reservedSmem.offset0,@object
	.size		.nv.reservedSmem.offset0,0x4
	.type		.nv.reservedSmem.cap,@object
	.size		.nv.reservedSmem.cap,0x4
